	.target	sm_90a

	.elftype	@"ET_EXEC"


//--------------------- .note.nv.tkinfo           --------------------------
	.section	.note.nv.tkinfo,"",@"SHT_NOTE"
	.sectionflags	@"SHF_NOTE_NV_TKINFO"
	.tkinfo
        /*0018*/ 	.word	0x00000002
        /*0030*/ 	.string	""
        /*0030*/ 	.string	"ptxas"
        /*0030*/ 	.string	"Cuda compilation tools, release 13.0, V13.0.88"
        /*0030*/ 	.string	"Build cuda_13.0.r13.0/compiler.36424714_0"
        /*0030*/ 	.string	"-v  -suppress-debug-info  -lineinfo  -arch sm_90a "



//--------------------- .note.nv.cuinfo           --------------------------
	.section	.note.nv.cuinfo,"",@"SHT_NOTE"
	.sectionflags	@"SHF_NOTE_NV_CUINFO"
        /*0018*/ 	.short	0x0002
        /*001a*/ 	.short	0x005a
        /*001c*/ 	.short	0x0082
	.zero		2


//--------------------- .nv.info                  --------------------------
	.section	.nv.info,"",@"SHT_CUDA_INFO"
	.align	4


	//----- nvinfo : EIATTR_REGCOUNT
	.align		4
        /*0000*/ 	.byte	0x04, 0x2f
        /*0002*/ 	.short	(.L_1 - .L_0)
	.align		4
.L_0:
        /*0004*/ 	.word	index@(matmul_kernel)
        /*0008*/ 	.word	0x000000ff


	//----- nvinfo : EIATTR_FRAME_SIZE
	.align		4
.L_1:
        /*000c*/ 	.byte	0x04, 0x11
        /*000e*/ 	.short	(.L_3 - .L_2)
	.align		4
.L_2:
        /*0010*/ 	.word	index@(matmul_kernel)
        /*0014*/ 	.word	0x000012f0


	//----- nvinfo : EIATTR_MIN_STACK_SIZE
	.align		4
.L_3:
        /*0018*/ 	.byte	0x04, 0x12
        /*001a*/ 	.short	(.L_5 - .L_4)
	.align		4
.L_4:
        /*001c*/ 	.word	index@(matmul_kernel)
        /*0020*/ 	.word	0x000012f0
.L_5:


//--------------------- .nv.compat                --------------------------
	.section	.nv.compat,"",@"SHT_CUDA_COMPAT_INFO"
	.align	4
        /*0000*/ 	.byte	0x02, 0x09, 0x01, 0x00, 0x02, 0x02, 0x04, 0x00, 0x02, 0x05, 0x05, 0x00, 0x03, 0x07, 0x01, 0x01
        /*0010*/ 	.byte	0x02, 0x03, 0x00, 0x00, 0x02, 0x06, 0x01, 0x00, 0x04, 0x0b, 0x08, 0x00, 0x00, 0x00, 0x00, 0x00
        /*0020*/ 	.byte	0x00, 0x00, 0x00, 0x00


//--------------------- .nv.info.matmul_kernel    --------------------------
	.section	.nv.info.matmul_kernel,"",@"SHT_CUDA_INFO"
	.sectionflags	@""
	.align	4


	//----- nvinfo : EIATTR_CUDA_API_VERSION
	.align		4
        /*0000*/ 	.byte	0x04, 0x37
        /*0002*/ 	.short	(.L_7 - .L_6)
.L_6:
        /*0004*/ 	.word	0x00000082


	//----- nvinfo : EIATTR_KPARAM_INFO
	.align		4
.L_7:
        /*0008*/ 	.byte	0x04, 0x17
        /*000a*/ 	.short	(.L_9 - .L_8)
.L_8:
        /*000c*/ 	.word	0x00000000
        /*0010*/ 	.short	0x000d
        /*0012*/ 	.short	0x0048
        /*0014*/ 	.byte	0x00, 0xf4, 0x21, 0x00


	//----- nvinfo : EIATTR_KPARAM_INFO
	.align		4
.L_9:
        /*0018*/ 	.byte	0x04, 0x17
        /*001a*/ 	.short	(.L_11 - .L_10)
.L_10:
        /*001c*/ 	.word	0x00000000
        /*0020*/ 	.short	0x000c
        /*0022*/ 	.short	0x0040
        /*0024*/ 	.byte	0x00, 0xf4, 0x21, 0x00


	//----- nvinfo : EIATTR_KPARAM_INFO
	.align		4
.L_11:
        /*0028*/ 	.byte	0x04, 0x17
        /*002a*/ 	.short	(.L_13 - .L_12)
.L_12:
        /*002c*/ 	.word	0x00000000
        /*0030*/ 	.short	0x000b
        /*0032*/ 	.short	0x0038
        /*0034*/ 	.byte	0x00, 0xf0, 0x11, 0x00


	//----- nvinfo : EIATTR_KPARAM_INFO
	.align		4
.L_13:
        /*0038*/ 	.byte	0x04, 0x17
        /*003a*/ 	.short	(.L_15 - .L_14)
.L_14:
        /*003c*/ 	.word	0x00000000
        /*0040*/ 	.short	0x000a
        /*0042*/ 	.short	0x0034
        /*0044*/ 	.byte	0x00, 0xf0, 0x11, 0x00


	//----- nvinfo : EIATTR_KPARAM_INFO
	.align		4
.L_15:
        /*0048*/ 	.byte	0x04, 0x17
        /*004a*/ 	.short	(.L_17 - .L_16)
.L_16:
        /*004c*/ 	.word	0x00000000
        /*0050*/ 	.short	0x0009
        /*0052*/ 	.short	0x0030
        /*0054*/ 	.byte	0x00, 0xf0, 0x11, 0x00


	//----- nvinfo : EIATTR_KPARAM_INFO
	.align		4
.L_17:
        /*0058*/ 	.byte	0x04, 0x17
        /*005a*/ 	.short	(.L_19 - .L_18)
.L_18:
        /*005c*/ 	.word	0x00000000
        /*0060*/ 	.short	0x0008
        /*0062*/ 	.short	0x002c
        /*0064*/ 	.byte	0x00, 0xf0, 0x11, 0x00


	//----- nvinfo : EIATTR_KPARAM_INFO
	.align		4
.L_19:
        /*0068*/ 	.byte	0x04, 0x17
        /*006a*/ 	.short	(.L_21 - .L_20)
.L_20:
        /*006c*/ 	.word	0x00000000
        /*0070*/ 	.short	0x0007
        /*0072*/ 	.short	0x0028
        /*0074*/ 	.byte	0x00, 0xf0, 0x11, 0x00


	//----- nvinfo : EIATTR_KPARAM_INFO
	.align		4
.L_21:
        /*0078*/ 	.byte	0x04, 0x17
        /*007a*/ 	.short	(.L_23 - .L_22)
.L_22:
        /*007c*/ 	.word	0x00000000
        /*0080*/ 	.short	0x0006
        /*0082*/ 	.short	0x0024
        /*0084*/ 	.byte	0x00, 0xf0, 0x11, 0x00


	//----- nvinfo : EIATTR_KPARAM_INFO
	.align		4
.L_23:
        /*0088*/ 	.byte	0x04, 0x17
        /*008a*/ 	.short	(.L_25 - .L_24)
.L_24:
        /*008c*/ 	.word	0x00000000
        /*0090*/ 	.short	0x0005
        /*0092*/ 	.short	0x0020
        /*0094*/ 	.byte	0x00, 0xf0, 0x11, 0x00


	//----- nvinfo : EIATTR_KPARAM_INFO
	.align		4
.L_25:
        /*0098*/ 	.byte	0x04, 0x17
        /*009a*/ 	.short	(.L_27 - .L_26)
.L_26:
        /*009c*/ 	.word	0x00000000
        /*00a0*/ 	.short	0x0004
        /*00a2*/ 	.short	0x001c
        /*00a4*/ 	.byte	0x00, 0xf0, 0x11, 0x00


	//----- nvinfo : EIATTR_KPARAM_INFO
	.align		4
.L_27:
        /*00a8*/ 	.byte	0x04, 0x17
        /*00aa*/ 	.short	(.L_29 - .L_28)
.L_28:
        /*00ac*/ 	.word	0x00000000
        /*00b0*/ 	.short	0x0003
        /*00b2*/ 	.short	0x0018
        /*00b4*/ 	.byte	0x00, 0xf0, 0x11, 0x00


	//----- nvinfo : EIATTR_KPARAM_INFO
	.align		4
.L_29:
        /*00b8*/ 	.byte	0x04, 0x17
        /*00ba*/ 	.short	(.L_31 - .L_30)
.L_30:
        /*00bc*/ 	.word	0x00000000
        /*00c0*/ 	.short	0x0002
        /*00c2*/ 	.short	0x0010
        /*00c4*/ 	.byte	0x00, 0xf4, 0x21, 0x00


	//----- nvinfo : EIATTR_KPARAM_INFO
	.align		4
.L_31:
        /*00c8*/ 	.byte	0x04, 0x17
        /*00ca*/ 	.short	(.L_33 - .L_32)
.L_32:
        /*00cc*/ 	.word	0x00000000
        /*00d0*/ 	.short	0x0001
        /*00d2*/ 	.short	0x0008
        /*00d4*/ 	.byte	0x00, 0xf4, 0x21, 0x00


	//----- nvinfo : EIATTR_KPARAM_INFO
	.align		4
.L_33:
        /*00d8*/ 	.byte	0x04, 0x17
        /*00da*/ 	.short	(.L_35 - .L_34)
.L_34:
        /*00dc*/ 	.word	0x00000000
        /*00e0*/ 	.short	0x0000
        /*00e2*/ 	.short	0x0000
        /*00e4*/ 	.byte	0x00, 0xf4, 0x21, 0x00


	//----- nvinfo : EIATTR_SPARSE_MMA_MASK
	.align		4
.L_35:
        /*00e8*/ 	.byte	0x03, 0x50
        /*00ea*/ 	.short	0x0000


	//----- nvinfo : EIATTR_MAXREG_COUNT
	.align		4
        /*00ec*/ 	.byte	0x03, 0x1b
        /*00ee*/ 	.short	0x00ff


	//----- nvinfo : EIATTR_NUM_BARRIERS
	.align		4
        /*00f0*/ 	.byte	0x02, 0x4c
        /*00f2*/ 	.byte	0x01
	.zero		1


	//----- nvinfo : EIATTR_ANNOTATIONS
	.align		4
        /*00f4*/ 	.byte	0x04, 0x55
        /*00f6*/ 	.short	(.L_37 - .L_36)


	//   ....[0]....
.L_36:
        /*00f8*/ 	.word	0x00000001
        /*00fc*/ 	.byte	0xa0, 0x01, 0x00, 0x00, 0x01, 0x00, 0x00, 0x00, 0xd0, 0x07, 0x00, 0x00, 0x01, 0x00, 0x00, 0x00
        /* <DEDUP_REMOVED lines=1907> */
        /*783c*/ 	.byte	0x70, 0x80, 0x02, 0x00, 0x01, 0x00, 0x00, 0x00, 0x80, 0x80, 0x02, 0x00


	//----- nvinfo : EIATTR_MERCURY_ISA_VERSION
	.align		4
.L_37:
        /*7848*/ 	.byte	0x03, 0x5f
        /*784a*/ 	.short	0x0101


	//----- nvinfo : EIATTR_EXIT_INSTR_OFFSETS
	.align		4
        /*784c*/ 	.byte	0x04, 0x1c
        /*784e*/ 	.short	(.L_39 - .L_38)


	//   ....[0]....
.L_38:
        /*7850*/ 	.word	0x0002f0d0


	//   ....[1]....
        /*7854*/ 	.word	0x0002f100


	//----- nvinfo : EIATTR_REQNTID
	.align		4
.L_39:
        /*7858*/ 	.byte	0x04, 0x10
        /*785a*/ 	.short	(.L_41 - .L_40)
.L_40:
        /*785c*/ 	.word	0x00000080
        /*7860*/ 	.word	0x00000001
        /*7864*/ 	.word	0x00000001


	//----- nvinfo : EIATTR_CBANK_PARAM_SIZE
	.align		4
.L_41:
        /*7868*/ 	.byte	0x03, 0x19
        /*786a*/ 	.short	0x0050


	//----- nvinfo : EIATTR_PARAM_CBANK
	.align		4
        /*786c*/ 	.byte	0x04, 0x0a
        /*786e*/ 	.short	(.L_43 - .L_42)
	.align		4
.L_42:
        /*7870*/ 	.word	index@(.nv.constant0.matmul_kernel)
        /*7874*/ 	.short	0x0210
        /*7876*/ 	.short	0x0050


	//----- nvinfo : EIATTR_SW_WAR
	.align		4
.L_43:
        /*7878*/ 	.byte	0x04, 0x36
        /*787a*/ 	.short	(.L_45 - .L_44)
.L_44:
        /*787c*/ 	.word	0x00000008
.L_45:


//--------------------- .nv.callgraph             --------------------------
	.section	.nv.callgraph,"",@"SHT_CUDA_CALLGRAPH"
	.align	4
	.sectionentsize	8
	.align		4
        /*0000*/ 	.word	0x00000000
	.align		4
        /*0004*/ 	.word	0xffffffff
	.align		4
        /*0008*/ 	.word	0x00000000
	.align		4
        /*000c*/ 	.word	0xfffffffe
	.align		4
        /*0010*/ 	.word	0x00000000
	.align		4
        /*0014*/ 	.word	0xfffffffd
	.align		4
        /*0018*/ 	.word	0x00000000
	.align		4
        /*001c*/ 	.word	0xfffffffc


//--------------------- .text.matmul_kernel       --------------------------
	.section	.text.matmul_kernel,"ax",@progbits
	.align	128
        .global         matmul_kernel
        .type           matmul_kernel,@function
        .size           matmul_kernel,(.L_x_3 - matmul_kernel)
        .other          matmul_kernel,@"STO_CUDA_ENTRY STV_DEFAULT"
matmul_kernel:
.text.matmul_kernel:
[----:B------:R-:W0:Y:S08]  /*0000*/  LDC R1, c[0x0][0x28] ;  /* 0x00000a00ff017b82 */ /* 0x000e300000000800 */
[----:B------:R-:W1:Y:S01]  /*0010*/  LDC.64 R184, c[0x0][0x228] ;  /* 0x00008a00ffb87b82 */ /* 0x000e620000000a00 */
[----:B------:R-:W2:Y:S01]  /*0020*/  S2R R5, SR_CTAID.X ;  /* 0x0000000000057919 */ /* 0x000ea20000002500 */
[----:B0-----:R-:W-:Y:S01]  /*0030*/  VIADD R1, R1, 0xffffed10 ;  /* 0xffffed1001017836 */ /* 0x001fe20000000000 */
[----:B------:R-:W-:-:S02]  /*0040*/  CS2R R148, SRZ ;  /* 0x0000000000947805 */ /* 0x000fc4000001ff00 */
[----:B------:R-:W-:Y:S01]  /*0050*/  CS2R R150, SRZ ;  /* 0x0000000000967805 */ /* 0x000fe2000001ff00 */
[----:B------:R-:W0:Y:S01]  /*0060*/  S2R R12, SR_TID.X ;  /* 0x00000000000c7919 */ /* 0x000e220000002100 */
[----:B------:R-:W-:Y:S02]  /*0070*/  CS2R R92, SRZ ;  /* 0x00000000005c7805 */ /* 0x000fe4000001ff00 */
[----:B------:R-:W-:Y:S02]  /*0080*/  CS2R R94, SRZ ;  /* 0x00000000005e7805 */ /* 0x000fe4000001ff00 */
[----:B------:R-:W-:Y:S02]  /*0090*/  CS2R R144, SRZ ;  /* 0x0000000000907805 */ /* 0x000fe4000001ff00 */
[----:B------:R-:W-:Y:S02]  /*00a0*/  CS2R R146, SRZ ;  /* 0x0000000000927805 */ /* 0x000fe4000001ff00 */
[----:B------:R-:W-:-:S02]  /*00b0*/  CS2R R96, SRZ ;  /* 0x0000000000607805 */ /* 0x000fc4000001ff00 */
[----:B------:R-:W-:Y:S02]  /*00c0*/  CS2R R98, SRZ ;  /* 0x0000000000627805 */ /* 0x000fe4000001ff00 */
        /* <DEDUP_REMOVED lines=11> */
[----:B------:R-:W-:Y:S01]  /*0180*/  CS2R R110, SRZ ;  /* 0x00000000006e7805 */ /* 0x000fe2000001ff00 */
[----:B-1----:R-:W-:Y:S01]  /*0190*/  VIADD R0, R185, 0x7f ;  /* 0x0000007fb9007836 */ /* 0x002fe20000000000 */
[----:B------:R-:W-:Y:S01]  /*01a0*/  STL [R1+0xda0], R185 ;  /* 0x000da0b901007387 */ /* 0x000fe20000100800 */
[----:B------:R-:W-:Y:S02]  /*01b0*/  CS2R R44, SRZ ;  /* 0x00000000002c7805 */ /* 0x000fe4000001ff00 */
[----:B------:R-:W-:Y:S02]  /*01c0*/  CS2R R46, SRZ ;  /* 0x00000000002e7805 */ /* 0x000fe4000001ff00 */
[----:B------:R-:W-:Y:S02]  /*01d0*/  CS2R R112, SRZ ;  /* 0x0000000000707805 */ /* 0x000fe4000001ff00 */
[----:B------:R-:W-:Y:S02]  /*01e0*/  SHF.R.S32.HI R3, RZ, 0x1f, R0 ;  /* 0x0000001fff037819 */ /* 0x000fe40000011400 */
[----:B------:R-:W-:-:S02]  /*01f0*/  CS2R R114, SRZ ;  /* 0x0000000000727805 */ /* 0x000fc4000001ff00 */
[----:B------:R-:W-:Y:S02]  /*0200*/  CS2R R48, SRZ ;  /* 0x0000000000307805 */ /* 0x000fe4000001ff00 */
[----:B------:R-:W-:Y:S02]  /*0210*/  CS2R R50, SRZ ;  /* 0x0000000000327805 */ /* 0x000fe4000001ff00 */
[----:B------:R-:W-:Y:S02]  /*0220*/  LEA.HI R3, R3, R0, RZ, 0x7 ;  /* 0x0000000003037211 */ /* 0x000fe400078f38ff */
[----:B------:R-:W-:Y:S02]  /*0230*/  CS2R R116, SRZ ;  /* 0x0000000000747805 */ /* 0x000fe4000001ff00 */
[----:B--2---:R-:W-:Y:S02]  /*0240*/  IABS R8, R5 ;  /* 0x0000000500087213 */ /* 0x004fe40000000000 */
[----:B------:R-:W-:-:S02]  /*0250*/  CS2R R118, SRZ ;  /* 0x0000000000767805 */ /* 0x000fc4000001ff00 */
[----:B------:R-:W-:Y:S02]  /*0260*/  SHF.R.S32.HI R3, RZ, 0x7, R3 ;  /* 0x00000007ff037819 */ /* 0x000fe40000011403 */
[----:B------:R-:W-:Y:S02]  /*0270*/  CS2R R52, SRZ ;  /* 0x0000000000347805 */ /* 0x000fe4000001ff00 */
[----:B0-----:R-:W-:Y:S02]  /*0280*/  LOP3.LUT R12, R12, 0x7f, RZ, 0xc0, !PT ;  /* 0x0000007f0c0c7812 */ /* 0x001fe400078ec0ff */
[----:B------:R-:W-:Y:S02]  /*0290*/  CS2R R54, SRZ ;  /* 0x0000000000367805 */ /* 0x000fe4000001ff00 */
[----:B------:R-:W-:Y:S01]  /*02a0*/  CS2R R120, SRZ ;  /* 0x0000000000787805 */ /* 0x000fe2000001ff00 */
[----:B------:R-:W-:Y:S01]  /*02b0*/  IMAD.SHL.U32 R4, R3, 0x8, RZ ;  /* 0x0000000803047824 */ /* 0x000fe200078e00ff */
[----:B------:R-:W-:-:S02]  /*02c0*/  CS2R R122, SRZ ;  /* 0x00000000007a7805 */ /* 0x000fc4000001ff00 */
[----:B------:R-:W-:Y:S02]  /*02d0*/  CS2R R56, SRZ ;  /* 0x0000000000387805 */ /* 0x000fe4000001ff00 */
[----:B------:R-:W-:Y:S02]  /*02e0*/  CS2R R58, SRZ ;  /* 0x00000000003a7805 */ /* 0x000fe4000001ff00 */
[----:B------:R-:W-:Y:S02]  /*02f0*/  CS2R R124, SRZ ;  /* 0x00000000007c7805 */ /* 0x000fe4000001ff00 */
[-C--:B------:R-:W-:Y:S02]  /*0300*/  IABS R7, R4.reuse ;  /* 0x0000000400077213 */ /* 0x080fe40000000000 */
[----:B------:R-:W-:Y:S02]  /*0310*/  CS2R R126, SRZ ;  /* 0x00000000007e7805 */ /* 0x000fe4000001ff00 */
[----:B------:R-:W-:-:S02]  /*0320*/  IABS R10, R4 ;  /* 0x00000004000a7213 */ /* 0x000fc40000000000 */
[----:B------:R-:W-:Y:S01]  /*0330*/  CS2R R60, SRZ ;  /* 0x00000000003c7805 */ /* 0x000fe2000001ff00 */
[----:B------:R-:W0:Y:S01]  /*0340*/  I2F.RP R0, R7 ;  /* 0x0000000700007306 */ /* 0x000e220000209400 */
        /* <DEDUP_REMOVED lines=13> */
[----:B------:R-:W-:Y:S01]  /*0420*/  CS2R R80, SRZ ;  /* 0x0000000000507805 */ /* 0x000fe2000001ff00 */
[----:B0-----:R-:W0:Y:S01]  /*0430*/  MUFU.RCP R0, R0 ;  /* 0x0000000000007308 */ /* 0x001e220000001000 */
        /* <DEDUP_REMOVED lines=8> */
[----:B------:R-:W-:Y:S01]  /*04c0*/  CS2R R218, SRZ ;  /* 0x0000000000da7805 */ /* 0x000fe2000001ff00 */
[----:B0-----:R-:W-:-:S02]  /*04d0*/  VIADD R2, R0, 0xffffffe ;  /* 0x0ffffffe00027836 */ /* 0x001fc40000000000 */
[----:B------:R-:W-:Y:S02]  /*04e0*/  IMAD.MOV R0, RZ, RZ, -R10 ;  /* 0x000000ffff007224 */ /* 0x000fe400078e0a0a */
[----:B------:R0:W1:Y:S02]  /*04f0*/  F2I.FTZ.U32.TRUNC.NTZ R3, R2 ;  /* 0x0000000200037305 */ /* 0x000064000021f000 */
[----:B0-----:R-:W-:Y:S02]  /*0500*/  IMAD.MOV.U32 R2, RZ, RZ, RZ ;  /* 0x000000ffff027224 */ /* 0x001fe400078e00ff */
[----:B-1----:R-:W-:-:S04]  /*0510*/  IMAD.MOV R6, RZ, RZ, -R3 ;  /* 0x000000ffff067224 */ /* 0x002fc800078e0a03 */
[----:B------:R-:W-:Y:S02]  /*0520*/  IMAD R9, R6, R7, RZ ;  /* 0x0000000706097224 */ /* 0x000fe400078e02ff */
[----:B------:R-:W-:Y:S02]  /*0530*/  IMAD.MOV.U32 R6, RZ, RZ, R8 ;  /* 0x000000ffff067224 */ /* 0x000fe400078e0008 */
[----:B------:R-:W-:-:S06]  /*0540*/  IMAD.HI.U32 R3, R3, R9, R2 ;  /* 0x0000000903037227 */ /* 0x000fcc00078e0002 */
[----:B------:R-:W-:-:S04]  /*0550*/  IMAD.HI.U32 R3, R3, R6, RZ ;  /* 0x0000000603037227 */ /* 0x000fc800078e00ff */
[----:B------:R-:W-:-:S05]  /*0560*/  IMAD R0, R3, R0, R6 ;  /* 0x0000000003007224 */ /* 0x000fca00078e0206 */
[----:B------:R-:W-:-:S13]  /*0570*/  ISETP.GT.U32.AND P1, PT, R7, R0, PT ;  /* 0x000000000700720c */ /* 0x000fda0003f24070 */
[----:B------:R-:W-:Y:S02]  /*0580*/  @!P1 IMAD.IADD R0, R0, 0x1, -R7 ;  /* 0x0000000100009824 */ /* 0x000fe400078e0a07 */
[----:B------:R-:W-:Y:S01]  /*0590*/  @!P1 VIADD R3, R3, 0x1 ;  /* 0x0000000103039836 */ /* 0x000fe20000000000 */
[----:B------:R-:W-:Y:S02]  /*05a0*/  ISETP.NE.AND P1, PT, R4, RZ, PT ;  /* 0x000000ff0400720c */ /* 0x000fe40003f25270 */
[----:B------:R-:W-:Y:S02]  /*05b0*/  ISETP.GE.U32.AND P0, PT, R0, R7, PT ;  /* 0x000000070000720c */ /* 0x000fe40003f06070 */
[----:B------:R-:W-:-:S04]  /*05c0*/  LOP3.LUT R0, R5, R4, RZ, 0x3c, !PT ;  /* 0x0000000405007212 */ /* 0x000fc800078e3cff */
[----:B------:R-:W-:Y:S01]  /*05d0*/  ISETP.GE.AND P2, PT, R0, RZ, PT ;  /* 0x000000ff0000720c */ /* 0x000fe20003f46270 */
[----:B------:R-:W-:-:S06]  /*05e0*/  VIADD R0, R184, 0xff ;  /* 0x000000ffb8007836 */ /* 0x000fcc0000000000 */
[----:B------:R-:W-:-:S04]  /*05f0*/  @P0 VIADD R3, R3, 0x1 ;  /* 0x0000000103030836 */ /* 0x000fc80000000000 */
[----:B------:R-:W-:Y:S01]  /*0600*/  IMAD.MOV.U32 R2, RZ, RZ, R3 ;  /* 0x000000ffff027224 */ /* 0x000fe200078e0003 */
[----:B------:R-:W-:-:S03]  /*0610*/  SHF.R.S32.HI R3, RZ, 0x1f, R0 ;  /* 0x0000001fff037819 */ /* 0x000fc60000011400 */
[----:B------:R-:W-:Y:S01]  /*0620*/  @!P2 IMAD.MOV R2, RZ, RZ, -R2 ;  /* 0x000000ffff02a224 */ /* 0x000fe200078e0a02 */
[----:B------:R-:W-:Y:S02]  /*0630*/  @!P1 LOP3.LUT R2, RZ, R4, RZ, 0x33, !PT ;  /* 0x00000004ff029212 */ /* 0x000fe400078e33ff */
[----:B------:R-:W-:-:S03]  /*0640*/  LEA.HI R3, R3, R0, RZ, 0x8 ;  /* 0x0000000003037211 */ /* 0x000fc600078f40ff */
[----:B------:R-:W-:Y:S02]  /*0650*/  IMAD.SHL.U32 R6, R2, 0x8, RZ ;  /* 0x0000000802067824 */ /* 0x000fe400078e00ff */
[----:B------:R-:W-:-:S03]  /*0660*/  IMAD.MOV R2, RZ, RZ, -R2 ;  /* 0x000000ffff027224 */ /* 0x000fc600078e0a02 */
[----:B------:R-:W-:Y:S01]  /*0670*/  LEA.HI.SX32 R3, R3, -R6, 0x18 ;  /* 0x8000000603037211 */ /* 0x000fe200078fc2ff */
[----:B------:R-:W-:-:S03]  /*0680*/  IMAD R8, R4, R2, R5 ;  /* 0x0000000204087224 */ /* 0x000fc600078e0205 */
[----:B------:R-:W-:-:S04]  /*0690*/  VIMNMX R11, R3, 0x8, PT ;  /* 0x00000008030b7848 */ /* 0x000fc80003fe0100 */
[-C--:B------:R-:W-:Y:S02]  /*06a0*/  IABS R7, R11.reuse ;  /* 0x0000000b00077213 */ /* 0x080fe40000000000 */
[----:B------:R-:W-:Y:S02]  /*06b0*/  IABS R4, R11 ;  /* 0x0000000b00047213 */ /* 0x000fe40000000000 */
[----:B------:R-:W0:Y:S08]  /*06c0*/  I2F.RP R0, R7 ;  /* 0x0000000700007306 */ /* 0x000e300000209400 */
[----:B0-----:R-:W0:Y:S02]  /*06d0*/  MUFU.RCP R0, R0 ;  /* 0x0000000000007308 */ /* 0x001e240000001000 */
[----:B0-----:R-:W-:-:S02]  /*06e0*/  VIADD R3, R0, 0xffffffe ;  /* 0x0ffffffe00037836 */ /* 0x001fc40000000000 */
[----:B------:R-:W-:Y:S02]  /*06f0*/  IMAD.MOV R0, RZ, RZ, -R4 ;  /* 0x000000ffff007224 */ /* 0x000fe400078e0a04 */
[----:B------:R-:W0:Y:S02]  /*0700*/  S2R R4, SR_CgaCtaId ;  /* 0x0000000000047919 */ /* 0x000e240000008800 */
[----:B------:R-:W1:Y:S02]  /*0710*/  F2I.FTZ.U32.TRUNC.NTZ R3, R3 ;  /* 0x0000000300037305 */ /* 0x000e64000021f000 */
[----:B-1----:R-:W-:-:S04]  /*0720*/  IMAD.MOV R9, RZ, RZ, -R3 ;  /* 0x000000ffff097224 */ /* 0x002fc800078e0a03 */
[----:B------:R-:W-:Y:S01]  /*0730*/  IMAD.MOV.U32 R2, RZ, RZ, R9 ;  /* 0x000000ffff027224 */ /* 0x000fe200078e0009 */
[----:B------:R-:W-:-:S03]  /*0740*/  IABS R9, R8 ;  /* 0x0000000800097213 */ /* 0x000fc60000000000 */
[----:B------:R-:W-:Y:S02]  /*0750*/  IMAD R5, R2, R7, RZ ;  /* 0x0000000702057224 */ /* 0x000fe400078e02ff */
[----:B------:R-:W-:-:S04]  /*0760*/  IMAD.MOV.U32 R2, RZ, RZ, RZ ;  /* 0x000000ffff027224 */ /* 0x000fc800078e00ff */
[----:B------:R-:W-:Y:S01]  /*0770*/  IMAD.HI.U32 R2, R3, R5, R2 ;  /* 0x0000000503027227 */ /* 0x000fe200078e0002 */
[----:B------:R-:W-:-:S04]  /*0780*/  MOV R3, 0x400 ;  /* 0x0000040000037802 */ /* 0x000fc80000000f00 */
[----:B0-----:R-:W-:Y:S01]  /*0790*/  LEA R4, R4, R3, 0x18 ;  /* 0x0000000304047211 */ /* 0x001fe200078ec0ff */
[----:B------:R-:W-:Y:S01]  /*07a0*/  IMAD.HI.U32 R2, R2, R9, RZ ;  /* 0x0000000902027227 */ /* 0x000fe200078e00ff */
[----:B------:R-:W0:Y:S03]  /*07b0*/  LDC R3, c[0x0][0x230] ;  /* 0x00008c00ff037b82 */ /* 0x000e260000000800 */
[----:B------:R-:W-:Y:S01]  /*07c0*/  IMAD R0, R2, R0, R9 ;  /* 0x0000000002007224 */ /* 0x000fe200078e0209 */
[----:B------:R1:W-:Y:S04]  /*07d0*/  STL [R1+0xd9c], R4 ;  /* 0x000d9c0401007387 */ /* 0x0003e80000100800 */
[----:B------:R-:W-:Y:S01]  /*07e0*/  ISETP.GT.U32.AND P1, PT, R7, R0, PT ;  /* 0x000000000700720c */ /* 0x000fe20003f24070 */
[----:B------:R-:W-:Y:S01]  /*07f0*/  ULDC.64 UR60, c[0x0][0x208] ;  /* 0x00008200003c7ab9 */ /* 0x000fe20000000a00 */
[----:B-1----:R-:W-:-:S11]  /*0800*/  CS2R R4, SRZ ;  /* 0x0000000000047805 */ /* 0x002fd6000001ff00 */
[----:B------:R-:W-:Y:S02]  /*0810*/  @!P1 IMAD.IADD R0, R0, 0x1, -R7 ;  /* 0x0000000100009824 */ /* 0x000fe400078e0a07 */
[----:B------:R-:W-:Y:S01]  /*0820*/  @!P1 VIADD R2, R2, 0x1 ;  /* 0x0000000102029836 */ /* 0x000fe20000000000 */
[----:B------:R-:W-:Y:S01]  /*0830*/  ISETP.NE.AND P1, PT, R11, RZ, PT ;  /* 0x000000ff0b00720c */ /* 0x000fe20003f25270 */
[----:B0-----:R-:W-:Y:S01]  /*0840*/  VIADD R14, R3, 0x7f ;  /* 0x0000007f030e7836 */ /* 0x001fe20000000000 */
[----:B------:R-:W-:Y:S02]  /*0850*/  ISETP.GE.U32.AND P0, PT, R0, R7, PT ;  /* 0x000000070000720c */ /* 0x000fe40003f06070 */
[----:B------:R-:W-:-:S04]  /*0860*/  LOP3.LUT R0, R8, R11, RZ, 0x3c, !PT ;  /* 0x0000000b08007212 */ /* 0x000fc800078e3cff */
[----:B------:R-:W-:-:S07]  /*0870*/  ISETP.GE.AND P2, PT, R0, RZ, PT ;  /* 0x000000ff0000720c */ /* 0x000fce0003f46270 */
[----:B------:R-:W-:Y:S01]  /*0880*/  @P0 VIADD R2, R2, 0x1 ;  /* 0x0000000102020836 */ /* 0x000fe20000000000 */
[----:B------:R-:W-:-:S05]  /*0890*/  ISETP.GE.AND P0, PT, R14, 0x80, PT ;  /* 0x000000800e00780c */ /* 0x000fca0003f06270 */
[----:B------:R-:W-:Y:S01]  /*08a0*/  @!P2 IMAD.MOV R2, RZ, RZ, -R2 ;  /* 0x000000ffff02a224 */ /* 0x000fe200078e0a02 */
[----:B------:R-:W-:-:S05]  /*08b0*/  @!P1 LOP3.LUT R2, RZ, R11, RZ, 0x33, !PT ;  /* 0x0000000bff029212 */ /* 0x000fca00078e33ff */
[----:B------:R-:W-:Y:S02]  /*08c0*/  IMAD.MOV R0, RZ, RZ, -R2 ;  /* 0x000000ffff007224 */ /* 0x000fe400078e0a02 */
[----:B------:R-:W-:Y:S02]  /*08d0*/  IMAD.SHL.U32 R13, R2, 0x80, RZ ;  /* 0x00000080020d7824 */ /* 0x000fe400078e00ff */
[----:B------:R-:W-:Y:S01]  /*08e0*/  IMAD R0, R11, R0, R8 ;  /* 0x000000000b007224 */ /* 0x000fe200078e0208 */
[----:B------:R-:W-:Y:S01]  /*08f0*/  CS2R R8, SRZ ;  /* 0x0000000000087805 */ /* 0x000fe2000001ff00 */
[C---:B------:R-:W-:Y:S01]  /*0900*/  VIADD R14, R13.reuse, 0x1 ;  /* 0x000000010d0e7836 */ /* 0x040fe20000000000 */
[----:B------:R-:W-:Y:S01]  /*0910*/  CS2R R10, SRZ ;  /* 0x00000000000a7805 */ /* 0x000fe2000001ff00 */
[----:B------:R-:W-:Y:S01]  /*0920*/  IMAD.IADD R0, R6, 0x1, R0 ;  /* 0x0000000106007824 */ /* 0x000fe200078e0200 */
[----:B------:R-:W-:Y:S01]  /*0930*/  CS2R R6, SRZ ;  /* 0x0000000000067805 */ /* 0x000fe2000001ff00 */
[----:B------:R-:W-:-:S02]  /*0940*/  VIADD R3, R13, 0x2 ;  /* 0x000000020d037836 */ /* 0x000fc40000000000 */
[----:B------:R-:W-:Y:S02]  /*0950*/  IMAD R185, R0, 0x100, R12 ;  /* 0x0000010000b97824 */ /* 0x000fe400078e020c */
[C---:B------:R-:W-:Y:S02]  /*0960*/  VIADD R2, R13.reuse, 0x3 ;  /* 0x000000030d027836 */ /* 0x040fe40000000000 */
[C---:B------:R-:W-:Y:S01]  /*0970*/  VIADD R14, R13.reuse, 0x4 ;  /* 0x000000040d0e7836 */ /* 0x040fe20000000000 */
[----:B------:R0:W-:Y:S01]  /*0980*/  STL [R1+0x100], R185 ;  /* 0x000100b901007387 */ /* 0x0001e20000100800 */
[C---:B------:R-:W-:Y:S02]  /*0990*/  VIADD R3, R13.reuse, 0x5 ;  /* 0x000000050d037836 */ /* 0x040fe40000000000 */
[C---:B------:R-:W-:Y:S02]  /*09a0*/  VIADD R2, R13.reuse, 0x6 ;  /* 0x000000060d027836 */ /* 0x040fe40000000000 */
[----:B------:R-:W-:-:S02]  /*09b0*/  VIADD R252, R13, 0x7 ;  /* 0x000000070dfc7836 */ /* 0x000fc40000000000 */
[C---:B------:R-:W-:Y:S02]  /*09c0*/  VIADD R251, R13.reuse, 0x8 ;  /* 0x000000080dfb7836 */ /* 0x040fe40000000000 */
[----:B------:R-:W-:Y:S02]  /*09d0*/  VIADD R200, R13, 0x9 ;  /* 0x000000090dc87836 */ /* 0x000fe40000000000 */
[----:B0-----:R-:W-:Y:S02]  /*09e0*/  VIADD R185, R185, 0x80 ;  /* 0x00000080b9b97836 */ /* 0x001fe40000000000 */
[C---:B------:R-:W-:Y:S02]  /*09f0*/  VIADD R167, R13.reuse, 0xa ;  /* 0x0000000a0da77836 */ /* 0x040fe40000000000 */
[C---:B------:R-:W-:Y:S01]  /*0a00*/  VIADD R202, R13.reuse, 0xb ;  /* 0x0000000b0dca7836 */ /* 0x040fe20000000000 */
[----:B------:R0:W-:Y:S01]  /*0a10*/  STL [R1+0x104], R185 ;  /* 0x000104b901007387 */ /* 0x0001e20000100800 */
[----:B------:R-:W-:-:S02]  /*0a20*/  VIADD R230, R13, 0xc ;  /* 0x0000000c0de67836 */ /* 0x000fc40000000000 */
[C---:B------:R-:W-:Y:S02]  /*0a30*/  VIADD R159, R13.reuse, 0xd ;  /* 0x0000000d0d9f7836 */ /* 0x040fe40000000000 */
[C---:B------:R-:W-:Y:S02]  /*0a40*/  VIADD R179, R13.reuse, 0xe ;  /* 0x0000000e0db37836 */ /* 0x040fe40000000000 */
[C---:B------:R-:W-:Y:S02]  /*0a50*/  VIADD R222, R13.reuse, 0xf ;  /* 0x0000000f0dde7836 */ /* 0x040fe40000000000 */
[C---:B------:R-:W-:Y:S01]  /*0a60*/  VIADD R210, R13.reuse, 0x10 ;  /* 0x000000100dd27836 */ /* 0x040fe20000000000 */
[----:B0-----:R0:W5:Y:S01]  /*0a70*/  LDL.LU R185, [R1+0xda0] ;  /* 0x000da00001b97983 */ /* 0x0011620000300800 */
[C---:B------:R-:W-:Y:S02]  /*0a80*/  VIADD R155, R13.reuse, 0x11 ;  /* 0x000000110d9b7836 */ /* 0x040fe40000000000 */
[----:B------:R-:W-:-:S02]  /*0a90*/  VIADD R2, R13, 0x12 ;  /* 0x000000120d027836 */ /* 0x000fc40000000000 */
[C---:B------:R-:W-:Y:S02]  /*0aa0*/  VIADD R34, R13.reuse, 0x13 ;  /* 0x000000130d227836 */ /* 0x040fe40000000000 */
[C---:B------:R-:W-:Y:S02]  /*0ab0*/  VIADD R28, R13.reuse, 0x14 ;  /* 0x000000140d1c7836 */ /* 0x040fe40000000000 */
[C---:B------:R-:W-:Y:S02]  /*0ac0*/  VIADD R163, R13.reuse, 0x15 ;  /* 0x000000150da37836 */ /* 0x040fe40000000000 */
[C---:B------:R-:W-:Y:S02]  /*0ad0*/  VIADD R88, R13.reuse, 0x16 ;  /* 0x000000160d587836 */ /* 0x040fe40000000000 */
        /* <DEDUP_REMOVED lines=104> */
[----:B------:R-:W-:Y:S01]  /*1160*/  VIADD R0, R13, 0x7f ;  /* 0x0000007f0d007836 */ /* 0x000fe20000000000 */
[----:B0-----:R-:W-:Y:S06]  /*1170*/  @!P0 BRA `(.L_x_0) ;  /* 0x0000026c00a48947 */ /* 0x001fec0003800000 */
[----:B------:R-:W2:Y:S04]  /*1180*/  LDL R217, [R1+0x100] ;  /* 0x0001000001d97983 */ /* 0x000ea80000100800 */
[----:B------:R-:W3:Y:S04]  /*1190*/  LDL R218, [R1+0x104] ;  /* 0x0001040001da7983 */ /* 0x000ee80000100800 */
[----:B------:R-:W4:Y:S01]  /*11a0*/  LDL R219, [R1+0xd9c] ;  /* 0x000d9c0001db7983 */ /* 0x000f220000100800 */
[----:B------:R-:W-:Y:S01]  /*11b0*/  IABS R18, R184 ;  /* 0x000000b800127213 */ /* 0x000fe20000000000 */
[----:B------:R-:W-:Y:S01]  /*11c0*/  IMAD.MOV.U32 R22, RZ, RZ, RZ ;  /* 0x000000ffff167224 */ /* 0x000fe200078e00ff */
[----:B-----5:R-:W-:Y:S01]  /*11d0*/  IABS R8, R185 ;  /* 0x000000b900087213 */ /* 0x020fe20000000000 */
[C---:B------:R-:W-:Y:S01]  /*11e0*/  VIADD R140, R13.reuse, 0x6 ;  /* 0x000000060d8c7836 */ /* 0x040fe20000000000 */
[----:B------:R-:W0:Y:S01]  /*11f0*/  I2F.RP R9, R18 ;  /* 0x0000001200097306 */ /* 0x000e220000209400 */
[----:B------:R-:W-:Y:S01]  /*1200*/  IABS R23, R13 ;  /* 0x0000000d00177213 */ /* 0x000fe20000000000 */
[C---:B------:R-:W-:Y:S01]  /*1210*/  VIADD R216, R13.reuse, 0x5 ;  /* 0x000000050dd87836 */ /* 0x040fe20000000000 */
[----:B------:R-:W-:Y:S01]  /*1220*/  IABS R19, R206 ;  /* 0x000000ce00137213 */ /* 0x000fe20000000000 */
[C---:B------:R-:W-:Y:S01]  /*1230*/  VIADD R142, R13.reuse, 0x2 ;  /* 0x000000020d8e7836 */ /* 0x040fe20000000000 */
[----:B------:R-:W-:Y:S01]  /*1240*/  ISETP.GE.AND P4, PT, R0, RZ, PT ;  /* 0x000000ff0000720c */ /* 0x000fe20003f86270 */
[----:B------:R-:W-:Y:S01]  /*1250*/  VIADD R143, R13, 0x1 ;  /* 0x000000010d8f7836 */ /* 0x000fe20000000000 */
[----:B------:R-:W-:Y:S01]  /*1260*/  IABS R17, R27 ;  /* 0x0000001b00117213 */ /* 0x000fe20000000000 */
[----:B------:R-:W1:Y:S01]  /*1270*/  I2F.RP R10, R8 ;  /* 0x00000008000a7306 */ /* 0x000e620000209400 */
[----:B------:R-:W-:Y:S01]  /*1280*/  IABS R21, R38 ;  /* 0x0000002600157213 */ /* 0x000fe20000000000 */
[----:B------:R-:W-:Y:S01]  /*1290*/  UMOV UR35, 0x40000040 ;  /* 0x4000004000237882 */ /* 0x000fe20000000000 */
[----:B------:R-:W-:-:S02]  /*12a0*/  ISETP.GE.AND P3, PT, R27, RZ, PT ;  /* 0x000000ff1b00720c */ /* 0x000fc40003f66270 */
[----:B------:R-:W-:Y:S02]  /*12b0*/  IABS R27, R25 ;  /* 0x00000019001b7213 */ /* 0x000fe40000000000 */
[----:B------:R-:W-:Y:S01]  /*12c0*/  IABS R41, R198 ;  /* 0x000000c600297213 */ /* 0x000fe20000000000 */
[----:B0-----:R-:W0:Y:S01]  /*12d0*/  MUFU.RCP R9, R9 ;  /* 0x0000000900097308 */ /* 0x001e220000001000 */
[----:B------:R-:W-:Y:S02]  /*12e0*/  ISETP.GE.AND P2, PT, R206, RZ, PT ;  /* 0x000000ffce00720c */ /* 0x000fe40003f46270 */
[----:B------:R-:W-:Y:S01]  /*12f0*/  IABS R43, R89 ;  /* 0x00000059002b7213 */ /* 0x000fe20000000000 */
[----:B------:R-:W4:Y:S01]  /*1300*/  S2R R206, SR_TID.X ;  /* 0x0000000000ce7919 */ /* 0x000f220000002100 */
[----:B------:R-:W-:Y:S02]  /*1310*/  IABS R45, R91 ;  /* 0x0000005b002d7213 */ /* 0x000fe40000000000 */
[----:B------:R-:W-:Y:S01]  /*1320*/  IABS R47, R164 ;  /* 0x000000a4002f7213 */ /* 0x000fe20000000000 */
[----:B-1----:R-:W1:Y:S01]  /*1330*/  MUFU.RCP R10, R10 ;  /* 0x0000000a000a7308 */ /* 0x002e620000001000 */
[----:B------:R-:W-:-:S02]  /*1340*/  IABS R49, R32 ;  /* 0x0000002000317213 */ /* 0x000fc40000000000 */
[----:B------:R-:W-:Y:S02]  /*1350*/  IABS R51, R209 ;  /* 0x000000d100337213 */ /* 0x000fe40000000000 */
[----:B------:R-:W-:Y:S02]  /*1360*/  IABS R46, R166 ;  /* 0x000000a6002e7213 */ /* 0x000fe40000000000 */
[----:B------:R-:W-:Y:S01]  /*1370*/  IABS R53, R191 ;  /* 0x000000bf00357213 */ /* 0x000fe20000000000 */
[----:B0-----:R-:W-:Y:S01]  /*1380*/  VIADD R4, R9, 0xffffffe ;  /* 0x0ffffffe09047836 */ /* 0x001fe20000000000 */
[----:B------:R-:W-:Y:S02]  /*1390*/  IABS R55, R154 ;  /* 0x0000009a00377213 */ /* 0x000fe40000000000 */
[----:B------:R-:W-:Y:S01]  /*13a0*/  IABS R57, R203 ;  /* 0x000000cb00397213 */ /* 0x000fe20000000000 */
[----:B------:R0:W0:Y:S01]  /*13b0*/  F2I.FTZ.U32.TRUNC.NTZ R5, R4 ;  /* 0x0000000400057305 */ /* 0x000022000021f000 */
[----:B------:R-:W-:-:S02]  /*13c0*/  IABS R59, R176 ;  /* 0x000000b0003b7213 */ /* 0x000fc40000000000 */
[----:B------:R-:W-:Y:S01]  /*13d0*/  IABS R61, R183 ;  /* 0x000000b7003d7213 */ /* 0x000fe20000000000 */
[----:B-1----:R-:W-:Y:S01]  /*13e0*/  VIADD R6, R10, 0xffffffe ;  /* 0x0ffffffe0a067836 */ /* 0x002fe20000000000 */
[----:B------:R-:W-:Y:S02]  /*13f0*/  IABS R63, R189 ;  /* 0x000000bd003f7213 */ /* 0x000fe40000000000 */
[----:B------:R-:W-:Y:S01]  /*1400*/  IABS R60, R182 ;  /* 0x000000b6003c7213 */ /* 0x000fe20000000000 */
[----:B------:R1:W1:Y:S01]  /*1410*/  F2I.FTZ.U32.TRUNC.NTZ R7, R6 ;  /* 0x0000000600077305 */ /* 0x000262000021f000 */
[----:B0-----:R-:W-:Y:S01]  /*1420*/  IMAD.MOV.U32 R4, RZ, RZ, RZ ;  /* 0x000000ffff047224 */ /* 0x001fe200078e00ff */
[----:B------:R-:W-:Y:S02]  /*1430*/  IABS R67, R199 ;  /* 0x000000c700437213 */ /* 0x000fe40000000000 */
[----:B------:R-:W-:Y:S02]  /*1440*/  IABS R69, R205 ;  /* 0x000000cd00457213 */ /* 0x000fe40000000000 */
[----:B------:R-:W-:Y:S01]  /*1450*/  IABS R65, R194 ;  /* 0x000000c200417213 */ /* 0x000fe20000000000 */
[----:B------:R-:W-:Y:S01]  /*1460*/  IMAD.MOV R11, RZ, RZ, -R5 ;  /* 0x000000ffff0b7224 */ /* 0x000fe200078e0a05 */
[----:B------:R-:W-:Y:S01]  /*1470*/  IABS R71, R227 ;  /* 0x000000e300477213 */ /* 0x000fe20000000000 */
[----:B-1----:R-:W-:Y:S01]  /*1480*/  IMAD.MOV.U32 R6, RZ, RZ, RZ ;  /* 0x000000ffff067224 */ /* 0x002fe200078e00ff */
[----:B------:R-:W-:Y:S01]  /*1490*/  IABS R73, R201 ;  /* 0x000000c900497213 */ /* 0x000fe20000000000 */
[----:B------:R-:W-:Y:S01]  /*14a0*/  IMAD R11, R11, R18, RZ ;  /* 0x000000120b0b7224 */ /* 0x000fe200078e02ff */
[----:B------:R-:W-:-:S02]  /*14b0*/  IABS R75, R195 ;  /* 0x000000c3004b7213 */ /* 0x000fc40000000000 */
[----:B------:R-:W-:Y:S01]  /*14c0*/  IABS R81, R223 ;  /* 0x000000df00517213 */ /* 0x000fe20000000000 */
[----:B------:R-:W-:Y:S01]  /*14d0*/  IMAD.HI.U32 R5, R5, R11, R4 ;  /* 0x0000000b05057227 */ /* 0x000fe200078e0004 */
[----:B------:R-:W-:Y:S02]  /*14e0*/  IABS R77, R26 ;  /* 0x0000001a004d7213 */ /* 0x000fe40000000000 */
[----:B------:R-:W-:Y:S01]  /*14f0*/  IABS R79, R243 ;  /* 0x000000f3004f7213 */ /* 0x000fe20000000000 */
[----:B------:R-:W-:Y:S01]  /*1500*/  IMAD.MOV R11, RZ, RZ, -R7 ;  /* 0x000000ffff0b7224 */ /* 0x000fe200078e0a07 */
[----:B------:R-:W-:Y:S02]  /*1510*/  IABS R83, R165 ;  /* 0x000000a500537213 */ /* 0x000fe40000000000 */
[----:B------:R-:W-:Y:S01]  /*1520*/  IABS R80, R229 ;  /* 0x000000e500507213 */ /* 0x000fe20000000000 */
[----:B------:R-:W-:Y:S01]  /*1530*/  IMAD R11, R11, R8, RZ ;  /* 0x000000080b0b7224 */ /* 0x000fe200078e02ff */
[----:B------:R-:W-:-:S02]  /*1540*/  IABS R85, R236 ;  /* 0x000000ec00557213 */ /* 0x000fc40000000000 */
[----:B------:R-:W-:Y:S01]  /*1550*/  IABS R87, R239 ;  /* 0x000000ef00577213 */ /* 0x000fe20000000000 */
[----:B------:R-:W-:Y:S01]  /*1560*/  IMAD.HI.U32 R6, R7, R11, R6 ;  /* 0x0000000b07067227 */ /* 0x000fe200078e0006 */
[----:B------:R-:W-:Y:S02]  /*1570*/  IABS R11, R0 ;  /* 0x00000000000b7213 */ /* 0x000fe40000000000 */
[----:B------:R-:W-:Y:S02]  /*1580*/  IABS R86, R248 ;  /* 0x000000f800567213 */ /* 0x000fe40000000000 */
[----:B------:R-:W-:Y:S01]  /*1590*/  IABS R93, R245 ;  /* 0x000000f5005d7213 */ /* 0x000fe20000000000 */
[C---:B------:R-:W-:Y:S01]  /*15a0*/  IMAD.HI.U32 R0, R6.reuse, R11, RZ ;  /* 0x0000000b06007227 */ /* 0x040fe200078e00ff */
[----:B------:R-:W-:Y:S02]  /*15b0*/  IABS R95, R39 ;  /* 0x00000027005f7213 */ /* 0x000fe40000000000 */
[----:B------:R-:W-:Y:S01]  /*15c0*/  IABS R97, R249 ;  /* 0x000000f900617213 */ /* 0x000fe20000000000 */
[----:B------:R-:W-:Y:S01]  /*15d0*/  IMAD.HI.U32 R7, R6, R19, RZ ;  /* 0x0000001306077227 */ /* 0x000fe200078e00ff */
[----:B------:R-:W-:-:S02]  /*15e0*/  IABS R99, R14 ;  /* 0x0000000e00637213 */ /* 0x000fc40000000000 */
[----:B------:R-:W-:Y:S01]  /*15f0*/  IABS R103, R186 ;  /* 0x000000ba00677213 */ /* 0x000fe20000000000 */
[----:B------:R-:W-:Y:S01]  /*1600*/  IMAD.MOV R0, RZ, RZ, -R0 ;  /* 0x000000ffff007224 */ /* 0x000fe200078e0a00 */
[----:B------:R-:W-:Y:S01]  /*1610*/  IABS R101, R24 ;  /* 0x0000001800657213 */ /* 0x000fe20000000000 */
[----:B------:R-:W-:Y:S01]  /*1620*/  IMAD.MOV R7, RZ, RZ, -R7 ;  /* 0x000000ffff077224 */ /* 0x000fe200078e0a07 */
[----:B------:R-:W-:Y:S01]  /*1630*/  IABS R105, R169 ;  /* 0x000000a900697213 */ /* 0x000fe20000000000 */
[C---:B------:R-:W-:Y:S01]  /*1640*/  IMAD R11, R8.reuse, R0, R11 ;  /* 0x00000000080b7224 */ /* 0x040fe200078e020b */
[----:B------:R-:W-:Y:S01]  /*1650*/  IABS R107, R157 ;  /* 0x0000009d006b7213 */ /* 0x000fe20000000000 */
[----:B------:R-:W-:Y:S01]  /*1660*/  IMAD R16, R8, R7, R19 ;  /* 0x0000000708107224 */ /* 0x000fe200078e0213 */
[----:B------:R-:W-:Y:S01]  /*1670*/  IABS R19, R12 ;  /* 0x0000000c00137213 */ /* 0x000fe20000000000 */
[----:B------:R-:W-:Y:S01]  /*1680*/  IMAD.HI.U32 R7, R6, R21, RZ ;  /* 0x0000001506077227 */ /* 0x000fe200078e00ff */
[----:B------:R-:W-:-:S02]  /*1690*/  IABS R109, R90 ;  /* 0x0000005a006d7213 */ /* 0x000fc40000000000 */
[----:B------:R-:W-:Y:S01]  /*16a0*/  IABS R111, R228 ;  /* 0x000000e4006f7213 */ /* 0x000fe20000000000 */
[----:B------:R-:W-:Y:S01]  /*16b0*/  IMAD.HI.U32 R0, R6, R19, RZ ;  /* 0x0000001306007227 */ /* 0x000fe200078e00ff */
[----:B------:R-:W-:Y:S02]  /*16c0*/  IABS R106, R193 ;  /* 0x000000c1006a7213 */ /* 0x000fe40000000000 */
[----:B------:R-:W-:Y:S01]  /*16d0*/  IABS R113, R188 ;  /* 0x000000bc00717213 */ /* 0x000fe20000000000 */
[----:B------:R-:W-:Y:S01]  /*16e0*/  IMAD.MOV R0, RZ, RZ, -R0 ;  /* 0x000000ffff007224 */ /* 0x000fe200078e0a00 */
[----:B------:R-:W-:Y:S01]  /*16f0*/  IABS R115, R208 ;  /* 0x000000d000737213 */ /* 0x000fe20000000000 */
[----:B------:R-:W-:Y:S01]  /*1700*/  IMAD.MOV R7, RZ, RZ, -R7 ;  /* 0x000000ffff077224 */ /* 0x000fe200078e0a07 */
[----:B------:R-:W-:Y:S01]  /*1710*/  IABS R117, R232 ;  /* 0x000000e800757213 */ /* 0x000fe20000000000 */
[----:B------:R-:W-:Y:S01]  /*1720*/  IMAD R19, R8, R0, R19 ;  /* 0x0000000008137224 */ /* 0x000fe200078e0213 */
[----:B------:R-:W-:Y:S01]  /*1730*/  IABS R119, R244 ;  /* 0x000000f400777213 */ /* 0x000fe20000000000 */
[----:B------:R-:W-:Y:S01]  /*1740*/  IMAD.HI.U32 R0, R6, R27, RZ ;  /* 0x0000001b06007227 */ /* 0x000fe200078e00ff */
[----:B------:R-:W-:-:S02]  /*1750*/  IABS R121, R238 ;  /* 0x000000ee00797213 */ /* 0x000fc40000000000 */
[----:B------:R-:W-:Y:S01]  /*1760*/  IABS R123, R247 ;  /* 0x000000f7007b7213 */ /* 0x000fe20000000000 */
[----:B------:R-:W-:Y:S01]  /*1770*/  IMAD.MOV R0, RZ, RZ, -R0 ;  /* 0x000000ffff007224 */ /* 0x000fe200078e0a00 */
[----:B------:R-:W-:Y:S01]  /*1780*/  IABS R125, R88 ;  /* 0x00000058007d7213 */ /* 0x000fe20000000000 */
[C---:B------:R-:W-:Y:S01]  /*1790*/  IMAD.HI.U32 R40, R6.reuse, R47, RZ ;  /* 0x0000002f06287227 */ /* 0x040fe200078e00ff */
[----:B------:R-:W-:Y:S02]  /*17a0*/  IABS R127, R163 ;  /* 0x000000a3007f7213 */ /* 0x000fe40000000000 */
        /* <DEDUP_REMOVED lines=13> */
[----:B------:R-:W-:Y:S02]  /*1880*/  IMAD.MOV R50, RZ, RZ, -R50 ;  /* 0x000000ffff327224 */ /* 0x000fe400078e0a32 */
[----:B------:R-:W-:-:S04]  /*1890*/  IMAD.HI.U32 R58, R6, R61, RZ ;  /* 0x0000003d063a7227 */ /* 0x000fc800078e00ff */
[----:B------:R-:W-:Y:S01]  /*18a0*/  IMAD R50, R8, R50, R55 ;  /* 0x0000003208327224 */ /* 0x000fe200078e0237 */
[----:B------:R-:W-:Y:S01]  /*18b0*/  IABS R55, R180 ;  /* 0x000000b400377213 */ /* 0x000fe20000000000 */
[----:B------:R-:W-:Y:S02]  /*18c0*/  IMAD.MOV R58, RZ, RZ, -R58 ;  /* 0x000000ffff3a7224 */ /* 0x000fe400078e0a3a */
[----:B------:R-:W-:-:S04]  /*18d0*/  IMAD.HI.U32 R62, R6, R67, RZ ;  /* 0x00000043063e7227 */ /* 0x000fc800078e00ff */
[----:B------:R-:W-:-:S04]  /*18e0*/  IMAD.HI.U32 R54, R6, R55, RZ ;  /* 0x0000003706367227 */ /* 0x000fc800078e00ff */
[----:B------:R-:W-:Y:S02]  /*18f0*/  IMAD.MOV R54, RZ, RZ, -R54 ;  /* 0x000000ffff367224 */ /* 0x000fe400078e0a36 */
[----:B------:R-:W-:Y:S02]  /*1900*/  IMAD.MOV R62, RZ, RZ, -R62 ;  /* 0x000000ffff3e7224 */ /* 0x000fe400078e0a3e */
[----:B------:R-:W-:-:S04]  /*1910*/  IMAD.HI.U32 R64, R6, R71, RZ ;  /* 0x0000004706407227 */ /* 0x000fc800078e00ff */
[----:B------:R-:W-:Y:S02]  /*1920*/  IMAD.MOV R64, RZ, RZ, -R64 ;  /* 0x000000ffff407224 */ /* 0x000fe400078e0a40 */
[----:B------:R-:W-:-:S04]  /*1930*/  IMAD.HI.U32 R68, R6, R75, RZ ;  /* 0x0000004b06447227 */ /* 0x000fc800078e00ff */
[----:B------:R-:W-:Y:S02]  /*1940*/  IMAD.MOV R68, RZ, RZ, -R68 ;  /* 0x000000ffff447224 */ /* 0x000fe400078e0a44 */
[----:B------:R-:W-:-:S04]  /*1950*/  IMAD.HI.U32 R70, R6, R77, RZ ;  /* 0x0000004d06467227 */ /* 0x000fc800078e00ff */
[----:B------:R-:W-:Y:S02]  /*1960*/  IMAD.MOV R70, RZ, RZ, -R70 ;  /* 0x000000ffff467224 */ /* 0x000fe400078e0a46 */
[----:B------:R-:W-:-:S04]  /*1970*/  IMAD.HI.U32 R72, R6, R79, RZ ;  /* 0x0000004f06487227 */ /* 0x000fc800078e00ff */
[----:B------:R-:W-:Y:S01]  /*1980*/  IMAD R70, R8, R70, R77 ;  /* 0x0000004608467224 */ /* 0x000fe200078e024d */
[----:B------:R-:W-:Y:S01]  /*1990*/  IABS R77, R225 ;  /* 0x000000e1004d7213 */ /* 0x000fe20000000000 */
        /* <DEDUP_REMOVED lines=8> */
[----:B------:R-:W-:Y:S01]  /*1a20*/  IMAD.MOV R116, RZ, RZ, -R114 ;  /* 0x000000ffff747224 */ /* 0x000fe200078e0a72 */
[----:B--2---:R-:W-:Y:S02]  /*1a30*/  IABS R9, R217 ;  /* 0x000000d900097213 */ /* 0x004fe40000000000 */
[----:B------:R-:W-:Y:S01]  /*1a40*/  ISETP.GE.AND P5, PT, R217, RZ, PT ;  /* 0x000000ffd900720c */ /* 0x000fe20003fa6270 */
[----:B------:R-:W-:Y:S01]  /*1a50*/  VIADD R217, R13, 0x3 ;  /* 0x000000030dd97836 */ /* 0x000fe20000000000 */
[----:B---3--:R-:W-:Y:S01]  /*1a60*/  IABS R10, R218 ;  /* 0x000000da000a7213 */ /* 0x008fe20000000000 */
[----:B------:R-:W-:-:S03]  /*1a70*/  IMAD.HI.U32 R4, R5, R9, RZ ;  /* 0x0000000905047227 */ /* 0x000fc600078e00ff */
[----:B------:R-:W-:Y:S01]  /*1a80*/  IABS R139, R217 ;  /* 0x000000d9008b7213 */ /* 0x000fe20000000000 */
[----:B------:R-:W-:Y:S02]  /*1a90*/  IMAD.MOV R4, RZ, RZ, -R4 ;  /* 0x000000ffff047224 */ /* 0x000fe400078e0a04 */
[----:B------:R-:W-:-:S04]  /*1aa0*/  IMAD.HI.U32 R5, R5, R10, RZ ;  /* 0x0000000a05057227 */ /* 0x000fc800078e00ff */
[----:B------:R-:W-:Y:S02]  /*1ab0*/  IMAD R4, R18, R4, R9 ;  /* 0x0000000412047224 */ /* 0x000fe400078e0209 */
[----:B------:R-:W-:-:S03]  /*1ac0*/  IMAD.MOV R5, RZ, RZ, -R5 ;  /* 0x000000ffff057224 */ /* 0x000fc600078e0a05 */
[C---:B------:R-:W-:Y:S01]  /*1ad0*/  ISETP.GT.U32.AND P0, PT, R18.reuse, R4, PT ;  /* 0x000000041200720c */ /* 0x040fe20003f04070 */
[----:B------:R-:W-:Y:S02]  /*1ae0*/  IMAD R9, R18, R5, R10 ;  /* 0x0000000512097224 */ /* 0x000fe400078e020a */
[----:B------:R-:W-:-:S03]  /*1af0*/  IMAD.HI.U32 R10, R6, R23, RZ ;  /* 0x00000017060a7227 */ /* 0x000fc600078e00ff */
[----:B------:R-:W-:Y:S01]  /*1b00*/  ISETP.GT.U32.AND P1, PT, R18, R9, PT ;  /* 0x000000091200720c */ /* 0x000fe20003f24070 */
[----:B------:R-:W-:Y:S02]  /*1b10*/  IMAD.MOV R10, RZ, RZ, -R10 ;  /* 0x000000ffff0a7224 */ /* 0x000fe400078e0a0a */
[----:B------:R-:W-:-:S04]  /*1b20*/  IMAD.HI.U32 R5, R6, R17, RZ ;  /* 0x0000001106057227 */ /* 0x000fc800078e00ff */
[--C-:B------:R-:W-:Y:S02]  /*1b30*/  @!P0 IMAD.IADD R4, R4, 0x1, -R18.reuse ;  /* 0x0000000104048824 */ /* 0x100fe400078e0a12 */
[----:B------:R-:W-:Y:S02]  /*1b40*/  IMAD R23, R8, R10, R23 ;  /* 0x0000000a08177224 */ /* 0x000fe400078e0217 */
[----:B------:R-:W-:Y:S01]  /*1b50*/  IMAD.MOV R5, RZ, RZ, -R5 ;  /* 0x000000ffff057224 */ /* 0x000fe200078e0a05 */
[----:B------:R-:W-:Y:S01]  /*1b60*/  ISETP.GT.U32.AND P0, PT, R18, R4, PT ;  /* 0x000000041200720c */ /* 0x000fe20003f04070 */
[----:B------:R-:W-:Y:S01]  /*1b70*/  @!P1 IMAD.IADD R9, R9, 0x1, -R18 ;  /* 0x0000000109099824 */ /* 0x000fe200078e0a12 */
[C---:B------:R-:W-:Y:S01]  /*1b80*/  ISETP.GT.U32.AND P6, PT, R8.reuse, R23, PT ;  /* 0x000000170800720c */ /* 0x040fe20003fc4070 */
[----:B------:R-:W-:Y:S01]  /*1b90*/  IMAD R17, R8, R5, R17 ;  /* 0x0000000508117224 */ /* 0x000fe200078e0211 */
[----:B------:R-:W-:Y:S02]  /*1ba0*/  LOP3.LUT R5, RZ, R184, RZ, 0x33, !PT ;  /* 0x000000b8ff057212 */ /* 0x000fe400078e33ff */
[----:B------:R-:W-:-:S07]  /*1bb0*/  ISETP.GT.U32.AND P1, PT, R18, R9, PT ;  /* 0x000000091200720c */ /* 0x000fce0003f24070 */
[----:B------:R-:W-:Y:S01]  /*1bc0*/  @!P0 IMAD.IADD R4, R4, 0x1, -R18 ;  /* 0x0000000104048824 */ /* 0x000fe200078e0a12 */
[----:B------:R-:W-:Y:S01]  /*1bd0*/  ISETP.GE.AND P0, PT, R218, RZ, PT ;  /* 0x000000ffda00720c */ /* 0x000fe20003f06270 */
[----:B------:R-:W-:Y:S01]  /*1be0*/  @!P6 IMAD.IADD R23, R23, 0x1, -R8 ;  /* 0x000000011717e824 */ /* 0x000fe200078e0a08 */
[C---:B------:R-:W-:Y:S01]  /*1bf0*/  ISETP.GT.U32.AND P6, PT, R8.reuse, R11, PT ;  /* 0x0000000b0800720c */ /* 0x040fe20003fc4070 */
[----:B------:R-:W-:Y:S02]  /*1c00*/  @!P5 IMAD.MOV R4, RZ, RZ, -R4 ;  /* 0x000000ffff04d224 */ /* 0x000fe400078e0a04 */
[----:B------:R-:W-:Y:S01]  /*1c10*/  @!P1 IMAD.IADD R9, R9, 0x1, -R18 ;  /* 0x0000000109099824 */ /* 0x000fe200078e0a12 */
[C---:B------:R-:W-:Y:S01]  /*1c20*/  ISETP.GT.U32.AND P5, PT, R8.reuse, R23, PT ;  /* 0x000000170800720c */ /* 0x040fe20003fa4070 */
[----:B------:R-:W-:Y:S01]  /*1c30*/  IMAD R18, R8, R7, R21 ;  /* 0x0000000708127224 */ /* 0x000fe200078e0215 */
[----:B------:R-:W-:Y:S01]  /*1c40*/  ISETP.NE.AND P1, PT, R184, RZ, PT ;  /* 0x000000ffb800720c */ /* 0x000fe20003f25270 */
[C---:B------:R-:W-:Y:S01]  /*1c50*/  IMAD R21, R8.reuse, R0, R27 ;  /* 0x0000000008157224 */ /* 0x040fe200078e021b */
[----:B------:R-:W-:Y:S01]  /*1c60*/  IABS R27, R31 ;  /* 0x0000001f001b7213 */ /* 0x000fe20000000000 */
[----:B------:R-:W-:Y:S01]  /*1c70*/  VIADD R218, R13, 0x4 ;  /* 0x000000040dda7836 */ /* 0x000fe20000000000 */
[----:B------:R-:W-:Y:S01]  /*1c80*/  SEL R7, R5, R4, !P1 ;  /* 0x0000000405077207 */ /* 0x000fe20004800000 */
[----:B------:R-:W-:Y:S01]  /*1c90*/  @!P0 IMAD.MOV R9, RZ, RZ, -R9 ;  /* 0x000000ffff098224 */ /* 0x000fe200078e0a09 */
[C---:B------:R-:W-:Y:S01]  /*1ca0*/  ISETP.GT.U32.AND P0, PT, R8.reuse, R17, PT ;  /* 0x000000110800720c */ /* 0x040fe20003f04070 */
[--C-:B------:R-:W-:Y:S01]  /*1cb0*/  @!P6 IMAD.IADD R11, R11, 0x1, -R8.reuse ;  /* 0x000000010b0be824 */ /* 0x100fe200078e0a08 */
[----:B------:R-:W-:Y:S01]  /*1cc0*/  ISETP.GT.U32.AND P6, PT, R8, R19, PT ;  /* 0x000000130800720c */ /* 0x000fe20003fc4070 */
[----:B----4-:R-:W-:Y:S01]  /*1cd0*/  VIADD R4, R219, 0x10000 ;  /* 0x00010000db047836 */ /* 0x010fe20000000000 */
[----:B------:R-:W-:Y:S01]  /*1ce0*/  SEL R10, R5, R9, !P1 ;  /* 0x00000009050a7207 */ /* 0x000fe20004800000 */
[----:B------:R-:W-:Y:S01]  /*1cf0*/  @!P5 IMAD.IADD R23, R23, 0x1, -R8 ;  /* 0x000000011717d824 */ /* 0x000fe200078e0a08 */
[----:B------:R-:W-:-:S02]  /*1d00*/  ISETP.GE.AND P5, PT, R13, RZ, PT ;  /* 0x000000ff0d00720c */ /* 0x000fc40003fa6270 */
[C---:B------:R-:W-:Y:S01]  /*1d10*/  ISETP.GT.U32.AND P1, PT, R8.reuse, R16, PT ;  /* 0x000000100800720c */ /* 0x040fe20003f24070 */
[----:B------:R-:W-:Y:S01]  /*1d20*/  IMAD.MOV.U32 R0, RZ, RZ, R23 ;  /* 0x000000ffff007224 */ /* 0x000fe200078e0017 */
[----:B------:R-:W-:Y:S01]  /*1d30*/  SHF.R.U32.HI R4, RZ, 0x4, R4 ;  /* 0x00000004ff047819 */ /* 0x000fe20000011604 */
[----:B------:R-:W-:Y:S01]  /*1d40*/  IMAD.MOV.U32 R23, RZ, RZ, R27 ;  /* 0x000000ffff177224 */ /* 0x000fe200078e001b */
[----:B------:R-:W-:Y:S01]  /*1d50*/  IABS R27, R35 ;  /* 0x00000023001b7213 */ /* 0x000fe20000000000 */
[--C-:B------:R-:W-:Y:S01]  /*1d60*/  @!P0 IMAD.IADD R17, R17, 0x1, -R8.reuse ;  /* 0x0000000111118824 */ /* 0x100fe200078e0a08 */
[----:B------:R-:W-:Y:S01]  /*1d70*/  ISETP.GT.U32.AND P0, PT, R8, R11, PT ;  /* 0x0000000b0800720c */ /* 0x000fe20003f04070 */
[----:B------:R-:W-:Y:S01]  /*1d80*/  @!P6 IMAD.IADD R19, R19, 0x1, -R8 ;  /* 0x000000011313e824 */ /* 0x000fe200078e0a08 */
[----:B------:R-:W-:Y:S01]  /*1d90*/  SGXT.U32 R9, R4, 0xe ;  /* 0x0000000e0409781a */ /* 0x000fe20000000000 */
[----:B------:R-:W-:-:S03]  /*1da0*/  IMAD.HI.U32 R4, R6, R41, RZ ;  /* 0x0000002906047227 */ /* 0x000fc600078e00ff */
[----:B------:R-:W-:Y:S01]  /*1db0*/  ISETP.GT.U32.AND P6, PT, R8, R19, PT ;  /* 0x000000130800720c */ /* 0x000fe20003fc4070 */
[----:B------:R-:W-:Y:S01]  /*1dc0*/  @!P5 IMAD.MOV R0, RZ, RZ, -R0 ;  /* 0x000000ffff00d224 */ /* 0x000fe200078e0a00 */
[----:B------:R-:W-:Y:S01]  /*1dd0*/  IADD3 R5, P5, R9, 0x2, RZ ;  /* 0x0000000209057810 */ /* 0x000fe20007fbe0ff */
[----:B------:R-:W-:Y:S01]  /*1de0*/  @!P1 IMAD.IADD R16, R16, 0x1, -R8 ;  /* 0x0000000110109824 */ /* 0x000fe200078e0a08 */
[C---:B------:R-:W-:Y:S01]  /*1df0*/  ISETP.GT.U32.AND P1, PT, R8.reuse, R17, PT ;  /* 0x000000110800720c */ /* 0x040fe20003f24070 */
[----:B------:R-:W-:Y:S01]  /*1e00*/  IMAD.MOV R20, RZ, RZ, -R4 ;  /* 0x000000ffff147224 */ /* 0x000fe200078e0a04 */
[----:B------:R-:W-:Y:S01]  /*1e10*/  R2UR UR6, R5 ;  /* 0x00000000050672ca */ /* 0x000fe200000e0000 */
[--C-:B------:R-:W-:Y:S01]  /*1e20*/  @!P0 IMAD.IADD R11, R11, 0x1, -R8.reuse ;  /* 0x000000010b0b8824 */ /* 0x100fe200078e0a08 */
[C---:B------:R-:W-:Y:S01]  /*1e30*/  ISETP.GT.U32.AND P0, PT, R8.reuse, R16, PT ;  /* 0x000000100800720c */ /* 0x040fe20003f04070 */
[----:B------:R-:W-:Y:S01]  /*1e40*/  IMAD R20, R8, R20, R41 ;  /* 0x0000001408147224 */ /* 0x000fe200078e0229 */
[----:B------:R-:W-:Y:S01]  /*1e50*/  IABS R41, R162 ;  /* 0x000000a200297213 */ /* 0x000fe20000000000 */
[----:B------:R-:W-:Y:S01]  /*1e60*/  IMAD.MOV.U32 R4, RZ, RZ, R11 ;  /* 0x000000ffff047224 */ /* 0x000fe200078e000b */
[----:B------:R-:W-:Y:S01]  /*1e70*/  IADD3.X R11, R22, 0x40000040, RZ, P5, !PT ;  /* 0x40000040160b7810 */ /* 0x000fe20002ffe4ff */
[----:B------:R-:W-:Y:S01]  /*1e80*/  @!P6 IMAD.IADD R19, R19, 0x1, -R8 ;  /* 0x000000011313e824 */ /* 0x000fe200078e0a08 */
[C---:B------:R-:W-:Y:S01]  /*1e90*/  ISETP.GT.U32.AND P5, PT, R8.reuse, R18, PT ;  /* 0x000000120800720c */ /* 0x040fe20003fa4070 */
[----:B------:R-:W-:Y:S01]  /*1ea0*/  @!P4 IMAD.MOV R4, RZ, RZ, -R4 ;  /* 0x000000ffff04c224 */ /* 0x000fe200078e0a04 */
[C---:B------:R-:W-:Y:S01]  /*1eb0*/  ISETP.GT.U32.AND P6, PT, R8.reuse, R20, PT ;  /* 0x000000140800720c */ /* 0x040fe20003fc4070 */
[----:B------:R-:W-:Y:S01]  /*1ec0*/  @!P1 IMAD.IADD R17, R17, 0x1, -R8 ;  /* 0x0000000111119824 */ /* 0x000fe200078e0a08 */
[----:B------:R-:W-:Y:S01]  /*1ed0*/  ISETP.GT.U32.AND P1, PT, R8, R21, PT ;  /* 0x000000150800720c */ /* 0x000fe20003f24070 */
[----:B------:R-:W-:Y:S01]  /*1ee0*/  IMAD.HI.U32 R22, R6, R23, RZ ;  /* 0x0000001706167227 */ /* 0x000fe200078e00ff */
[----:B------:R-:W-:-:S02]  /*1ef0*/  ISETP.GE.AND P4, PT, R12, RZ, PT ;  /* 0x000000ff0c00720c */ /* 0x000fc40003f86270 */
[----:B------:R-:W-:Y:S01]  /*1f00*/  R2UR UR7, R11 ;  /* 0x000000000b0772ca */ /* 0x000fe200000e0000 */
[----:B------:R-:W-:Y:S01]  /*1f10*/  IMAD.MOV.U32 R12, RZ, RZ, R17 ;  /* 0x000000ffff0c7224 */ /* 0x000fe200078e0011 */
[----:B------:R-:W-:Y:S01]  /*1f20*/  R2UR UR34, R9 ;  /* 0x00000000092272ca */ /* 0x000fe200000e0000 */
[----:B------:R-:W-:Y:S02]  /*1f30*/  IMAD.MOV R22, RZ, RZ, -R22 ;  /* 0x000000ffff167224 */ /* 0x000fe400078e0a16 */
[----:B------:R-:W-:Y:S01]  /*1f40*/  @!P5 IMAD.IADD R18, R18, 0x1, -R8 ;  /* 0x000000011212d824 */ /* 0x000fe200078e0a08 */
[----:B------:R-:W-:Y:S01]  /*1f50*/  ISETP.GE.AND P5, PT, R25, RZ, PT ;  /* 0x000000ff1900720c */ /* 0x000fe20003fa6270 */
[----:B------:R-:W-:Y:S01]  /*1f60*/  @!P3 IMAD.MOV R12, RZ, RZ, -R12 ;  /* 0x000000ffff0cb224 */ /* 0x000fe200078e0a0c */
[----:B------:R-:W-:Y:S01]  /*1f70*/  IABS R25, R37 ;  /* 0x0000002500197213 */ /* 0x000fe20000000000 */
[----:B------:R-:W-:Y:S01]  /*1f80*/  @!P6 IMAD.IADD R20, R20, 0x1, -R8 ;  /* 0x000000011414e824 */ /* 0x000fe200078e0a08 */
[C---:B------:R-:W-:Y:S01]  /*1f90*/  ISETP.GT.U32.AND P3, PT, R8.reuse, R18, PT ;  /* 0x000000120800720c */ /* 0x040fe20003f64070 */
[----:B------:R-:W-:-:S02]  /*1fa0*/  IMAD R23, R8, R22, R23 ;  /* 0x0000001608177224 */ /* 0x000fc400078e0217 */
[--C-:B------:R-:W-:Y:S01]  /*1fb0*/  @!P0 IMAD.IADD R16, R16, 0x1, -R8.reuse ;  /* 0x0000000110108824 */ /* 0x100fe200078e0a08 */
[----:B------:R-:W-:Y:S01]  /*1fc0*/  ISETP.GT.U32.AND P6, PT, R8, R20, PT ;  /* 0x000000140800720c */ /* 0x000fe20003fc4070 */
[----:B------:R-:W-:Y:S01]  /*1fd0*/  @!P1 IMAD.IADD R21, R21, 0x1, -R8 ;  /* 0x0000000115159824 */ /* 0x000fe200078e0a08 */
[----:B------:R-:W-:Y:S01]  /*1fe0*/  ISETP.GE.AND P1, PT, R198, RZ, PT ;  /* 0x000000ffc600720c */ /* 0x000fe20003f26270 */
[----:B------:R-:W-:Y:S01]  /*1ff0*/  IMAD.HI.U32 R22, R6, R25, RZ ;  /* 0x0000001906167227 */ /* 0x000fe200078e00ff */
[----:B------:R-:W-:Y:S01]  /*2000*/  ISETP.GE.AND P0, PT, R38, RZ, PT ;  /* 0x000000ff2600720c */ /* 0x000fe20003f06270 */
[----:B------:R-:W-:Y:S02]  /*2010*/  UIADD3.64 UR18, UR6, 0x3fe, URZ ;  /* 0x000003fe06127897 */ /* 0x000fe4000fffe03f */
[----:B------:R-:W-:Y:S01]  /*2020*/  @!P2 IMAD.MOV R16, RZ, RZ, -R16 ;  /* 0x000000ffff10a224 */ /* 0x000fe200078e0a10 */
[----:B------:R-:W-:Y:S01]  /*2030*/  ISETP.GT.U32.AND P2, PT, R8, R21, PT ;  /* 0x000000150800720c */ /* 0x000fe20003f44070 */
[----:B------:R-:W-:Y:S01]  /*2040*/  IMAD.MOV R22, RZ, RZ, -R22 ;  /* 0x000000ffff167224 */ /* 0x000fe200078e0a16 */
[----:B------:R-:W-:Y:S01]  /*2050*/  UIADD3.64 UR22, UR6, 0x400, URZ ;  /* 0x0000040006167897 */ /* 0x000fe2000fffe03f */
[--C-:B------:R-:W-:Y:S01]  /*2060*/  @!P3 IMAD.IADD R18, R18, 0x1, -R8.reuse ;  /* 0x000000011212b824 */ /* 0x100fe200078e0a08 */
[C---:B------:R-:W-:Y:S01]  /*2070*/  ISETP.GT.U32.AND P3, PT, R8.reuse, R23, PT ;  /* 0x000000170800720c */ /* 0x040fe20003f64070 */
[----:B------:R-:W-:Y:S01]  /*2080*/  IMAD R22, R8, R22, R25 ;  /* 0x0000001608167224 */ /* 0x000fe200078e0219 */
[----:B------:R-:W-:Y:S01]  /*2090*/  UIADD3.64 UR26, UR6, 0x402, URZ ;  /* 0x00000402061a7897 */ /* 0x000fe2000fffe03f */
[----:B------:R-:W-:Y:S01]  /*20a0*/  IMAD.MOV.U32 R17, RZ, RZ, R19 ;  /* 0x000000ffff117224 */ /* 0x000fe200078e0013 */
[----:B------:R-:W-:Y:S01]  /*20b0*/  UIADD3.64 UR30, UR6, 0x404, URZ ;  /* 0x00000404061e7897 */ /* 0x000fe2000fffe03f */
[----:B------:R-:W-:Y:S01]  /*20c0*/  @!P6 IMAD.IADD R20, R20, 0x1, -R8 ;  /* 0x000000011414e824 */ /* 0x000fe200078e0a08 */
[----:B------:R-:W-:Y:S01]  /*20d0*/  ISETP.GT.U32.AND P6, PT, R8, R22, PT ;  /* 0x000000160800720c */ /* 0x000fe20003fc4070 */
[----:B------:R-:W-:-:S04]  /*20e0*/  IMAD.HI.U32 R19, R6, R27, RZ ;  /* 0x0000001b06137227 */ /* 0x000fc800078e00ff */
[----:B------:R-:W-:Y:S02]  /*20f0*/  IMAD.MOV R19, RZ, RZ, -R19 ;  /* 0x000000ffff137224 */ /* 0x000fe400078e0a13 */
[--C-:B------:R-:W-:Y:S01]  /*2100*/  @!P2 IMAD.IADD R21, R21, 0x1, -R8.reuse ;  /* 0x000000011515a824 */ /* 0x100fe200078e0a08 */
[----:B------:R-:W-:Y:S01]  /*2110*/  ISETP.GE.AND P2, PT, R35, RZ, PT ;  /* 0x000000ff2300720c */ /* 0x000fe20003f46270 */
[--C-:B------:R-:W-:Y:S01]  /*2120*/  @!P3 IMAD.IADD R23, R23, 0x1, -R8.reuse ;  /* 0x000000011717b824 */ /* 0x100fe200078e0a08 */
[----:B------:R-:W-:Y:S01]  /*2130*/  ISETP.GE.AND P3, PT, R29, RZ, PT ;  /* 0x000000ff1d00720c */ /* 0x000fe20003f66270 */
[----:B------:R-:W-:Y:S01]  /*2140*/  IMAD R25, R8, R19, R27 ;  /* 0x0000001308197224 */ /* 0x000fe200078e021b */
[----:B------:R-:W-:Y:S01]  /*2150*/  IABS R29, R29 ;  /* 0x0000001d001d7213 */ /* 0x000fe20000000000 */
[----:B------:R-:W-:Y:S02]  /*2160*/  IMAD.MOV.U32 R19, RZ, RZ, R21 ;  /* 0x000000ffff137224 */ /* 0x000fe400078e0015 */
[----:B------:R-:W-:Y:S01]  /*2170*/  @!P4 IMAD.MOV R17, RZ, RZ, -R17 ;  /* 0x000000ffff11c224 */ /* 0x000fe200078e0a11 */
[----:B------:R-:W-:Y:S01]  /*2180*/  ISETP.GE.AND P4, PT, R31, RZ, PT ;  /* 0x000000ff1f00720c */ /* 0x000fe20003f86270 */
[----:B------:R-:W-:Y:S01]  /*2190*/  @!P6 IMAD.IADD R22, R22, 0x1, -R8 ;  /* 0x000000011616e824 */ /* 0x000fe200078e0a08 */
[----:B------:R-:W-:Y:S01]  /*21a0*/  IABS R31, R178 ;  /* 0x000000b2001f7213 */ /* 0x000fe20000000000 */
[----:B------:R-:W-:Y:S01]  /*21b0*/  @!P5 IMAD.MOV R19, RZ, RZ, -R19 ;  /* 0x000000ffff13d224 */ /* 0x000fe200078e0a13 */
[----:B------:R-:W-:Y:S01]  /*21c0*/  ISETP.GT.U32.AND P5, PT, R8, R23, PT ;  /* 0x000000170800720c */ /* 0x000fe20003fa4070 */
[----:B------:R-:W-:Y:S01]  /*21d0*/  IMAD.HI.U32 R21, R6, R29, RZ ;  /* 0x0000001d06157227 */ /* 0x000fe200078e00ff */
[----:B------:R-:W-:-:S03]  /*21e0*/  ISETP.GT.U32.AND P6, PT, R8, R22, PT ;  /* 0x000000160800720c */ /* 0x000fc60003fc4070 */
[----:B------:R-:W-:-:S04]  /*21f0*/  IMAD.HI.U32 R27, R6, R31, RZ ;  /* 0x0000001f061b7227 */ /* 0x000fc800078e00ff */
[----:B------:R-:W-:Y:S02]  /*2200*/  IMAD.MOV R21, RZ, RZ, -R21 ;  /* 0x000000ffff157224 */ /* 0x000fe400078e0a15 */
[----:B------:R-:W-:Y:S02]  /*2210*/  IMAD.MOV R35, RZ, RZ, -R27 ;  /* 0x000000ffff237224 */ /* 0x000fe400078e0a1b */
[----:B------:R-:W-:Y:S01]  /*2220*/  @!P1 IMAD.MOV R20, RZ, RZ, -R20 ;  /* 0x000000ffff149224 */ /* 0x000fe200078e0a14 */
[C---:B------:R-:W-:Y:S01]  /*2230*/  ISETP.GT.U32.AND P1, PT, R8.reuse, R25, PT ;  /* 0x000000190800720c */ /* 0x040fe20003f24070 */
[C---:B------:R-:W-:Y:S02]  /*2240*/  IMAD R27, R8.reuse, R21, R29 ;  /* 0x00000015081b7224 */ /* 0x040fe400078e021d */
[C---:B------:R-:W-:Y:S02]  /*2250*/  IMAD R29, R8.reuse, R35, R31 ;  /* 0x00000023081d7224 */ /* 0x040fe400078e021f */
[----:B------:R-:W-:Y:S01]  /*2260*/  @!P5 IMAD.IADD R23, R23, 0x1, -R8 ;  /* 0x000000011717d824 */ /* 0x000fe200078e0a08 */
[----:B------:R-:W-:Y:S01]  /*2270*/  ISETP.GT.U32.AND P5, PT, R8, R27, PT ;  /* 0x0000001b0800720c */ /* 0x000fe20003fa4070 */
[----:B------:R-:W-:Y:S01]  /*2280*/  @!P0 IMAD.MOV R18, RZ, RZ, -R18 ;  /* 0x000000ffff128224 */ /* 0x000fe200078e0a12 */
[----:B------:R-:W-:Y:S01]  /*2290*/  ISETP.GE.AND P0, PT, R37, RZ, PT ;  /* 0x000000ff2500720c */ /* 0x000fe20003f06270 */
[----:B------:R-:W-:Y:S01]  /*22a0*/  @!P6 IMAD.IADD R22, R22, 0x1, -R8 ;  /* 0x000000011616e824 */ /* 0x000fe200078e0a08 */
[----:B------:R-:W-:Y:S01]  /*22b0*/  ISETP.GT.U32.AND P6, PT, R8, R29, PT ;  /* 0x0000001d0800720c */ /* 0x000fe20003fc4070 */
[----:B------:R-:W-:Y:S01]  /*22c0*/  IMAD.HI.U32 R31, R6, R41, RZ ;  /* 0x00000029061f7227 */ /* 0x000fe200078e00ff */
[----:B------:R-:W-:-:S03]  /*22d0*/  IABS R37, R168 ;  /* 0x000000a800257213 */ /* 0x000fc60000000000 */
[----:B------:R-:W-:Y:S01]  /*22e0*/  @!P1 IMAD.IADD R25, R25, 0x1, -R8 ;  /* 0x0000000119199824 */ /* 0x000fe200078e0a08 */
[----:B------:R-:W-:Y:S01]  /*22f0*/  ISETP.GE.AND P1, PT, R178, RZ, PT ;  /* 0x000000ffb200720c */ /* 0x000fe20003f26270 */
[----:B------:R-:W-:-:S04]  /*2300*/  IMAD.HI.U32 R21, R6, R37, RZ ;  /* 0x0000002506157227 */ /* 0x000fc800078e00ff */
[--C-:B------:R-:W-:Y:S01]  /*2310*/  @!P5 IMAD.IADD R27, R27, 0x1, -R8.reuse ;  /* 0x000000011b1bd824 */ /* 0x100fe200078e0a08 */
[C---:B------:R-:W-:Y:S01]  /*2320*/  ISETP.GT.U32.AND P5, PT, R8.reuse, R25, PT ;  /* 0x000000190800720c */ /* 0x040fe20003fa4070 */
[----:B------:R-:W-:Y:S02]  /*2330*/  IMAD.MOV R21, RZ, RZ, -R21 ;  /* 0x000000ffff157224 */ /* 0x000fe400078e0a15 */
[----:B------:R-:W-:Y:S02]  /*2340*/  IMAD.MOV R35, RZ, RZ, -R31 ;  /* 0x000000ffff237224 */ /* 0x000fe400078e0a1f */
[----:B------:R-:W-:Y:S01]  /*2350*/  @!P6 IMAD.IADD R29, R29, 0x1, -R8 ;  /* 0x000000011d1de824 */ /* 0x000fe200078e0a08 */
[C---:B------:R-:W-:Y:S01]  /*2360*/  ISETP.GT.U32.AND P6, PT, R8.reuse, R27, PT ;  /* 0x0000001b0800720c */ /* 0x040fe20003fc4070 */
[----:B------:R-:W-:Y:S02]  /*2370*/  IMAD R31, R8, R21, R37 ;  /* 0x00000015081f7224 */ /* 0x000fe400078e0225 */
[----:B------:R-:W-:-:S04]  /*2380*/  IMAD.HI.U32 R37, R6, R43, RZ ;  /* 0x0000002b06257227 */ /* 0x000fc800078e00ff */
[C---:B------:R-:W-:Y:S01]  /*2390*/  IMAD R35, R8.reuse, R35, R41 ;  /* 0x0000002308237224 */ /* 0x040fe200078e0229 */
[----:B------:R-:W-:Y:S01]  /*23a0*/  IABS R41, R156 ;  /* 0x0000009c00297213 */ /* 0x000fe20000000000 */
[----:B------:R-:W-:Y:S02]  /*23b0*/  IMAD.MOV R37, RZ, RZ, -R37 ;  /* 0x000000ffff257224 */ /* 0x000fe400078e0a25 */
[----:B------:R-:W-:Y:S02]  /*23c0*/  IMAD.MOV.U32 R21, RZ, RZ, R23 ;  /* 0x000000ffff157224 */ /* 0x000fe400078e0017 */
[C---:B------:R-:W-:Y:S01]  /*23d0*/  IMAD R37, R8.reuse, R37, R43 ;  /* 0x0000002508257224 */ /* 0x040fe200078e022b */
[----:B------:R-:W-:Y:S01]  /*23e0*/  IABS R43, R152 ;  /* 0x00000098002b7213 */ /* 0x000fe20000000000 */
[----:B------:R-:W-:Y:S01]  /*23f0*/  @!P5 IMAD.IADD R25, R25, 0x1, -R8 ;  /* 0x000000011919d824 */ /* 0x000fe200078e0a08 */
[C---:B------:R-:W-:Y:S01]  /*2400*/  ISETP.GT.U32.AND P5, PT, R8.reuse, R35, PT ;  /* 0x000000230800720c */ /* 0x040fe20003fa4070 */
[----:B------:R-:W-:Y:S01]  /*2410*/  @!P4 IMAD.MOV R21, RZ, RZ, -R21 ;  /* 0x000000ffff15c224 */ /* 0x000fe200078e0a15 */
[C---:B------:R-:W-:Y:S01]  /*2420*/  ISETP.GT.U32.AND P4, PT, R8.reuse, R29, PT ;  /* 0x0000001d0800720c */ /* 0x040fe20003f84070 */
[----:B------:R-:W-:Y:S01]  /*2430*/  @!P0 IMAD.MOV R22, RZ, RZ, -R22 ;  /* 0x000000ffff168224 */ /* 0x000fe200078e0a16 */
[C---:B------:R-:W-:Y:S01]  /*2440*/  ISETP.GT.U32.AND P0, PT, R8.reuse, R31, PT ;  /* 0x0000001f0800720c */ /* 0x040fe20003f04070 */
[----:B------:R-:W-:Y:S01]  /*2450*/  @!P6 IMAD.IADD R27, R27, 0x1, -R8 ;  /* 0x000000011b1be824 */ /* 0x000fe200078e0a08 */
[----:B------:R-:W-:Y:S01]  /*2460*/  ISETP.GT.U32.AND P6, PT, R8, R37, PT ;  /* 0x000000250800720c */ /* 0x000fe20003fc4070 */
[----:B------:R-:W-:-:S04]  /*2470*/  IMAD.HI.U32 R23, R6, R41, RZ ;  /* 0x0000002906177227 */ /* 0x000fc800078e00ff */
[----:B------:R-:W-:Y:S02]  /*2480*/  IMAD.MOV R38, RZ, RZ, -R23 ;  /* 0x000000ffff267224 */ /* 0x000fe400078e0a17 */
[----:B------:R-:W-:-:S04]  /*2490*/  IMAD.HI.U32 R23, R6, R43, RZ ;  /* 0x0000002b06177227 */ /* 0x000fc800078e00ff */
[--C-:B------:R-:W-:Y:S02]  /*24a0*/  @!P5 IMAD.IADD R35, R35, 0x1, -R8.reuse ;  /* 0x000000012323d824 */ /* 0x100fe400078e0a08 */
[--C-:B------:R-:W-:Y:S01]  /*24b0*/  @!P4 IMAD.IADD R29, R29, 0x1, -R8.reuse ;  /* 0x000000011d1dc824 */ /* 0x100fe200078e0a08 */
[----:B------:R-:W-:Y:S01]  /*24c0*/  ISETP.GE.AND P4, PT, R168, RZ, PT ;  /* 0x000000ffa800720c */ /* 0x000fe20003f86270 */
[----:B------:R-:W-:Y:S01]  /*24d0*/  @!P0 IMAD.IADD R31, R31, 0x1, -R8 ;  /* 0x000000011f1f8824 */ /* 0x000fe200078e0a08 */
[----:B------:R-:W-:Y:S01]  /*24e0*/  ISETP.GE.AND P0, PT, R162, RZ, PT ;  /* 0x000000ffa200720c */ /* 0x000fe20003f06270 */
[C---:B------:R-:W-:Y:S02]  /*24f0*/  IMAD R41, R8.reuse, R38, R41 ;  /* 0x0000002608297224 */ /* 0x040fe400078e0229 */
[----:B------:R-:W-:Y:S01]  /*2500*/  IMAD.MOV R38, RZ, RZ, -R23 ;  /* 0x000000ffff267224 */ /* 0x000fe200078e0a17 */
[----:B------:R-:W-:Y:S01]  /*2510*/  ISETP.GT.U32.AND P5, PT, R8, R31, PT ;  /* 0x0000001f0800720c */ /* 0x000fe20003fa4070 */
[----:B------:R-:W-:-:S02]  /*2520*/  IMAD.MOV.U32 R23, RZ, RZ, R25 ;  /* 0x000000ffff177224 */ /* 0x000fc400078e0019 */
[----:B------:R-:W-:Y:S01]  /*2530*/  @!P6 IMAD.IADD R37, R37, 0x1, -R8 ;  /* 0x000000012525e824 */ /* 0x000fe200078e0a08 */
[C---:B------:R-:W-:Y:S01]  /*2540*/  ISETP.GT.U32.AND P6, PT, R8.reuse, R35, PT ;  /* 0x000000230800720c */ /* 0x040fe20003fc4070 */
[----:B------:R-:W-:Y:S02]  /*2550*/  IMAD.MOV.U32 R25, RZ, RZ, R27 ;  /* 0x000000ffff197224 */ /* 0x000fe400078e001b */
[----:B------:R-:W-:Y:S02]  /*2560*/  IMAD.MOV.U32 R27, RZ, RZ, R29 ;  /* 0x000000ffff1b7224 */ /* 0x000fe400078e001d */
[C---:B------:R-:W-:Y:S02]  /*2570*/  IMAD R43, R8.reuse, R38, R43 ;  /* 0x00000026082b7224 */ /* 0x040fe400078e022b */
[----:B------:R-:W-:Y:S01]  /*2580*/  @!P1 IMAD.MOV R27, RZ, RZ, -R27 ;  /* 0x000000ffff1b9224 */ /* 0x000fe200078e0a1b */
[----:B------:R-:W-:Y:S01]  /*2590*/  ISETP.GT.U32.AND P1, PT, R8, R41, PT ;  /* 0x000000290800720c */ /* 0x000fe20003f24070 */
[----:B------:R-:W-:-:S04]  /*25a0*/  IMAD.HI.U32 R29, R6, R45, RZ ;  /* 0x0000002d061d7227 */ /* 0x000fc800078e00ff */
[--C-:B------:R-:W-:Y:S01]  /*25b0*/  @!P6 IMAD.IADD R35, R35, 0x1, -R8.reuse ;  /* 0x000000012323e824 */ /* 0x100fe200078e0a08 */
[----:B------:R-:W-:Y:S01]  /*25c0*/  ISETP.GT.U32.AND P6, PT, R8, R43, PT ;  /* 0x0000002b0800720c */ /* 0x000fe20003fc4070 */
[----:B------:R-:W-:Y:S02]  /*25d0*/  IMAD.MOV R29, RZ, RZ, -R29 ;  /* 0x000000ffff1d7224 */ /* 0x000fe400078e0a1d */
[--C-:B------:R-:W-:Y:S01]  /*25e0*/  @!P5 IMAD.IADD R31, R31, 0x1, -R8.reuse ;  /* 0x000000011f1fd824 */ /* 0x100fe200078e0a08 */
[----:B------:R-:W-:Y:S01]  /*25f0*/  ISETP.GE.AND P5, PT, R156, RZ, PT ;  /* 0x000000ff9c00720c */ /* 0x000fe20003fa6270 */
[C---:B------:R-:W-:Y:S02]  /*2600*/  IMAD R38, R8.reuse, R29, R45 ;  /* 0x0000001d08267224 */ /* 0x040fe400078e022d */
[--C-:B------:R-:W-:Y:S01]  /*2610*/  @!P1 IMAD.IADD R41, R41, 0x1, -R8.reuse ;  /* 0x0000000129299824 */ /* 0x100fe200078e0a08 */
[----:B------:R-:W-:Y:S01]  /*2620*/  ISETP.GE.AND P1, PT, R91, RZ, PT ;  /* 0x000000ff5b00720c */ /* 0x000fe20003f26270 */
[----:B------:R-:W-:Y:S01]  /*2630*/  IMAD.MOV.U32 R29, RZ, RZ, R31 ;  /* 0x000000ffff1d7224 */ /* 0x000fe200078e001f */
[----:B------:R-:W-:Y:S01]  /*2640*/  IABS R91, R214 ;  /* 0x000000d6005b7213 */ /* 0x000fe20000000000 */
[----:B------:R-:W-:Y:S01]  /*2650*/  @!P2 IMAD.MOV R23, RZ, RZ, -R23 ;  /* 0x000000ffff17a224 */ /* 0x000fe200078e0a17 */
[C---:B------:R-:W-:Y:S01]  /*2660*/  ISETP.GT.U32.AND P2, PT, R8.reuse, R37, PT ;  /* 0x000000250800720c */ /* 0x040fe20003f44070 */
[----:B------:R-:W-:Y:S01]  /*2670*/  @!P4 IMAD.MOV R29, RZ, RZ, -R29 ;  /* 0x000000ffff1dc224 */ /* 0x000fe200078e0a1d */
[C---:B------:R-:W-:Y:S01]  /*2680*/  ISETP.GT.U32.AND P4, PT, R8.reuse, R41, PT ;  /* 0x000000290800720c */ /* 0x040fe20003f84070 */
[----:B------:R-:W-:Y:S01]  /*2690*/  @!P6 IMAD.IADD R43, R43, 0x1, -R8 ;  /* 0x000000012b2be824 */ /* 0x000fe200078e0a08 */
[----:B------:R-:W-:Y:S01]  /*26a0*/  ISETP.GT.U32.AND P6, PT, R8, R38, PT ;  /* 0x000000260800720c */ /* 0x000fe20003fc4070 */
[----:B------:R-:W-:-:S02]  /*26b0*/  IMAD.MOV.U32 R31, RZ, RZ, R35 ;  /* 0x000000ffff1f7224 */ /* 0x000fc400078e0023 */
[C---:B------:R-:W-:Y:S01]  /*26c0*/  IMAD R45, R8.reuse, R42, R49 ;  /* 0x0000002a082d7224 */ /* 0x040fe200078e0231 */
[----:B------:R-:W-:Y:S01]  /*26d0*/  IABS R49, R158 ;  /* 0x0000009e00317213 */ /* 0x000fe20000000000 */
[----:B------:R-:W-:Y:S01]  /*26e0*/  @!P0 IMAD.MOV R31, RZ, RZ, -R31 ;  /* 0x000000ffff1f8224 */ /* 0x000fe200078e0a1f */
[----:B------:R-:W-:Y:S01]  /*26f0*/  ISETP.GT.U32.AND P0, PT, R8, R43, PT ;  /* 0x0000002b0800720c */ /* 0x000fe20003f04070 */
[----:B------:R-:W-:Y:S01]  /*2700*/  @!P3 IMAD.MOV R25, RZ, RZ, -R25 ;  /* 0x000000ffff19b224 */ /* 0x000fe200078e0a19 */
[----:B------:R-:W-:Y:S01]  /*2710*/  ISETP.GE.AND P3, PT, R89, RZ, PT ;  /* 0x000000ff5900720c */ /* 0x000fe20003f66270 */
[--C-:B------:R-:W-:Y:S01]  /*2720*/  @!P2 IMAD.IADD R37, R37, 0x1, -R8.reuse ;  /* 0x000000012525a824 */ /* 0x100fe200078e0a08 */
[----:B------:R-:W-:Y:S01]  /*2730*/  ISETP.GE.AND P2, PT, R152, RZ, PT ;  /* 0x000000ff9800720c */ /* 0x000fe20003f46270 */
[--C-:B------:R-:W-:Y:S01]  /*2740*/  @!P4 IMAD.IADD R41, R41, 0x1, -R8.reuse ;  /* 0x000000012929c824 */ /* 0x100fe200078e0a08 */
[----:B------:R-:W-:Y:S01]  /*2750*/  ISETP.GT.U32.AND P4, PT, R8, R40, PT ;  /* 0x000000280800720c */ /* 0x000fe20003f84070 */
[----:B------:R-:W-:Y:S01]  /*2760*/  @!P6 IMAD.IADD R38, R38, 0x1, -R8 ;  /* 0x000000012626e824 */ /* 0x000fe200078e0a08 */
[----:B------:R-:W-:Y:S01]  /*2770*/  ISETP.GT.U32.AND P6, PT, R8, R45, PT ;  /* 0x0000002d0800720c */ /* 0x000fe20003fc4070 */
[----:B------:R-:W-:Y:S01]  /*2780*/  IMAD.MOV.U32 R35, RZ, RZ, R37 ;  /* 0x000000ffff237224 */ /* 0x000fe200078e0025 */
[----:B------:R-:W-:Y:S01]  /*2790*/  IABS R89, R246 ;  /* 0x000000f600597213 */ /* 0x000fe20000000000 */
[----:B------:R-:W-:-:S04]  /*27a0*/  IMAD.HI.U32 R37, R6, R51, RZ ;  /* 0x0000003306257227 */ /* 0x000fc800078e00ff */
[----:B------:R-:W-:Y:S02]  /*27b0*/  IMAD.MOV R37, RZ, RZ, -R37 ;  /* 0x000000ffff257224 */ /* 0x000fe400078e0a25 */
[--C-:B------:R-:W-:Y:S01]  /*27c0*/  @!P0 IMAD.IADD R43, R43, 0x1, -R8.reuse ;  /* 0x000000012b2b8824 */ /* 0x100fe200078e0a08 */
[----:B------:R-:W-:Y:S01]  /*27d0*/  ISETP.GE.AND P0, PT, R32, RZ, PT ;  /* 0x000000ff2000720c */ /* 0x000fe20003f06270 */
[--C-:B------:R-:W-:Y:S01]  /*27e0*/  @!P4 IMAD.IADD R40, R40, 0x1, -R8.reuse ;  /* 0x000000012828c824 */ /* 0x100fe200078e0a08 */
[C---:B------:R-:W-:Y:S01]  /*27f0*/  ISETP.GT.U32.AND P4, PT, R8.reuse, R38, PT ;  /* 0x000000260800720c */ /* 0x040fe20003f84070 */
[----:B------:R-:W-:Y:S02]  /*2800*/  @!P6 IMAD.IADD R45, R45, 0x1, -R8 ;  /* 0x000000012d2de824 */ /* 0x000fe400078e0a08 */
[C---:B------:R-:W-:Y:S01]  /*2810*/  IMAD R42, R8.reuse, R37, R51 ;  /* 0x00000025082a7224 */ /* 0x040fe200078e0233 */
[----:B------:R-:W-:Y:S01]  /*2820*/  ISETP.GT.U32.AND P6, PT, R8, R40, PT ;  /* 0x000000280800720c */ /* 0x000fe20003fc4070 */
[----:B------:R-:W-:Y:S01]  /*2830*/  IMAD.MOV.U32 R32, RZ, RZ, R41 ;  /* 0x000000ffff207224 */ /* 0x000fe200078e0029 */
[----:B------:R-:W-:Y:S01]  /*2840*/  IABS R51, R170 ;  /* 0x000000aa00337213 */ /* 0x000fe20000000000 */
[----:B------:R-:W-:-:S04]  /*2850*/  IMAD.HI.U32 R41, R6, R47, RZ ;  /* 0x0000002f06297227 */ /* 0x000fc800078e00ff */
[----:B------:R-:W-:Y:S02]  /*2860*/  IMAD.MOV.U32 R37, RZ, RZ, R43 ;  /* 0x000000ffff257224 */ /* 0x000fe400078e002b */
[----:B------:R-:W-:Y:S02]  /*2870*/  IMAD.MOV R41, RZ, RZ, -R41 ;  /* 0x000000ffff297224 */ /* 0x000fe400078e0a29 */
[----:B------:R-:W-:Y:S01]  /*2880*/  @!P2 IMAD.MOV R37, RZ, RZ, -R37 ;  /* 0x000000ffff25a224 */ /* 0x000fe200078e0a25 */
[C---:B------:R-:W-:Y:S01]  /*2890*/  ISETP.GT.U32.AND P2, PT, R8.reuse, R42, PT ;  /* 0x0000002a0800720c */ /* 0x040fe20003f44070 */
[----:B------:R-:W-:Y:S02]  /*28a0*/  IMAD R43, R8, R41, R47 ;  /* 0x00000029082b7224 */ /* 0x000fe400078e022f */
[----:B------:R-:W-:Y:S02]  /*28b0*/  @!P6 IMAD.IADD R40, R40, 0x1, -R8 ;  /* 0x000000012828e824 */ /* 0x000fe400078e0a08 */
[----:B------:R-:W-:Y:S01]  /*28c0*/  @!P3 IMAD.MOV R35, RZ, RZ, -R35 ;  /* 0x000000ffff23b224 */ /* 0x000fe200078e0a23 */
[----:B------:R-:W-:Y:S01]  /*28d0*/  ISETP.GT.U32.AND P6, PT, R8, R43, PT ;  /* 0x0000002b0800720c */ /* 0x000fe20003fc4070 */
[----:B------:R-:W-:Y:S01]  /*28e0*/  IMAD.HI.U32 R44, R6, R49, RZ ;  /* 0x00000031062c7227 */ /* 0x000fe200078e00ff */
[----:B------:R-:W-:-:S03]  /*28f0*/  ISETP.GE.AND P3, PT, R164, RZ, PT ;  /* 0x000000ffa400720c */ /* 0x000fc60003f66270 */
[----:B------:R-:W-:Y:S02]  /*2900*/  IMAD.MOV R44, RZ, RZ, -R44 ;  /* 0x000000ffff2c7224 */ /* 0x000fe400078e0a2c */
[--C-:B------:R-:W-:Y:S02]  /*2910*/  @!P2 IMAD.IADD R42, R42, 0x1, -R8.reuse ;  /* 0x000000012a2aa824 */ /* 0x100fe400078e0a08 */
[--C-:B------:R-:W-:Y:S01]  /*2920*/  @!P4 IMAD.IADD R38, R38, 0x1, -R8.reuse ;  /* 0x000000012626c824 */ /* 0x100fe200078e0a08 */
[----:B------:R-:W-:Y:S01]  /*2930*/  ISETP.GE.AND P4, PT, R209, RZ, PT ;  /* 0x000000ffd100720c */ /* 0x000fe20003f86270 */
[C---:B------:R-:W-:Y:S01]  /*2940*/  IMAD R44, R8.reuse, R44, R49 ;  /* 0x0000002c082c7224 */ /* 0x040fe200078e0231 */
[----:B------:R-:W-:Y:S01]  /*2950*/  ISETP.GT.U32.AND P2, PT, R8, R42, PT ;  /* 0x0000002a0800720c */ /* 0x000fe20003f44070 */
[----:B------:R-:W-:Y:S01]  /*2960*/  @!P6 IMAD.IADD R43, R43, 0x1, -R8 ;  /* 0x000000012b2be824 */ /* 0x000fe200078e0a08 */
[----:B------:R-:W-:Y:S01]  /*2970*/  IABS R49, R192 ;  /* 0x000000c000317213 */ /* 0x000fe20000000000 */
[----:B------:R-:W-:Y:S01]  /*2980*/  IMAD.MOV.U32 R47, RZ, RZ, R46 ;  /* 0x000000ffff2f7224 */ /* 0x000fe200078e002e */
[----:B------:R-:W-:Y:S01]  /*2990*/  ISETP.GE.AND P6, PT, R158, RZ, PT ;  /* 0x000000ff9e00720c */ /* 0x000fe20003fc6270 */
[----:B------:R-:W-:-:S04]  /*29a0*/  IMAD.HI.U32 R46, R6, R51, RZ ;  /* 0x00000033062e7227 */ /* 0x000fc800078e00ff */
[----:B------:R-:W-:Y:S01]  /*29b0*/  @!P3 IMAD.MOV R40, RZ, RZ, -R40 ;  /* 0x000000ffff28b224 */ /* 0x000fe200078e0a28 */
[----:B------:R-:W-:Y:S01]  /*29c0*/  ISETP.GT.U32.AND P3, PT, R8, R43, PT ;  /* 0x0000002b0800720c */ /* 0x000fe20003f64070 */
[----:B------:R-:W-:Y:S02]  /*29d0*/  IMAD.MOV R46, RZ, RZ, -R46 ;  /* 0x000000ffff2e7224 */ /* 0x000fe400078e0a2e */
[----:B------:R-:W-:-:S04]  /*29e0*/  IMAD.HI.U32 R48, R6, R49, RZ ;  /* 0x0000003106307227 */ /* 0x000fc800078e00ff */
[----:B------:R-:W-:-:S04]  /*29f0*/  IMAD.HI.U32 R41, R6, R47, RZ ;  /* 0x0000002f06297227 */ /* 0x000fc800078e00ff */
[----:B------:R-:W-:Y:S01]  /*2a00*/  IMAD R46, R8, R46, R51 ;  /* 0x0000002e082e7224 */ /* 0x000fe200078e0233 */
[----:B------:R-:W-:Y:S01]  /*2a10*/  IABS R51, R174 ;  /* 0x000000ae00337213 */ /* 0x000fe20000000000 */
[----:B------:R-:W-:Y:S02]  /*2a20*/  @!P2 IMAD.IADD R42, R42, 0x1, -R8 ;  /* 0x000000012a2aa824 */ /* 0x000fe400078e0a08 */
[----:B------:R-:W-:Y:S02]  /*2a30*/  IMAD.MOV R48, RZ, RZ, -R48 ;  /* 0x000000ffff307224 */ /* 0x000fe400078e0a30 */
[----:B------:R-:W-:Y:S02]  /*2a40*/  IMAD.MOV R41, RZ, RZ, -R41 ;  /* 0x000000ffff297224 */ /* 0x000fe400078e0a29 */
[C---:B------:R-:W-:Y:S02]  /*2a50*/  IMAD R49, R8.reuse, R48, R49 ;  /* 0x0000003008317224 */ /* 0x040fe400078e0231 */
[----:B------:R-:W-:Y:S01]  /*2a60*/  @!P4 IMAD.MOV R42, RZ, RZ, -R42 ;  /* 0x000000ffff2ac224 */ /* 0x000fe200078e0a2a */
[C---:B------:R-:W-:Y:S01]  /*2a70*/  ISETP.GT.U32.AND P4, PT, R8.reuse, R46, PT ;  /* 0x0000002e0800720c */ /* 0x040fe20003f84070 */
[----:B------:R-:W-:Y:S01]  /*2a80*/  @!P5 IMAD.MOV R32, RZ, RZ, -R32 ;  /* 0x000000ffff20d224 */ /* 0x000fe200078e0a20 */
[C---:B------:R-:W-:Y:S01]  /*2a90*/  ISETP.GT.U32.AND P5, PT, R8.reuse, R45, PT ;  /* 0x0000002d0800720c */ /* 0x040fe20003fa4070 */
[----:B------:R-:W-:-:S02]  /*2aa0*/  IMAD R47, R8, R41, R47 ;  /* 0x00000029082f7224 */ /* 0x000fc400078e022f */
[----:B------:R-:W-:Y:S01]  /*2ab0*/  @!P3 IMAD.IADD R43, R43, 0x1, -R8 ;  /* 0x000000012b2bb824 */ /* 0x000fe200078e0a08 */
[C---:B------:R-:W-:Y:S01]  /*2ac0*/  ISETP.GT.U32.AND P3, PT, R8.reuse, R49, PT ;  /* 0x000000310800720c */ /* 0x040fe20003f64070 */
[----:B------:R-:W-:Y:S01]  /*2ad0*/  @!P1 IMAD.MOV R38, RZ, RZ, -R38 ;  /* 0x000000ffff269224 */ /* 0x000fe200078e0a26 */
[----:B------:R-:W-:Y:S02]  /*2ae0*/  ISETP.GT.U32.AND P2, PT, R8, R47, PT ;  /* 0x0000002f0800720c */ /* 0x000fe40003f44070 */
[----:B------:R-:W-:-:S03]  /*2af0*/  ISETP.GE.AND P1, PT, R160, RZ, PT ;  /* 0x000000ffa000720c */ /* 0x000fc60003f26270 */
[--C-:B------:R-:W-:Y:S02]  /*2b00*/  @!P4 IMAD.IADD R46, R46, 0x1, -R8.reuse ;  /* 0x000000012e2ec824 */ /* 0x100fe400078e0a08 */
[----:B------:R-:W-:Y:S01]  /*2b10*/  @!P5 IMAD.IADD R45, R45, 0x1, -R8 ;  /* 0x000000012d2dd824 */ /* 0x000fe200078e0a08 */
[----:B------:R-:W-:-:S03]  /*2b20*/  ISETP.GT.U32.AND P5, PT, R8, R44, PT ;  /* 0x0000002c0800720c */ /* 0x000fc60003fa4070 */
[--C-:B------:R-:W-:Y:S01]  /*2b30*/  @!P3 IMAD.IADD R49, R49, 0x1, -R8.reuse ;  /* 0x000000013131b824 */ /* 0x100fe200078e0a08 */
[----:B------:R-:W-:Y:S01]  /*2b40*/  ISETP.GT.U32.AND P3, PT, R8, R46, PT ;  /* 0x0000002e0800720c */ /* 0x000fe20003f64070 */
[----:B------:R-:W-:Y:S02]  /*2b50*/  IMAD.MOV.U32 R41, RZ, RZ, R45 ;  /* 0x000000ffff297224 */ /* 0x000fe400078e002d */
[----:B------:R-:W-:Y:S01]  /*2b60*/  @!P2 IMAD.IADD R47, R47, 0x1, -R8 ;  /* 0x000000012f2fa824 */ /* 0x000fe200078e0a08 */
[----:B------:R-:W-:Y:S01]  /*2b70*/  ISETP.GE.AND P2, PT, R192, RZ, PT ;  /* 0x000000ffc000720c */ /* 0x000fe20003f46270 */
[----:B------:R-:W-:-:S03]  /*2b80*/  IMAD.HI.U32 R45, R6, R51, RZ ;  /* 0x00000033062d7227 */ /* 0x000fc600078e00ff */
[----:B------:R-:W-:Y:S01]  /*2b90*/  ISETP.GT.U32.AND P4, PT, R8, R47, PT ;  /* 0x0000002f0800720c */ /* 0x000fe20003f84070 */
[----:B------:R-:W-:Y:S02]  /*2ba0*/  IMAD.MOV R48, RZ, RZ, -R45 ;  /* 0x000000ffff307224 */ /* 0x000fe400078e0a2d */
[--C-:B------:R-:W-:Y:S02]  /*2bb0*/  @!P5 IMAD.IADD R44, R44, 0x1, -R8.reuse ;  /* 0x000000012c2cd824 */ /* 0x100fe400078e0a08 */
[----:B------:R-:W-:Y:S02]  /*2bc0*/  IMAD R48, R8, R48, R51 ;  /* 0x0000003008307224 */ /* 0x000fe400078e0233 */
[----:B------:R-:W-:Y:S01]  /*2bd0*/  @!P0 IMAD.MOV R41, RZ, RZ, -R41 ;  /* 0x000000ffff298224 */ /* 0x000fe200078e0a29 */
[----:B------:R-:W-:Y:S01]  /*2be0*/  ISETP.GE.AND P0, PT, R166, RZ, PT ;  /* 0x000000ffa600720c */ /* 0x000fe20003f06270 */
[----:B------:R-:W-:Y:S01]  /*2bf0*/  @!P3 IMAD.IADD R46, R46, 0x1, -R8 ;  /* 0x000000012e2eb824 */ /* 0x000fe200078e0a08 */
[----:B------:R-:W-:Y:S01]  /*2c00*/  ISETP.GT.U32.AND P3, PT, R8, R48, PT ;  /* 0x000000300800720c */ /* 0x000fe20003f64070 */
[----:B------:R-:W-:Y:S01]  /*2c10*/  IMAD.HI.U32 R45, R6, R53, RZ ;  /* 0x00000035062d7227 */ /* 0x000fe200078e00ff */
[----:B------:R-:W-:-:S03]  /*2c20*/  ISETP.GT.U32.AND P5, PT, R8, R44, PT ;  /* 0x0000002c0800720c */ /* 0x000fc60003fa4070 */
[----:B------:R-:W-:Y:S02]  /*2c30*/  IMAD.MOV R45, RZ, RZ, -R45 ;  /* 0x000000ffff2d7224 */ /* 0x000fe400078e0a2d */
[--C-:B------:R-:W-:Y:S01]  /*2c40*/  @!P4 IMAD.IADD R47, R47, 0x1, -R8.reuse ;  /* 0x000000012f2fc824 */ /* 0x100fe200078e0a08 */
[----:B------:R-:W-:Y:S01]  /*2c50*/  ISETP.GE.AND P4, PT, R191, RZ, PT ;  /* 0x000000ffbf00720c */ /* 0x000fe20003f86270 */
[----:B------:R-:W-:Y:S01]  /*2c60*/  IMAD R51, R8, R45, R53 ;  /* 0x0000002d08337224 */ /* 0x000fe200078e0235 */
[----:B------:R-:W-:Y:S01]  /*2c70*/  IABS R53, R172 ;  /* 0x000000ac00357213 */ /* 0x000fe20000000000 */
[----:B------:R-:W-:Y:S02]  /*2c80*/  IMAD.MOV.U32 R45, RZ, RZ, R47 ;  /* 0x000000ffff2d7224 */ /* 0x000fe400078e002f */
[--C-:B------:R-:W-:Y:S02]  /*2c90*/  @!P3 IMAD.IADD R48, R48, 0x1, -R8.reuse ;  /* 0x000000013030b824 */ /* 0x100fe400078e0a08 */
[----:B------:R-:W-:Y:S01]  /*2ca0*/  @!P0 IMAD.MOV R45, RZ, RZ, -R45 ;  /* 0x000000ffff2d8224 */ /* 0x000fe200078e0a2d */
[C---:B------:R-:W-:Y:S01]  /*2cb0*/  ISETP.GT.U32.AND P0, PT, R8.reuse, R51, PT ;  /* 0x000000330800720c */ /* 0x040fe20003f04070 */
[----:B------:R-:W-:Y:S01]  /*2cc0*/  @!P1 IMAD.MOV R43, RZ, RZ, -R43 ;  /* 0x000000ffff2b9224 */ /* 0x000fe200078e0a2b */
[----:B------:R-:W-:Y:S01]  /*2cd0*/  ISETP.GT.U32.AND P1, PT, R8, R49, PT ;  /* 0x000000310800720c */ /* 0x000fe20003f24070 */
[----:B------:R-:W-:Y:S01]  /*2ce0*/  @!P5 IMAD.IADD R44, R44, 0x1, -R8 ;  /* 0x000000012c2cd824 */ /* 0x000fe200078e0a08 */
[----:B------:R-:W-:Y:S01]  /*2cf0*/  ISETP.GT.U32.AND P3, PT, R8, R48, PT ;  /* 0x000000300800720c */ /* 0x000fe20003f64070 */
[----:B------:R-:W-:Y:S01]  /*2d00*/  IMAD.HI.U32 R52, R6, R53, RZ ;  /* 0x0000003506347227 */ /* 0x000fe200078e00ff */
[----:B------:R-:W-:-:S03]  /*2d10*/  ISETP.GE.AND P5, PT, R170, RZ, PT ;  /* 0x000000ffaa00720c */ /* 0x000fc60003fa6270 */
[----:B------:R-:W-:Y:S01]  /*2d20*/  @!P6 IMAD.MOV R44, RZ, RZ, -R44 ;  /* 0x000000ffff2ce224 */ /* 0x000fe200078e0a2c */
[----:B------:R-:W-:Y:S01]  /*2d30*/  ISETP.GE.AND P6, PT, R174, RZ, PT ;  /* 0x000000ffae00720c */ /* 0x000fe20003fc6270 */
[----:B------:R-:W-:Y:S02]  /*2d40*/  IMAD.MOV R52, RZ, RZ, -R52 ;  /* 0x000000ffff347224 */ /* 0x000fe400078e0a34 */
[--C-:B------:R-:W-:Y:S02]  /*2d50*/  @!P0 IMAD.IADD R51, R51, 0x1, -R8.reuse ;  /* 0x0000000133338824 */ /* 0x100fe400078e0a08 */
[--C-:B------:R-:W-:Y:S01]  /*2d60*/  @!P1 IMAD.IADD R49, R49, 0x1, -R8.reuse ;  /* 0x0000000131319824 */ /* 0x100fe200078e0a08 */
[----:B------:R-:W-:Y:S01]  /*2d70*/  ISETP.GE.AND P1, PT, R154, RZ, PT ;  /* 0x000000ff9a00720c */ /* 0x000fe20003f26270 */
[C---:B------:R-:W-:Y:S01]  /*2d80*/  IMAD R53, R8.reuse, R52, R53 ;  /* 0x0000003408357224 */ /* 0x040fe200078e0235 */
[----:B------:R-:W-:Y:S01]  /*2d90*/  ISETP.GT.U32.AND P0, PT, R8, R51, PT ;  /* 0x000000330800720c */ /* 0x000fe20003f04070 */
[----:B------:R-:W-:-:S02]  /*2da0*/  @!P3 IMAD.IADD R48, R48, 0x1, -R8 ;  /* 0x000000013030b824 */ /* 0x000fc400078e0a08 */
[C---:B------:R-:W-:Y:S01]  /*2db0*/  IMAD R52, R8.reuse, R54, R55 ;  /* 0x0000003608347224 */ /* 0x040fe200078e0237 */
[----:B------:R-:W-:Y:S01]  /*2dc0*/  ISETP.GT.U32.AND P3, PT, R8, R53, PT ;  /* 0x000000350800720c */ /* 0x000fe20003f64070 */
[----:B------:R-:W-:Y:S02]  /*2dd0*/  IMAD.MOV.U32 R47, RZ, RZ, R49 ;  /* 0x000000ffff2f7224 */ /* 0x000fe400078e0031 */
[----:B------:R-:W-:-:S04]  /*2de0*/  IMAD.HI.U32 R49, R6, R57, RZ ;  /* 0x0000003906317227 */ /* 0x000fc800078e00ff */
[----:B------:R-:W-:Y:S01]  /*2df0*/  @!P6 IMAD.MOV R48, RZ, RZ, -R48 ;  /* 0x000000ffff30e224 */ /* 0x000fe200078e0a30 */
[C---:B------:R-:W-:Y:S01]  /*2e00*/  ISETP.GT.U32.AND P6, PT, R8.reuse, R52, PT ;  /* 0x000000340800720c */ /* 0x040fe20003fc4070 */
[----:B------:R-:W-:Y:S01]  /*2e10*/  @!P5 IMAD.MOV R46, RZ, RZ, -R46 ;  /* 0x000000ffff2ed224 */ /* 0x000fe200078e0a2e */
[----:B------:R-:W-:Y:S01]  /*2e20*/  ISETP.GT.U32.AND P5, PT, R8, R50, PT ;  /* 0x000000320800720c */ /* 0x000fe20003fa4070 */
[----:B------:R-:W-:Y:S02]  /*2e30*/  IMAD.MOV R55, RZ, RZ, -R49 ;  /* 0x000000ffff377224 */ /* 0x000fe400078e0a31 */
[----:B------:R-:W-:-:S04]  /*2e40*/  IMAD.HI.U32 R49, R6, R59, RZ ;  /* 0x0000003b06317227 */ /* 0x000fc800078e00ff */
[----:B------:R-:W-:Y:S02]  /*2e50*/  IMAD.MOV R49, RZ, RZ, -R49 ;  /* 0x000000ffff317224 */ /* 0x000fe400078e0a31 */
[--C-:B------:R-:W-:Y:S02]  /*2e60*/  @!P0 IMAD.IADD R51, R51, 0x1, -R8.reuse ;  /* 0x0000000133338824 */ /* 0x100fe400078e0a08 */
[C---:B------:R-:W-:Y:S01]  /*2e70*/  IMAD R54, R8.reuse, R49, R59 ;  /* 0x0000003108367224 */ /* 0x040fe200078e023b */
[----:B------:R-:W-:Y:S01]  /*2e80*/  IABS R59, R197 ;  /* 0x000000c5003b7213 */ /* 0x000fe20000000000 */
[----:B------:R-:W-:Y:S01]  /*2e90*/  IMAD R55, R8, R55, R57 ;  /* 0x0000003708377224 */ /* 0x000fe200078e0239 */
[----:B------:R-:W-:Y:S01]  /*2ea0*/  IABS R57, R187 ;  /* 0x000000bb00397213 */ /* 0x000fe20000000000 */
[----:B------:R-:W-:Y:S02]  /*2eb0*/  IMAD.MOV.U32 R49, RZ, RZ, R51 ;  /* 0x000000ffff317224 */ /* 0x000fe400078e0033 */
[--C-:B------:R-:W-:Y:S01]  /*2ec0*/  @!P6 IMAD.IADD R52, R52, 0x1, -R8.reuse ;  /* 0x000000013434e824 */ /* 0x100fe200078e0a08 */
[----:B------:R-:W-:Y:S01]  /*2ed0*/  ISETP.GT.U32.AND P0, PT, R8, R55, PT ;  /* 0x000000370800720c */ /* 0x000fe20003f04070 */
[----:B------:R-:W-:Y:S01]  /*2ee0*/  @!P5 IMAD.IADD R50, R50, 0x1, -R8 ;  /* 0x000000013232d824 */ /* 0x000fe200078e0a08 */
[----:B------:R-:W-:Y:S01]  /*2ef0*/  ISETP.GE.AND P6, PT, R180, RZ, PT ;  /* 0x000000ffb400720c */ /* 0x000fe20003fc6270 */
[----:B------:R-:W-:Y:S01]  /*2f00*/  @!P4 IMAD.MOV R49, RZ, RZ, -R49 ;  /* 0x000000ffff31c224 */ /* 0x000fe200078e0a31 */
[----:B------:R-:W-:Y:S01]  /*2f10*/  ISETP.GT.U32.AND P4, PT, R8, R52, PT ;  /* 0x000000340800720c */ /* 0x000fe20003f84070 */
[----:B------:R-:W-:Y:S01]  /*2f20*/  IMAD.HI.U32 R51, R6, R57, RZ ;  /* 0x0000003906337227 */ /* 0x000fe200078e00ff */
[----:B------:R-:W-:-:S03]  /*2f30*/  ISETP.GT.U32.AND P5, PT, R8, R50, PT ;  /* 0x000000320800720c */ /* 0x000fc60003fa4070 */
[----:B------:R-:W-:-:S04]  /*2f40*/  IMAD.HI.U32 R56, R6, R59, RZ ;  /* 0x0000003b06387227 */ /* 0x000fc800078e00ff */
[----:B------:R-:W-:Y:S02]  /*2f50*/  IMAD.MOV R51, RZ, RZ, -R51 ;  /* 0x000000ffff337224 */ /* 0x000fe400078e0a33 */
[----:B------:R-:W-:Y:S02]  /*2f60*/  IMAD.MOV R56, RZ, RZ, -R56 ;  /* 0x000000ffff387224 */ /* 0x000fe400078e0a38 */
[C---:B------:R-:W-:Y:S02]  /*2f70*/  IMAD R57, R8.reuse, R51, R57 ;  /* 0x0000003308397224 */ /* 0x040fe400078e0239 */
[----:B------:R-:W-:Y:S02]  /*2f80*/  IMAD R56, R8, R56, R59 ;  /* 0x0000003808387224 */ /* 0x000fe400078e023b */
[--C-:B------:R-:W-:Y:S01]  /*2f90*/  @!P4 IMAD.IADD R52, R52, 0x1, -R8.reuse ;  /* 0x000000013434c824 */ /* 0x100fe200078e0a08 */
[----:B------:R-:W-:Y:S01]  /*2fa0*/  ISETP.GT.U32.AND P4, PT, R8, R57, PT ;  /* 0x000000390800720c */ /* 0x000fe20003f84070 */
[----:B------:R-:W-:-:S02]  /*2fb0*/  @!P3 IMAD.IADD R53, R53, 0x1, -R8 ;  /* 0x000000013535b824 */ /* 0x000fc400078e0a08 */
[--C-:B------:R-:W-:Y:S01]  /*2fc0*/  @!P5 IMAD.IADD R50, R50, 0x1, -R8.reuse ;  /* 0x000000013232d824 */ /* 0x100fe200078e0a08 */
[C---:B------:R-:W-:Y:S01]  /*2fd0*/  ISETP.GT.U32.AND P5, PT, R8.reuse, R54, PT ;  /* 0x000000360800720c */ /* 0x040fe20003fa4070 */
[----:B------:R-:W-:Y:S01]  /*2fe0*/  @!P0 IMAD.IADD R55, R55, 0x1, -R8 ;  /* 0x0000000137378824 */ /* 0x000fe200078e0a08 */
[C---:B------:R-:W-:Y:S01]  /*2ff0*/  ISETP.GT.U32.AND P3, PT, R8.reuse, R53, PT ;  /* 0x000000350800720c */ /* 0x040fe20003f64070 */
[----:B------:R-:W-:Y:S01]  /*3000*/  @!P6 IMAD.MOV R52, RZ, RZ, -R52 ;  /* 0x000000ffff34e224 */ /* 0x000fe200078e0a34 */
[C---:B------:R-:W-:Y:S01]  /*3010*/  ISETP.GT.U32.AND P6, PT, R8.reuse, R56, PT ;  /* 0x000000380800720c */ /* 0x040fe20003fc4070 */
[----:B------:R-:W-:Y:S01]  /*3020*/  @!P1 IMAD.MOV R50, RZ, RZ, -R50 ;  /* 0x000000ffff329224 */ /* 0x000fe200078e0a32 */
[----:B------:R-:W-:Y:S01]  /*3030*/  ISETP.GT.U32.AND P1, PT, R8, R55, PT ;  /* 0x000000370800720c */ /* 0x000fe20003f24070 */
[----:B------:R-:W-:Y:S01]  /*3040*/  IMAD.HI.U32 R59, R6, R63, RZ ;  /* 0x0000003f063b7227 */ /* 0x000fe200078e00ff */
[----:B------:R-:W-:-:S03]  /*3050*/  ISETP.GE.AND P0, PT, R176, RZ, PT ;  /* 0x000000ffb000720c */ /* 0x000fc60003f06270 */
[--C-:B------:R-:W-:Y:S01]  /*3060*/  @!P4 IMAD.IADD R57, R57, 0x1, -R8.reuse ;  /* 0x000000013939c824 */ /* 0x100fe200078e0a08 */
[----:B------:R-:W-:Y:S01]  /*3070*/  ISETP.GE.AND P4, PT, R189, RZ, PT ;  /* 0x000000ffbd00720c */ /* 0x000fe20003f86270 */
[----:B------:R-:W-:Y:S01]  /*3080*/  @!P2 IMAD.MOV R47, RZ, RZ, -R47 ;  /* 0x000000ffff2fa224 */ /* 0x000fe200078e0a2f */
[----:B------:R-:W-:Y:S01]  /*3090*/  ISETP.GE.AND P2, PT, R172, RZ, PT ;  /* 0x000000ffac00720c */ /* 0x000fe20003f46270 */
[--C-:B------:R-:W-:Y:S01]  /*30a0*/  @!P3 IMAD.IADD R53, R53, 0x1, -R8.reuse ;  /* 0x000000013535b824 */ /* 0x100fe200078e0a08 */
[----:B------:R-:W-:Y:S01]  /*30b0*/  ISETP.GE.AND P3, PT, R203, RZ, PT ;  /* 0x000000ffcb00720c */ /* 0x000fe20003f66270 */
[--C-:B------:R-:W-:Y:S01]  /*30c0*/  @!P6 IMAD.IADD R56, R56, 0x1, -R8.reuse ;  /* 0x000000013838e824 */ /* 0x100fe200078e0a08 */
[----:B------:R-:W-:Y:S01]  /*30d0*/  ISETP.GT.U32.AND P6, PT, R8, R57, PT ;  /* 0x000000390800720c */ /* 0x000fe20003fc4070 */
[----:B------:R-:W-:Y:S01]  /*30e0*/  @!P1 IMAD.IADD R55, R55, 0x1, -R8 ;  /* 0x0000000137379824 */ /* 0x000fe200078e0a08 */
[----:B------:R-:W-:Y:S01]  /*30f0*/  ISETP.GE.AND P1, PT, R197, RZ, PT ;  /* 0x000000ffc500720c */ /* 0x000fe20003f26270 */
[----:B------:R-:W-:-:S02]  /*3100*/  IMAD.MOV.U32 R51, RZ, RZ, R53 ;  /* 0x000000ffff337224 */ /* 0x000fc400078e0035 */
[----:B------:R-:W-:Y:S02]  /*3110*/  IMAD.MOV.U32 R53, RZ, RZ, R55 ;  /* 0x000000ffff357224 */ /* 0x000fe400078e0037 */
[----:B------:R-:W-:Y:S02]  /*3120*/  IMAD.MOV R55, RZ, RZ, -R59 ;  /* 0x000000ffff377224 */ /* 0x000fe400078e0a3b */
[C---:B------:R-:W-:Y:S02]  /*3130*/  IMAD R59, R8.reuse, R58, R61 ;  /* 0x0000003a083b7224 */ /* 0x040fe400078e023d */
[----:B------:R-:W-:Y:S02]  /*3140*/  IMAD.MOV.U32 R61, RZ, RZ, R60 ;  /* 0x000000ffff3d7224 */ /* 0x000fe400078e003c */
[----:B------:R-:W-:Y:S01]  /*3150*/  @!P6 IMAD.IADD R57, R57, 0x1, -R8 ;  /* 0x000000013939e824 */ /* 0x000fe200078e0a08 */
[C---:B------:R-:W-:Y:S01]  /*3160*/  ISETP.GT.U32.AND P6, PT, R8.reuse, R59, PT ;  /* 0x0000003b0800720c */ /* 0x040fe20003fc4070 */
[----:B------:R-:W-:-:S02]  /*3170*/  IMAD R58, R8, R55, R63 ;  /* 0x00000037083a7224 */ /* 0x000fc400078e023f */
[----:B------:R-:W-:-:S04]  /*3180*/  IMAD.HI.U32 R55, R6, R61, RZ ;  /* 0x0000003d06377227 */ /* 0x000fc800078e00ff */
[----:B------:R-:W-:Y:S01]  /*3190*/  @!P2 IMAD.MOV R51, RZ, RZ, -R51 ;  /* 0x000000ffff33a224 */ /* 0x000fe200078e0a33 */
[----:B------:R-:W-:Y:S01]  /*31a0*/  ISETP.GE.AND P2, PT, R187, RZ, PT ;  /* 0x000000ffbb00720c */ /* 0x000fe20003f46270 */
[----:B------:R-:W-:Y:S02]  /*31b0*/  IMAD.MOV R55, RZ, RZ, -R55 ;  /* 0x000000ffff377224 */ /* 0x000fe400078e0a37 */
[--C-:B------:R-:W-:Y:S02]  /*31c0*/  @!P5 IMAD.IADD R54, R54, 0x1, -R8.reuse ;  /* 0x000000013636d824 */ /* 0x100fe400078e0a08 */
[C---:B------:R-:W-:Y:S02]  /*31d0*/  IMAD R61, R8.reuse, R55, R61 ;  /* 0x00000037083d7224 */ /* 0x040fe400078e023d */
[----:B------:R-:W-:Y:S01]  /*31e0*/  @!P6 IMAD.IADD R59, R59, 0x1, -R8 ;  /* 0x000000013b3be824 */ /* 0x000fe200078e0a08 */
[C---:B------:R-:W-:Y:S01]  /*31f0*/  ISETP.GT.U32.AND P5, PT, R8.reuse, R54, PT ;  /* 0x000000360800720c */ /* 0x040fe20003fa4070 */
[----:B------:R-:W-:Y:S01]  /*3200*/  @!P3 IMAD.MOV R53, RZ, RZ, -R53 ;  /* 0x000000ffff35b224 */ /* 0x000fe200078e0a35 */
[C---:B------:R-:W-:Y:S01]  /*3210*/  ISETP.GT.U32.AND P6, PT, R8.reuse, R61, PT ;  /* 0x0000003d0800720c */ /* 0x040fe20003fc4070 */
[----:B------:R-:W-:Y:S01]  /*3220*/  IMAD.MOV.U32 R55, RZ, RZ, R57 ;  /* 0x000000ffff377224 */ /* 0x000fe200078e0039 */
[----:B------:R-:W-:Y:S01]  /*3230*/  ISETP.GT.U32.AND P3, PT, R8, R56, PT ;  /* 0x000000380800720c */ /* 0x000fe20003f64070 */
[----:B------:R-:W-:-:S04]  /*3240*/  IMAD.HI.U32 R63, R6, R69, RZ ;  /* 0x00000045063f7227 */ /* 0x000fc800078e00ff */
[----:B------:R-:W-:Y:S01]  /*3250*/  @!P2 IMAD.MOV R55, RZ, RZ, -R55 ;  /* 0x000000ffff37a224 */ /* 0x000fe200078e0a37 */
[----:B------:R-:W-:Y:S01]  /*3260*/  ISETP.GT.U32.AND P2, PT, R8, R59, PT ;  /* 0x0000003b0800720c */ /* 0x000fe20003f44070 */
[----:B------:R-:W-:-:S04]  /*3270*/  IMAD.HI.U32 R60, R6, R65, RZ ;  /* 0x00000041063c7227 */ /* 0x000fc800078e00ff */
[--C-:B------:R-:W-:Y:S01]  /*3280*/  @!P5 IMAD.IADD R54, R54, 0x1, -R8.reuse ;  /* 0x000000013636d824 */ /* 0x100fe200078e0a08 */
[----:B------:R-:W-:Y:S01]  /*3290*/  ISETP.GE.AND P5, PT, R183, RZ, PT ;  /* 0x000000ffb700720c */ /* 0x000fe20003fa6270 */
[--C-:B------:R-:W-:Y:S02]  /*32a0*/  @!P6 IMAD.IADD R61, R61, 0x1, -R8.reuse ;  /* 0x000000013d3de824 */ /* 0x100fe400078e0a08 */
[--C-:B------:R-:W-:Y:S01]  /*32b0*/  @!P3 IMAD.IADD R56, R56, 0x1, -R8.reuse ;  /* 0x000000013838b824 */ /* 0x100fe200078e0a08 */
[C---:B------:R-:W-:Y:S01]  /*32c0*/  ISETP.GT.U32.AND P3, PT, R8.reuse, R58, PT ;  /* 0x0000003a0800720c */ /* 0x040fe20003f64070 */
[----:B------:R-:W-:Y:S01]  /*32d0*/  IMAD.MOV R57, RZ, RZ, -R63 ;  /* 0x000000ffff397224 */ /* 0x000fe200078e0a3f */
[C---:B------:R-:W-:Y:S01]  /*32e0*/  ISETP.GT.U32.AND P6, PT, R8.reuse, R61, PT ;  /* 0x0000003d0800720c */ /* 0x040fe20003fc4070 */
[----:B------:R-:W-:Y:S02]  /*32f0*/  @!P2 IMAD.IADD R59, R59, 0x1, -R8 ;  /* 0x000000013b3ba824 */ /* 0x000fe400078e0a08 */
[----:B------:R-:W-:Y:S01]  /*3300*/  IMAD R63, R8, R62, R67 ;  /* 0x0000003e083f7224 */ /* 0x000fe200078e0243 */
[----:B------:R-:W-:Y:S01]  /*3310*/  IABS R67, R242 ;  /* 0x000000f200437213 */ /* 0x000fe20000000000 */
[----:B------:R-:W-:-:S02]  /*3320*/  IMAD.MOV R60, RZ, RZ, -R60 ;  /* 0x000000ffff3c7224 */ /* 0x000fc400078e0a3c */
[C---:B------:R-:W-:Y:S01]  /*3330*/  IMAD R62, R8.reuse, R57, R69 ;  /* 0x00000039083e7224 */ /* 0x040fe200078e0245 */
[----:B------:R-:W-:Y:S01]  /*3340*/  IABS R69, R221 ;  /* 0x000000dd00457213 */ /* 0x000fe20000000000 */
[----:B------:R-:W-:Y:S02]  /*3350*/  IMAD.MOV.U32 R57, RZ, RZ, R59 ;  /* 0x000000ffff397224 */ /* 0x000fe400078e003b */
[C---:B------:R-:W-:Y:S02]  /*3360*/  IMAD R60, R8.reuse, R60, R65 ;  /* 0x0000003c083c7224 */ /* 0x040fe400078e0241 */
[C---:B------:R-:W-:Y:S01]  /*3370*/  IMAD R65, R8.reuse, R64, R71 ;  /* 0x0000004008417224 */ /* 0x040fe200078e0247 */
[----:B------:R-:W-:Y:S01]  /*3380*/  IABS R71, R207 ;  /* 0x000000cf00477213 */ /* 0x000fe20000000000 */
[----:B------:R-:W-:Y:S01]  /*3390*/  @!P5 IMAD.MOV R57, RZ, RZ, -R57 ;  /* 0x000000ffff39d224 */ /* 0x000fe200078e0a39 */
[----:B------:R-:W-:Y:S01]  /*33a0*/  ISETP.GT.U32.AND P5, PT, R8, R62, PT ;  /* 0x0000003e0800720c */ /* 0x000fe20003fa4070 */
[--C-:B------:R-:W-:Y:S01]  /*33b0*/  @!P3 IMAD.IADD R58, R58, 0x1, -R8.reuse ;  /* 0x000000013a3ab824 */ /* 0x100fe200078e0a08 */
[C---:B------:R-:W-:Y:S01]  /*33c0*/  ISETP.GT.U32.AND P2, PT, R8.reuse, R60, PT ;  /* 0x0000003c0800720c */ /* 0x040fe20003f44070 */
[----:B------:R-:W-:Y:S01]  /*33d0*/  @!P6 IMAD.IADD R61, R61, 0x1, -R8 ;  /* 0x000000013d3de824 */ /* 0x000fe200078e0a08 */
[----:B------:R-:W-:Y:S01]  /*33e0*/  ISETP.GT.U32.AND P6, PT, R8, R65, PT ;  /* 0x000000410800720c */ /* 0x000fe20003fc4070 */
[----:B------:R-:W-:Y:S01]  /*33f0*/  IMAD.HI.U32 R59, R6, R67, RZ ;  /* 0x00000043063b7227 */ /* 0x000fe200078e00ff */
[----:B------:R-:W-:-:S03]  /*3400*/  ISETP.GT.U32.AND P3, PT, R8, R58, PT ;  /* 0x0000003a0800720c */ /* 0x000fc60003f64070 */
[----:B------:R-:W-:Y:S02]  /*3410*/  IMAD.MOV R64, RZ, RZ, -R59 ;  /* 0x000000ffff407224 */ /* 0x000fe400078e0a3b */
[----:B------:R-:W-:Y:S02]  /*3420*/  IMAD.MOV.U32 R59, RZ, RZ, R61 ;  /* 0x000000ffff3b7224 */ /* 0x000fe400078e003d */
[----:B------:R-:W-:Y:S02]  /*3430*/  @!P5 IMAD.IADD R62, R62, 0x1, -R8 ;  /* 0x000000013e3ed824 */ /* 0x000fe400078e0a08 */
[----:B------:R-:W-:-:S04]  /*3440*/  IMAD.HI.U32 R61, R6, R69, RZ ;  /* 0x00000045063d7227 */ /* 0x000fc800078e00ff */
[--C-:B------:R-:W-:Y:S01]  /*3450*/  @!P6 IMAD.IADD R65, R65, 0x1, -R8.reuse ;  /* 0x000000014141e824 */ /* 0x100fe200078e0a08 */
[----:B------:R-:W-:Y:S01]  /*3460*/  ISETP.GT.U32.AND P6, PT, R8, R62, PT ;  /* 0x0000003e0800720c */ /* 0x000fe20003fc4070 */
[----:B------:R-:W-:Y:S01]  /*3470*/  @!P3 IMAD.IADD R58, R58, 0x1, -R8 ;  /* 0x000000013a3ab824 */ /* 0x000fe200078e0a08 */
[C---:B------:R-:W-:Y:S01]  /*3480*/  ISETP.GT.U32.AND P3, PT, R8.reuse, R63, PT ;  /* 0x0000003f0800720c */ /* 0x040fe20003f64070 */
[----:B------:R-:W-:Y:S02]  /*3490*/  IMAD.MOV R61, RZ, RZ, -R61 ;  /* 0x000000ffff3d7224 */ /* 0x000fe400078e0a3d */
[C---:B------:R-:W-:Y:S02]  /*34a0*/  IMAD R64, R8.reuse, R64, R67 ;  /* 0x0000004008407224 */ /* 0x040fe400078e0243 */
[----:B------:R-:W-:Y:S02]  /*34b0*/  IMAD R67, R8, R61, R69 ;  /* 0x0000003d08437224 */ /* 0x000fe400078e0245 */
[----:B------:R-:W-:Y:S01]  /*34c0*/  @!P4 IMAD.MOV R58, RZ, RZ, -R58 ;  /* 0x000000ffff3ac224 */ /* 0x000fe200078e0a3a */
[----:B------:R-:W-:Y:S01]  /*34d0*/  ISETP.GE.AND P4, PT, R199, RZ, PT ;  /* 0x000000ffc700720c */ /* 0x000fe20003f86270 */
[----:B------:R-:W-:Y:S01]  /*34e0*/  IMAD.HI.U32 R61, R6, R71, RZ ;  /* 0x00000047063d7227 */ /* 0x000fe200078e00ff */
[----:B------:R-:W-:-:S03]  /*34f0*/  CS2R R198, SRZ ;  /* 0x0000000000c67805 */ /* 0x000fc6000001ff00 */
[--C-:B------:R-:W-:Y:S01]  /*3500*/  @!P6 IMAD.IADD R62, R62, 0x1, -R8.reuse ;  /* 0x000000013e3ee824 */ /* 0x100fe200078e0a08 */
[----:B------:R-:W-:Y:S01]  /*3510*/  ISETP.GT.U32.AND P6, PT, R8, R67, PT ;  /* 0x000000430800720c */ /* 0x000fe20003fc4070 */
[----:B------:R-:W-:Y:S02]  /*3520*/  @!P3 IMAD.IADD R63, R63, 0x1, -R8 ;  /* 0x000000013f3fb824 */ /* 0x000fe400078e0a08 */
[----:B------:R-:W-:Y:S01]  /*3530*/  @!P0 IMAD.MOV R54, RZ, RZ, -R54 ;  /* 0x000000ffff368224 */ /* 0x000fe200078e0a36 */
[----:B------:R-:W-:Y:S01]  /*3540*/  ISETP.GE.AND P0, PT, R182, RZ, PT ;  /* 0x000000ffb600720c */ /* 0x000fe20003f06270 */
[----:B------:R-:W-:Y:S01]  /*3550*/  IMAD.MOV R69, RZ, RZ, -R61 ;  /* 0x000000ffff457224 */ /* 0x000fe200078e0a3d */
[----:B------:R-:W-:Y:S01]  /*3560*/  ISETP.GT.U32.AND P5, PT, R8, R63, PT ;  /* 0x0000003f0800720c */ /* 0x000fe20003fa4070 */
[----:B------:R-:W-:-:S04]  /*3570*/  IMAD.HI.U32 R61, R6, R73, RZ ;  /* 0x00000049063d7227 */ /* 0x000fc800078e00ff */
[----:B------:R-:W-:Y:S02]  /*3580*/  IMAD.MOV R66, RZ, RZ, -R61 ;  /* 0x000000ffff427224 */ /* 0x000fe400078e0a3d */
[--C-:B------:R-:W-:Y:S02]  /*3590*/  @!P6 IMAD.IADD R67, R67, 0x1, -R8.reuse ;  /* 0x000000014343e824 */ /* 0x100fe400078e0a08 */
[C---:B------:R-:W-:Y:S02]  /*35a0*/  IMAD R69, R8.reuse, R69, R71 ;  /* 0x0000004508457224 */ /* 0x040fe400078e0247 */
[C---:B------:R-:W-:Y:S01]  /*35b0*/  IMAD R66, R8.reuse, R66, R73 ;  /* 0x0000004208427224 */ /* 0x040fe200078e0249 */
[C---:B------:R-:W-:Y:S01]  /*35c0*/  ISETP.GT.U32.AND P6, PT, R8.reuse, R67, PT ;  /* 0x000000430800720c */ /* 0x040fe20003fc4070 */
[--C-:B------:R-:W-:Y:S01]  /*35d0*/  @!P5 IMAD.IADD R63, R63, 0x1, -R8.reuse ;  /* 0x000000013f3fd824 */ /* 0x100fe200078e0a08 */
[----:B------:R-:W-:Y:S01]  /*35e0*/  IABS R73, R211 ;  /* 0x000000d300497213 */ /* 0x000fe20000000000 */
[----:B------:R-:W-:Y:S01]  /*35f0*/  @!P0 IMAD.MOV R59, RZ, RZ, -R59 ;  /* 0x000000ffff3b8224 */ /* 0x000fe200078e0a3b */
[C---:B------:R-:W-:Y:S01]  /*3600*/  ISETP.GT.U32.AND P0, PT, R8.reuse, R65, PT ;  /* 0x000000410800720c */ /* 0x040fe20003f04070 */
[----:B------:R-:W-:Y:S01]  /*3610*/  IMAD.MOV.U32 R61, RZ, RZ, R63 ;  /* 0x000000ffff3d7224 */ /* 0x000fe200078e003f */
[----:B------:R-:W-:Y:S01]  /*3620*/  ISETP.GT.U32.AND P5, PT, R8, R64, PT ;  /* 0x000000400800720c */ /* 0x000fe20003fa4070 */
[--C-:B------:R-:W-:Y:S01]  /*3630*/  @!P2 IMAD.IADD R60, R60, 0x1, -R8.reuse ;  /* 0x000000013c3ca824 */ /* 0x100fe200078e0a08 */
[----:B------:R-:W-:Y:S01]  /*3640*/  ISETP.GE.AND P2, PT, R205, RZ, PT ;  /* 0x000000ffcd00720c */ /* 0x000fe20003f46270 */
[----:B------:R-:W-:Y:S01]  /*3650*/  @!P4 IMAD.MOV R61, RZ, RZ, -R61 ;  /* 0x000000ffff3dc224 */ /* 0x000fe200078e0a3d */
[C---:B------:R-:W-:Y:S01]  /*3660*/  ISETP.GT.U32.AND P4, PT, R8.reuse, R69, PT ;  /* 0x000000450800720c */ /* 0x040fe20003f84070 */
[C---:B------:R-:W-:Y:S01]  /*3670*/  IMAD R71, R8.reuse, R68, R75 ;  /* 0x0000004408477224 */ /* 0x040fe200078e024b */
[C---:B------:R-:W-:Y:S01]  /*3680*/  ISETP.GT.U32.AND P3, PT, R8.reuse, R60, PT ;  /* 0x0000003c0800720c */ /* 0x040fe20003f64070 */
[----:B------:R-:W-:Y:S01]  /*3690*/  @!P6 IMAD.IADD R67, R67, 0x1, -R8 ;  /* 0x000000014343e824 */ /* 0x000fe200078e0a08 */
[----:B------:R-:W-:Y:S01]  /*36a0*/  ISETP.GT.U32.AND P6, PT, R8, R66, PT ;  /* 0x000000420800720c */ /* 0x000fe20003fc4070 */
[----:B------:R-:W-:Y:S01]  /*36b0*/  @!P1 IMAD.MOV R56, RZ, RZ, -R56 ;  /* 0x000000ffff389224 */ /* 0x000fe200078e0a38 */
[----:B------:R-:W-:Y:S01]  /*36c0*/  IABS R75, R213 ;  /* 0x000000d5004b7213 */ /* 0x000fe20000000000 */
[--C-:B------:R-:W-:Y:S01]  /*36d0*/  @!P0 IMAD.IADD R65, R65, 0x1, -R8.reuse ;  /* 0x0000000141418824 */ /* 0x100fe200078e0a08 */
[----:B------:R-:W-:Y:S01]  /*36e0*/  ISETP.GE.AND P1, PT, R194, RZ, PT ;  /* 0x000000ffc200720c */ /* 0x000fe20003f26270 */
[--C-:B------:R-:W-:Y:S01]  /*36f0*/  @!P5 IMAD.IADD R64, R64, 0x1, -R8.reuse ;  /* 0x000000014040d824 */ /* 0x100fe200078e0a08 */
[----:B------:R-:W-:Y:S01]  /*3700*/  ISETP.GE.AND P0, PT, R242, RZ, PT ;  /* 0x000000fff200720c */ /* 0x000fe20003f06270 */
[----:B------:R-:W-:Y:S01]  /*3710*/  IMAD.MOV.U32 R63, RZ, RZ, R65 ;  /* 0x000000ffff3f7224 */ /* 0x000fe200078e0041 */
[----:B------:R-:W-:Y:S01]  /*3720*/  ISETP.GE.AND P5, PT, R221, RZ, PT ;  /* 0x000000ffdd00720c */ /* 0x000fe20003fa6270 */
[----:B------:R-:W-:-:S02]  /*3730*/  @!P4 IMAD.IADD R69, R69, 0x1, -R8 ;  /* 0x000000014545c824 */ /* 0x000fc400078e0a08 */
[----:B------:R-:W-:Y:S02]  /*3740*/  IMAD.MOV.U32 R65, RZ, RZ, R67 ;  /* 0x000000ffff417224 */ /* 0x000fe400078e0043 */
[----:B------:R-:W-:Y:S01]  /*3750*/  @!P6 IMAD.IADD R66, R66, 0x1, -R8 ;  /* 0x000000014242e824 */ /* 0x000fe200078e0a08 */
[----:B------:R-:W-:Y:S01]  /*3760*/  ISETP.GT.U32.AND P4, PT, R8, R69, PT ;  /* 0x000000450800720c */ /* 0x000fe20003f84070 */
[----:B------:R-:W-:-:S03]  /*3770*/  IMAD.HI.U32 R67, R6, R73, RZ ;  /* 0x0000004906437227 */ /* 0x000fc600078e00ff */
[----:B------:R-:W-:Y:S01]  /*3780*/  ISETP.GT.U32.AND P6, PT, R8, R66, PT ;  /* 0x000000420800720c */ /* 0x000fe20003fc4070 */
[----:B------:R-:W-:Y:S02]  /*3790*/  IMAD.MOV R67, RZ, RZ, -R67 ;  /* 0x000000ffff437224 */ /* 0x000fe400078e0a43 */
[----:B------:R-:W-:Y:S01]  /*37a0*/  @!P3 IMAD.IADD R60, R60, 0x1, -R8 ;  /* 0x000000013c3cb824 */ /* 0x000fe200078e0a08 */
[----:B------:R-:W-:Y:S01]  /*37b0*/  ISETP.GE.AND P3, PT, R227, RZ, PT ;  /* 0x000000ffe300720c */ /* 0x000fe20003f66270 */
[C---:B------:R-:W-:Y:S02]  /*37c0*/  IMAD R68, R8.reuse, R67, R73 ;  /* 0x0000004308447224 */ /* 0x040fe400078e0249 */
[----:B------:R-:W-:Y:S01]  /*37d0*/  @!P2 IMAD.MOV R62, RZ, RZ, -R62 ;  /* 0x000000ffff3ea224 */ /* 0x000fe200078e0a3e */
[----:B------:R-:W-:Y:S01]  /*37e0*/  ISETP.GE.AND P2, PT, R207, RZ, PT ;  /* 0x000000ffcf00720c */ /* 0x000fe20003f46270 */
[----:B------:R-:W-:Y:S01]  /*37f0*/  @!P4 IMAD.IADD R69, R69, 0x1, -R8 ;  /* 0x000000014545c824 */ /* 0x000fe200078e0a08 */
[----:B------:R-:W-:Y:S01]  /*3800*/  ISETP.GT.U32.AND P4, PT, R8, R71, PT ;  /* 0x000000470800720c */ /* 0x000fe20003f84070 */
[----:B------:R-:W-:-:S04]  /*3810*/  IMAD.HI.U32 R67, R6, R75, RZ ;  /* 0x0000004b06437227 */ /* 0x000fc800078e00ff */
[----:B------:R-:W-:Y:S01]  /*3820*/  @!P6 IMAD.IADD R66, R66, 0x1, -R8 ;  /* 0x000000014242e824 */ /* 0x000fe200078e0a08 */
[----:B------:R-:W-:Y:S01]  /*3830*/  ISETP.GT.U32.AND P6, PT, R8, R68, PT ;  /* 0x000000440800720c */ /* 0x000fe20003fc4070 */
[----:B------:R-:W-:Y:S01]  /*3840*/  @!P3 IMAD.MOV R63, RZ, RZ, -R63 ;  /* 0x000000ffff3fb224 */ /* 0x000fe200078e0a3f */
[----:B------:R-:W-:Y:S01]  /*3850*/  ISETP.GE.AND P3, PT, R201, RZ, PT ;  /* 0x000000ffc900720c */ /* 0x000fe20003f66270 */
[----:B------:R-:W-:-:S04]  /*3860*/  IMAD.HI.U32 R73, R6, R81, RZ ;  /* 0x0000005106497227 */ /* 0x000fc800078e00ff */
[--C-:B------:R-:W-:Y:S01]  /*3870*/  @!P4 IMAD.IADD R71, R71, 0x1, -R8.reuse ;  /* 0x000000014747c824 */ /* 0x100fe200078e0a08 */
[----:B------:R-:W-:Y:S01]  /*3880*/  ISETP.GE.AND P4, PT, R26, RZ, PT ;  /* 0x000000ff1a00720c */ /* 0x000fe20003f86270 */
[----:B------:R-:W-:Y:S02]  /*3890*/  IMAD.MOV R67, RZ, RZ, -R67 ;  /* 0x000000ffff437224 */ /* 0x000fe400078e0a43 */
[----:B------:R-:W-:Y:S02]  /*38a0*/  IMAD.MOV R74, RZ, RZ, -R73 ;  /* 0x000000ffff4a7224 */ /* 0x000fe400078e0a49 */
[----:B------:R-:W-:Y:S01]  /*38b0*/  @!P6 IMAD.IADD R68, R68, 0x1, -R8 ;  /* 0x000000014444e824 */ /* 0x000fe200078e0a08 */
[C---:B------:R-:W-:Y:S01]  /*38c0*/  ISETP.GT.U32.AND P6, PT, R8.reuse, R71, PT ;  /* 0x000000470800720c */ /* 0x040fe20003fc4070 */
[----:B------:R-:W-:Y:S02]  /*38d0*/  IMAD R73, R8, R67, R75 ;  /* 0x0000004308497224 */ /* 0x000fe400078e024b */
[----:B------:R-:W-:-:S02]  /*38e0*/  IMAD.MOV.U32 R26, RZ, RZ, R69 ;  /* 0x000000ffff1a7224 */ /* 0x000fc400078e0045 */
[----:B------:R-:W-:Y:S01]  /*38f0*/  @!P3 IMAD.MOV R66, RZ, RZ, -R66 ;  /* 0x000000ffff42b224 */ /* 0x000fe200078e0a42 */
[C---:B------:R-:W-:Y:S01]  /*3900*/  ISETP.GT.U32.AND P3, PT, R8.reuse, R73, PT ;  /* 0x000000490800720c */ /* 0x040fe20003f64070 */
[----:B------:R-:W-:Y:S01]  /*3910*/  @!P2 IMAD.MOV R26, RZ, RZ, -R26 ;  /* 0x000000ffff1aa224 */ /* 0x000fe200078e0a1a */
[----:B------:R-:W-:Y:S01]  /*3920*/  ISETP.GT.U32.AND P2, PT, R8, R68, PT ;  /* 0x000000440800720c */ /* 0x000fe20003f44070 */
[----:B------:R-:W-:-:S04]  /*3930*/  IMAD.HI.U32 R67, R6, R77, RZ ;  /* 0x0000004d06437227 */ /* 0x000fc800078e00ff */
[----:B------:R-:W-:Y:S01]  /*3940*/  @!P6 IMAD.IADD R71, R71, 0x1, -R8 ;  /* 0x000000014747e824 */ /* 0x000fe200078e0a08 */
[C---:B------:R-:W-:Y:S01]  /*3950*/  ISETP.GT.U32.AND P6, PT, R8.reuse, R70, PT ;  /* 0x000000460800720c */ /* 0x040fe20003fc4070 */
[C---:B------:R-:W-:Y:S01]  /*3960*/  IMAD R75, R8.reuse, R72, R79 ;  /* 0x00000048084b7224 */ /* 0x040fe200078e024f */
[----:B------:R-:W-:Y:S01]  /*3970*/  IABS R79, R215 ;  /* 0x000000d7004f7213 */ /* 0x000fe20000000000 */
[C---:B------:R-:W-:Y:S01]  /*3980*/  IMAD R72, R8.reuse, R74, R81 ;  /* 0x0000004a08487224 */ /* 0x040fe200078e0251 */
[----:B------:R-:W-:Y:S01]  /*3990*/  IABS R81, R233 ;  /* 0x000000e900517213 */ /* 0x000fe20000000000 */
[----:B------:R-:W-:Y:S02]  /*39a0*/  IMAD.MOV R74, RZ, RZ, -R67 ;  /* 0x000000ffff4a7224 */ /* 0x000fe400078e0a43 */
[----:B------:R-:W-:Y:S01]  /*39b0*/  @!P1 IMAD.MOV R60, RZ, RZ, -R60 ;  /* 0x000000ffff3c9224 */ /* 0x000fe200078e0a3c */
[----:B------:R-:W-:Y:S01]  /*39c0*/  ISETP.GT.U32.AND P1, PT, R8, R64, PT ;  /* 0x000000400800720c */ /* 0x000fe20003f24070 */
[--C-:B------:R-:W-:Y:S01]  /*39d0*/  @!P2 IMAD.IADD R68, R68, 0x1, -R8.reuse ;  /* 0x000000014444a824 */ /* 0x100fe200078e0a08 */
[C---:B------:R-:W-:Y:S01]  /*39e0*/  ISETP.GT.U32.AND P2, PT, R8.reuse, R75, PT ;  /* 0x0000004b0800720c */ /* 0x040fe20003f44070 */
[----:B------:R-:W-:Y:S01]  /*39f0*/  @!P3 IMAD.IADD R73, R73, 0x1, -R8 ;  /* 0x000000014949b824 */ /* 0x000fe200078e0a08 */
[C---:B------:R-:W-:Y:S01]  /*3a00*/  ISETP.GT.U32.AND P3, PT, R8.reuse, R72, PT ;  /* 0x000000480800720c */ /* 0x040fe20003f64070 */
[----:B------:R-:W-:-:S02]  /*3a10*/  IMAD R77, R8, R74, R77 ;  /* 0x0000004a084d7224 */ /* 0x000fc400078e024d */
[----:B------:R-:W-:Y:S02]  /*3a20*/  @!P6 IMAD.IADD R70, R70, 0x1, -R8 ;  /* 0x000000014646e824 */ /* 0x000fe400078e0a08 */
[----:B------:R-:W-:Y:S01]  /*3a30*/  IMAD.HI.U32 R69, R6, R79, RZ ;  /* 0x0000004f06457227 */ /* 0x000fe200078e00ff */
[----:B------:R-:W-:-:S03]  /*3a40*/  ISETP.GT.U32.AND P6, PT, R8, R77, PT ;  /* 0x0000004d0800720c */ /* 0x000fc60003fc4070 */
[--C-:B------:R-:W-:Y:S01]  /*3a50*/  @!P1 IMAD.IADD R64, R64, 0x1, -R8.reuse ;  /* 0x0000000140409824 */ /* 0x100fe200078e0a08 */
[----:B------:R-:W-:Y:S01]  /*3a60*/  ISETP.GE.AND P1, PT, R195, RZ, PT ;  /* 0x000000ffc300720c */ /* 0x000fe20003f26270 */
[--C-:B------:R-:W-:Y:S01]  /*3a70*/  @!P2 IMAD.IADD R75, R75, 0x1, -R8.reuse ;  /* 0x000000014b4ba824 */ /* 0x100fe200078e0a08 */
[----:B------:R-:W-:Y:S01]  /*3a80*/  ISETP.GT.U32.AND P2, PT, R8, R73, PT ;  /* 0x000000490800720c */ /* 0x000fe20003f44070 */
[----:B------:R-:W-:Y:S01]  /*3a90*/  @!P3 IMAD.IADD R72, R72, 0x1, -R8 ;  /* 0x000000014848b824 */ /* 0x000fe200078e0a08 */
[----:B------:R-:W-:Y:S01]  /*3aa0*/  CS2R R194, SRZ ;  /* 0x0000000000c27805 */ /* 0x000fe2000001ff00 */
[----:B------:R-:W-:Y:S01]  /*3ab0*/  IMAD.HI.U32 R67, R6, R81, RZ ;  /* 0x0000005106437227 */ /* 0x000fe200078e00ff */
[----:B------:R-:W-:-:S03]  /*3ac0*/  ISETP.GT.U32.AND P3, PT, R8, R75, PT ;  /* 0x0000004b0800720c */ /* 0x000fc60003f64070 */
[----:B------:R-:W-:Y:S02]  /*3ad0*/  IMAD.MOV R76, RZ, RZ, -R69 ;  /* 0x000000ffff4c7224 */ /* 0x000fe400078e0a45 */
[----:B------:R-:W-:Y:S01]  /*3ae0*/  @!P6 IMAD.IADD R77, R77, 0x1, -R8 ;  /* 0x000000014d4de824 */ /* 0x000fe200078e0a08 */
[----:B------:R-:W-:Y:S01]  /*3af0*/  ISETP.GT.U32.AND P6, PT, R8, R72, PT ;  /* 0x000000480800720c */ /* 0x000fe20003fc4070 */
[----:B------:R-:W-:Y:S02]  /*3b00*/  IMAD.MOV R67, RZ, RZ, -R67 ;  /* 0x000000ffff437224 */ /* 0x000fe400078e0a43 */
[----:B------:R-:W-:-:S04]  /*3b10*/  IMAD.HI.U32 R69, R6, R83, RZ ;  /* 0x0000005306457227 */ /* 0x000fc800078e00ff */
[C---:B------:R-:W-:Y:S02]  /*3b20*/  IMAD R74, R8.reuse, R76, R79 ;  /* 0x0000004c084a7224 */ /* 0x040fe400078e024f */
[C---:B------:R-:W-:Y:S01]  /*3b30*/  IMAD R79, R8.reuse, R67, R81 ;  /* 0x00000043084f7224 */ /* 0x040fe200078e0251 */
[----:B------:R-:W-:Y:S01]  /*3b40*/  IABS R81, R231 ;  /* 0x000000e700517213 */ /* 0x000fe20000000000 */
[----:B------:R-:W-:Y:S02]  /*3b50*/  IMAD.MOV R69, RZ, RZ, -R69 ;  /* 0x000000ffff457224 */ /* 0x000fe400078e0a45 */
[----:B------:R-:W-:Y:S02]  /*3b60*/  IMAD.MOV.U32 R67, RZ, RZ, R71 ;  /* 0x000000ffff437224 */ /* 0x000fe400078e0047 */
[----:B------:R-:W-:Y:S01]  /*3b70*/  @!P0 IMAD.MOV R64, RZ, RZ, -R64 ;  /* 0x000000ffff408224 */ /* 0x000fe200078e0a40 */
[----:B------:R-:W-:Y:S01]  /*3b80*/  ISETP.GE.AND P0, PT, R211, RZ, PT ;  /* 0x000000ffd300720c */ /* 0x000fe20003f06270 */
[C---:B------:R-:W-:Y:S01]  /*3b90*/  IMAD R76, R8.reuse, R69, R83 ;  /* 0x00000045084c7224 */ /* 0x040fe200078e0253 */
[----:B------:R-:W-:Y:S01]  /*3ba0*/  IABS R83, R234 ;  /* 0x000000ea00537213 */ /* 0x000fe20000000000 */
[----:B------:R-:W-:Y:S01]  /*3bb0*/  @!P1 IMAD.MOV R67, RZ, RZ, -R67 ;  /* 0x000000ffff439224 */ /* 0x000fe200078e0a43 */
[C---:B------:R-:W-:Y:S01]  /*3bc0*/  ISETP.GT.U32.AND P1, PT, R8.reuse, R70, PT ;  /* 0x000000460800720c */ /* 0x040fe20003f24070 */
[--C-:B------:R-:W-:Y:S01]  /*3bd0*/  @!P2 IMAD.IADD R73, R73, 0x1, -R8.reuse ;  /* 0x000000014949a824 */ /* 0x100fe200078e0a08 */
[----:B------:R-:W-:Y:S01]  /*3be0*/  ISETP.GT.U32.AND P2, PT, R8, R74, PT ;  /* 0x0000004a0800720c */ /* 0x000fe20003f44070 */
[--C-:B------:R-:W-:Y:S01]  /*3bf0*/  @!P6 IMAD.IADD R72, R72, 0x1, -R8.reuse ;  /* 0x000000014848e824 */ /* 0x100fe200078e0a08 */
[----:B------:R-:W-:Y:S01]  /*3c00*/  ISETP.GT.U32.AND P6, PT, R8, R76, PT ;  /* 0x0000004c0800720c */ /* 0x000fe20003fc4070 */
[----:B------:R-:W-:Y:S01]  /*3c10*/  @!P3 IMAD.IADD R75, R75, 0x1, -R8 ;  /* 0x000000014b4bb824 */ /* 0x000fe200078e0a08 */
[----:B------:R-:W-:Y:S01]  /*3c20*/  ISETP.GE.AND P3, PT, R243, RZ, PT ;  /* 0x000000fff300720c */ /* 0x000fe20003f66270 */
[----:B------:R-:W-:-:S04]  /*3c30*/  IMAD.HI.U32 R71, R6, R83, RZ ;  /* 0x0000005306477227 */ /* 0x000fc800078e00ff */
[----:B------:R-:W-:-:S04]  /*3c40*/  IMAD.HI.U32 R69, R6, R81, RZ ;  /* 0x0000005106457227 */ /* 0x000fc800078e00ff */
[----:B------:R-:W-:Y:S01]  /*3c50*/  @!P5 IMAD.MOV R65, RZ, RZ, -R65 ;  /* 0x000000ffff41d224 */ /* 0x000fe200078e0a41 */
[----:B------:R-:W-:Y:S01]  /*3c60*/  ISETP.GE.AND P5, PT, R213, RZ, PT ;  /* 0x000000ffd500720c */ /* 0x000fe20003fa6270 */
[----:B------:R-:W-:Y:S01]  /*3c70*/  @!P0 IMAD.MOV R68, RZ, RZ, -R68 ;  /* 0x000000ffff448224 */ /* 0x000fe200078e0a44 */
[----:B------:R-:W-:Y:S01]  /*3c80*/  ISETP.GT.U32.AND P0, PT, R8, R77, PT ;  /* 0x0000004d0800720c */ /* 0x000fe20003f04070 */
[--C-:B------:R-:W-:Y:S01]  /*3c90*/  @!P1 IMAD.IADD R70, R70, 0x1, -R8.reuse ;  /* 0x0000000146469824 */ /* 0x100fe200078e0a08 */
[----:B------:R-:W-:Y:S01]  /*3ca0*/  ISETP.GT.U32.AND P1, PT, R8, R79, PT ;  /* 0x0000004f0800720c */ /* 0x000fe20003f24070 */
[----:B------:R-:W-:Y:S01]  /*3cb0*/  @!P2 IMAD.IADD R74, R74, 0x1, -R8 ;  /* 0x000000014a4aa824 */ /* 0x000fe200078e0a08 */
[----:B------:R-:W-:Y:S01]  /*3cc0*/  ISETP.GE.AND P2, PT, R225, RZ, PT ;  /* 0x000000ffe100720c */ /* 0x000fe20003f46270 */
[----:B------:R-:W-:Y:S02]  /*3cd0*/  IMAD.MOV R71, RZ, RZ, -R71 ;  /* 0x000000ffff477224 */ /* 0x000fe400078e0a47 */
[----:B------:R-:W-:-:S02]  /*3ce0*/  IMAD.MOV R69, RZ, RZ, -R69 ;  /* 0x000000ffff457224 */ /* 0x000fc400078e0a45 */
[--C-:B------:R-:W-:Y:S01]  /*3cf0*/  @!P6 IMAD.IADD R76, R76, 0x1, -R8.reuse ;  /* 0x000000014c4ce824 */ /* 0x100fe200078e0a08 */
[C---:B------:R-:W-:Y:S01]  /*3d00*/  ISETP.GT.U32.AND P6, PT, R8.reuse, R74, PT ;  /* 0x0000004a0800720c */ /* 0x040fe20003fc4070 */
[C---:B------:R-:W-:Y:S02]  /*3d10*/  IMAD R78, R8.reuse, R71, R83 ;  /* 0x00000047084e7224 */ /* 0x040fe400078e0253 */
[C---:B------:R-:W-:Y:S02]  /*3d20*/  IMAD R81, R8.reuse, R69, R81 ;  /* 0x0000004508517224 */ /* 0x040fe400078e0251 */
[----:B------:R-:W-:Y:S02]  /*3d30*/  IMAD.MOV.U32 R71, RZ, RZ, R75 ;  /* 0x000000ffff477224 */ /* 0x000fe400078e004b */
[----:B------:R-:W-:Y:S02]  /*3d40*/  IMAD.MOV.U32 R69, RZ, RZ, R73 ;  /* 0x000000ffff457224 */ /* 0x000fe400078e0049 */
[----:B------:R-:W-:Y:S01]  /*3d50*/  @!P3 IMAD.MOV R71, RZ, RZ, -R71 ;  /* 0x000000ffff47b224 */ /* 0x000fe200078e0a47 */
[C---:B------:R-:W-:Y:S01]  /*3d60*/  ISETP.GT.U32.AND P3, PT, R8.reuse, R81, PT ;  /* 0x000000510800720c */ /* 0x040fe20003f64070 */
[--C-:B------:R-:W-:Y:S01]  /*3d70*/  @!P0 IMAD.IADD R77, R77, 0x1, -R8.reuse ;  /* 0x000000014d4d8824 */ /* 0x100fe200078e0a08 */
[----:B------:R-:W-:Y:S01]  /*3d80*/  ISETP.GE.AND P0, PT, R223, RZ, PT ;  /* 0x000000ffdf00720c */ /* 0x000fe20003f06270 */
[----:B------:R-:W-:Y:S01]  /*3d90*/  @!P1 IMAD.IADD R79, R79, 0x1, -R8 ;  /* 0x000000014f4f9824 */ /* 0x000fe200078e0a08 */
[----:B------:R-:W-:Y:S01]  /*3da0*/  ISETP.GE.AND P1, PT, R215, RZ, PT ;  /* 0x000000ffd700720c */ /* 0x000fe20003f26270 */
[----:B------:R-:W-:Y:S01]  /*3db0*/  @!P5 IMAD.MOV R69, RZ, RZ, -R69 ;  /* 0x000000ffff45d224 */ /* 0x000fe200078e0a45 */
[----:B------:R-:W-:Y:S01]  /*3dc0*/  ISETP.GT.U32.AND P5, PT, R8, R76, PT ;  /* 0x0000004c0800720c */ /* 0x000fe20003fa4070 */
[----:B------:R-:W-:-:S02]  /*3dd0*/  IMAD.MOV.U32 R83, RZ, RZ, R80 ;  /* 0x000000ffff537224 */ /* 0x000fc400078e0050 */
[----:B------:R-:W-:Y:S01]  /*3de0*/  @!P6 IMAD.IADD R74, R74, 0x1, -R8 ;  /* 0x000000014a4ae824 */ /* 0x000fe200078e0a08 */
[----:B------:R-:W-:Y:S01]  /*3df0*/  ISETP.GE.AND P6, PT, R165, RZ, PT ;  /* 0x000000ffa500720c */ /* 0x000fe20003fc6270 */
[----:B------:R-:W-:Y:S01]  /*3e00*/  @!P4 IMAD.MOV R70, RZ, RZ, -R70 ;  /* 0x000000ffff46c224 */ /* 0x000fe200078e0a46 */
[----:B------:R-:W-:Y:S01]  /*3e10*/  ISETP.GT.U32.AND P4, PT, R8, R79, PT ;  /* 0x0000004f0800720c */ /* 0x000fe20003f84070 */
[----:B------:R-:W-:Y:S02]  /*3e20*/  IMAD.MOV.U32 R73, RZ, RZ, R77 ;  /* 0x000000ffff497224 */ /* 0x000fe400078e004d */
[----:B------:R-:W-:-:S04]  /*3e30*/  IMAD.HI.U32 R75, R6, R83, RZ ;  /* 0x00000053064b7227 */ /* 0x000fc800078e00ff */
[----:B------:R-:W-:Y:S01]  /*3e40*/  @!P2 IMAD.MOV R73, RZ, RZ, -R73 ;  /* 0x000000ffff49a224 */ /* 0x000fe200078e0a49 */
[----:B------:R-:W-:Y:S01]  /*3e50*/  ISETP.GT.U32.AND P2, PT, R8, R78, PT ;  /* 0x0000004e0800720c */ /* 0x000fe20003f44070 */
[----:B------:R-:W-:Y:S02]  /*3e60*/  IMAD.MOV R75, RZ, RZ, -R75 ;  /* 0x000000ffff4b7224 */ /* 0x000fe400078e0a4b */
[----:B------:R-:W-:Y:S01]  /*3e70*/  @!P3 IMAD.IADD R81, R81, 0x1, -R8 ;  /* 0x000000015151b824 */ /* 0x000fe200078e0a08 */
[----:B------:R-:W-:Y:S01]  /*3e80*/  ISETP.GE.AND P3, PT, R229, RZ, PT ;  /* 0x000000ffe500720c */ /* 0x000fe20003f66270 */
[----:B------:R-:W-:Y:S01]  /*3e90*/  @!P0 IMAD.MOV R72, RZ, RZ, -R72 ;  /* 0x000000ffff488224 */ /* 0x000fe200078e0a48 */
[----:B------:R-:W-:Y:S01]  /*3ea0*/  ISETP.GE.AND P0, PT, R233, RZ, PT ;  /* 0x000000ffe900720c */ /* 0x000fe20003f06270 */
[----:B------:R-:W-:Y:S01]  /*3eb0*/  @!P5 IMAD.IADD R76, R76, 0x1, -R8 ;  /* 0x000000014c4cd824 */ /* 0x000fe200078e0a08 */
[----:B------:R-:W-:Y:S01]  /*3ec0*/  ISETP.GE.AND P5, PT, R234, RZ, PT ;  /* 0x000000ffea00720c */ /* 0x000fe20003fa6270 */
[----:B------:R-:W-:-:S02]  /*3ed0*/  IMAD R83, R8, R75, R83 ;  /* 0x0000004b08537224 */ /* 0x000fc400078e0253 */
[----:B------:R-:W-:Y:S01]  /*3ee0*/  @!P1 IMAD.MOV R74, RZ, RZ, -R74 ;  /* 0x000000ffff4a9224 */ /* 0x000fe200078e0a4a */
[C---:B------:R-:W-:Y:S01]  /*3ef0*/  ISETP.GT.U32.AND P1, PT, R8.reuse, R81, PT ;  /* 0x000000510800720c */ /* 0x040fe20003f24070 */
[----:B------:R-:W-:Y:S01]  /*3f00*/  @!P6 IMAD.MOV R76, RZ, RZ, -R76 ;  /* 0x000000ffff4ce224 */ /* 0x000fe200078e0a4c */
[----:B------:R-:W-:Y:S01]  /*3f10*/  ISETP.GT.U32.AND P6, PT, R8, R83, PT ;  /* 0x000000530800720c */ /* 0x000fe20003fc4070 */
[----:B------:R-:W-:Y:S01]  /*3f20*/  @!P4 IMAD.IADD R79, R79, 0x1, -R8 ;  /* 0x000000014f4fc824 */ /* 0x000fe200078e0a08 */
[----:B------:R-:W-:Y:S01]  /*3f30*/  ISETP.GE.AND P4, PT, R231, RZ, PT ;  /* 0x000000ffe700720c */ /* 0x000fe20003f86270 */
[----:B------:R-:W-:-:S04]  /*3f40*/  IMAD.HI.U32 R77, R6, R85, RZ ;  /* 0x00000055064d7227 */ /* 0x000fc800078e00ff */
[----:B------:R-:W-:Y:S02]  /*3f50*/  IMAD.MOV.U32 R75, RZ, RZ, R79 ;  /* 0x000000ffff4b7224 */ /* 0x000fe400078e004f */
[----:B------:R-:W-:Y:S01]  /*3f60*/  @!P2 IMAD.IADD R78, R78, 0x1, -R8 ;  /* 0x000000014e4ea824 */ /* 0x000fe200078e0a08 */
[----:B------:R-:W-:Y:S01]  /*3f70*/  ISETP.GE.AND P2, PT, R236, RZ, PT ;  /* 0x000000ffec00720c */ /* 0x000fe20003f46270 */
[----:B------:R-:W-:Y:S02]  /*3f80*/  IMAD.MOV R80, RZ, RZ, -R77 ;  /* 0x000000ffff507224 */ /* 0x000fe400078e0a4d */
[----:B------:R-:W-:-:S04]  /*3f90*/  IMAD.HI.U32 R77, R6, R89, RZ ;  /* 0x00000059064d7227 */ /* 0x000fc800078e00ff */
[----:B------:R-:W-:Y:S01]  /*3fa0*/  @!P0 IMAD.MOV R75, RZ, RZ, -R75 ;  /* 0x000000ffff4b8224 */ /* 0x000fe200078e0a4b */
[----:B------:R-:W-:Y:S01]  /*3fb0*/  ISETP.GT.U32.AND P0, PT, R8, R78, PT ;  /* 0x0000004e0800720c */ /* 0x000fe20003f04070 */
[----:B------:R-:W-:Y:S01]  /*3fc0*/  @!P1 IMAD.IADD R81, R81, 0x1, -R8 ;  /* 0x0000000151519824 */ /* 0x000fe200078e0a08 */
[----:B------:R-:W-:Y:S01]  /*3fd0*/  ISETP.GE.AND P1, PT, R239, RZ, PT ;  /* 0x000000ffef00720c */ /* 0x000fe20003f26270 */
[----:B------:R-:W-:-:S04]  /*3fe0*/  IMAD.HI.U32 R79, R6, R87, RZ ;  /* 0x00000057064f7227 */ /* 0x000fc800078e00ff */
[----:B------:R-:W-:Y:S02]  /*3ff0*/  IMAD.MOV R82, RZ, RZ, -R77 ;  /* 0x000000ffff527224 */ /* 0x000fe400078e0a4d */
[C---:B------:R-:W-:Y:S02]  /*4000*/  IMAD R80, R8.reuse, R80, R85 ;  /* 0x0000005008507224 */ /* 0x040fe400078e0255 */
[----:B------:R-:W-:Y:S02]  /*4010*/  @!P6 IMAD.IADD R83, R83, 0x1, -R8 ;  /* 0x000000015353e824 */ /* 0x000fe400078e0a08 */
[----:B------:R-:W-:Y:S01]  /*4020*/  IMAD.MOV.U32 R77, RZ, RZ, R81 ;  /* 0x000000ffff4d7224 */ /* 0x000fe200078e0051 */
[----:B------:R-:W-:Y:S01]  /*4030*/  IABS R81, R175 ;  /* 0x000000af00517213 */ /* 0x000fe20000000000 */
[----:B------:R-:W-:Y:S01]  /*4040*/  IMAD.MOV R79, RZ, RZ, -R79 ;  /* 0x000000ffff4f7224 */ /* 0x000fe200078e0a4f */
[C---:B------:R-:W-:Y:S01]  /*4050*/  ISETP.GT.U32.AND P6, PT, R8.reuse, R83, PT ;  /* 0x000000530800720c */ /* 0x040fe20003fc4070 */
[----:B------:R-:W-:Y:S01]  /*4060*/  @!P4 IMAD.MOV R77, RZ, RZ, -R77 ;  /* 0x000000ffff4dc224 */ /* 0x000fe200078e0a4d */
[C---:B------:R-:W-:Y:S01]  /*4070*/  ISETP.GT.U32.AND P4, PT, R8.reuse, R80, PT ;  /* 0x000000500800720c */ /* 0x040fe20003f84070 */
[----:B------:R-:W-:-:S02]  /*4080*/  IMAD R85, R8, R79, R87 ;  /* 0x0000004f08557224 */ /* 0x000fc400078e0257 */
[----:B------:R-:W-:-:S04]  /*4090*/  IMAD.HI.U32 R79, R6, R91, RZ ;  /* 0x0000005b064f7227 */ /* 0x000fc800078e00ff */
[----:B------:R-:W-:Y:S01]  /*40a0*/  @!P0 IMAD.IADD R78, R78, 0x1, -R8 ;  /* 0x000000014e4e8824 */ /* 0x000fe200078e0a08 */
[----:B------:R-:W-:Y:S01]  /*40b0*/  ISETP.GE.AND P0, PT, R246, RZ, PT ;  /* 0x000000fff600720c */ /* 0x000fe20003f06270 */
[----:B------:R-:W-:Y:S02]  /*40c0*/  IMAD.MOV R79, RZ, RZ, -R79 ;  /* 0x000000ffff4f7224 */ /* 0x000fe400078e0a4f */
[C---:B------:R-:W-:Y:S01]  /*40d0*/  IMAD R82, R8.reuse, R82, R89 ;  /* 0x0000005208527224 */ /* 0x040fe200078e0259 */
[----:B------:R-:W-:Y:S01]  /*40e0*/  IABS R89, R240 ;  /* 0x000000f000597213 */ /* 0x000fe20000000000 */
[----:B------:R-:W-:Y:S01]  /*40f0*/  @!P5 IMAD.MOV R78, RZ, RZ, -R78 ;  /* 0x000000ffff4ed224 */ /* 0x000fe200078e0a4e */
[C---:B------:R-:W-:Y:S01]  /*4100*/  ISETP.GT.U32.AND P5, PT, R8.reuse, R85, PT ;  /* 0x000000550800720c */ /* 0x040fe20003fa4070 */
[C---:B------:R-:W-:Y:S02]  /*4110*/  IMAD R87, R8.reuse, R79, R91 ;  /* 0x0000004f08577224 */ /* 0x040fe400078e025b */
[--C-:B------:R-:W-:Y:S01]  /*4120*/  @!P6 IMAD.IADD R83, R83, 0x1, -R8.reuse ;  /* 0x000000015353e824 */ /* 0x100fe200078e0a08 */
[----:B------:R-:W-:Y:S01]  /*4130*/  ISETP.GT.U32.AND P6, PT, R8, R82, PT ;  /* 0x000000520800720c */ /* 0x000fe20003fc4070 */
[----:B------:R-:W-:Y:S01]  /*4140*/  @!P4 IMAD.IADD R80, R80, 0x1, -R8 ;  /* 0x000000015050c824 */ /* 0x000fe200078e0a08 */
[----:B------:R-:W-:Y:S01]  /*4150*/  ISETP.GT.U32.AND P4, PT, R8, R87, PT ;  /* 0x000000570800720c */ /* 0x000fe20003f84070 */
[----:B------:R-:W-:-:S02]  /*4160*/  IMAD.MOV.U32 R91, RZ, RZ, R81 ;  /* 0x000000ffff5b7224 */ /* 0x000fc400078e0051 */
[----:B------:R-:W-:-:S04]  /*4170*/  IMAD.HI.U32 R79, R6, R89, RZ ;  /* 0x00000059064f7227 */ /* 0x000fc800078e00ff */
[----:B------:R-:W-:Y:S01]  /*4180*/  @!P5 IMAD.IADD R85, R85, 0x1, -R8 ;  /* 0x000000015555d824 */ /* 0x000fe200078e0a08 */
[----:B------:R-:W-:Y:S01]  /*4190*/  ISETP.GT.U32.AND P5, PT, R8, R80, PT ;  /* 0x000000500800720c */ /* 0x000fe20003fa4070 */
[----:B------:R-:W-:-:S04]  /*41a0*/  IMAD.HI.U32 R81, R6, R91, RZ ;  /* 0x0000005b06517227 */ /* 0x000fc800078e00ff */
[----:B------:R-:W-:Y:S02]  /*41b0*/  IMAD.MOV R84, RZ, RZ, -R79 ;  /* 0x000000ffff547224 */ /* 0x000fe400078e0a4f */
[--C-:B------:R-:W-:Y:S01]  /*41c0*/  @!P6 IMAD.IADD R82, R82, 0x1, -R8.reuse ;  /* 0x000000015252e824 */ /* 0x100fe200078e0a08 */
[C---:B------:R-:W-:Y:S01]  /*41d0*/  ISETP.GT.U32.AND P6, PT, R8.reuse, R85, PT ;  /* 0x000000550800720c */ /* 0x040fe20003fc4070 */
[----:B------:R-:W-:Y:S02]  /*41e0*/  @!P4 IMAD.IADD R87, R87, 0x1, -R8 ;  /* 0x000000015757c824 */ /* 0x000fe400078e0a08 */
[----:B------:R-:W-:Y:S02]  /*41f0*/  IMAD.MOV.U32 R79, RZ, RZ, R83 ;  /* 0x000000ffff4f7224 */ /* 0x000fe400078e0053 */
[----:B------:R-:W-:Y:S01]  /*4200*/  IMAD.MOV R81, RZ, RZ, -R81 ;  /* 0x000000ffff517224 */ /* 0x000fe200078e0a51 */
[----:B------:R-:W-:Y:S01]  /*4210*/  ISETP.GT.U32.AND P4, PT, R8, R87, PT ;  /* 0x000000570800720c */ /* 0x000fe20003f84070 */
[----:B------:R-:W-:-:S02]  /*4220*/  IMAD.MOV.U32 R83, RZ, RZ, R86 ;  /* 0x000000ffff537224 */ /* 0x000fc400078e0056 */
[----:B------:R-:W-:Y:S02]  /*4230*/  IMAD R86, R8, R81, R91 ;  /* 0x0000005108567224 */ /* 0x000fe400078e025b */
[----:B------:R-:W-:-:S04]  /*4240*/  IMAD.HI.U32 R81, R6, R83, RZ ;  /* 0x0000005306517227 */ /* 0x000fc800078e00ff */
[----:B------:R-:W-:Y:S02]  /*4250*/  IMAD.MOV R81, RZ, RZ, -R81 ;  /* 0x000000ffff517224 */ /* 0x000fe400078e0a51 */
[--C-:B------:R-:W-:Y:S01]  /*4260*/  @!P6 IMAD.IADD R85, R85, 0x1, -R8.reuse ;  /* 0x000000015555e824 */ /* 0x100fe200078e0a08 */
[C---:B------:R-:W-:Y:S01]  /*4270*/  ISETP.GT.U32.AND P6, PT, R8.reuse, R86, PT ;  /* 0x000000560800720c */ /* 0x040fe20003fc4070 */
[C---:B------:R-:W-:Y:S02]  /*4280*/  IMAD R91, R8.reuse, R81, R83 ;  /* 0x00000051085b7224 */ /* 0x040fe400078e0253 */
[----:B------:R-:W-:Y:S02]  /*4290*/  @!P4 IMAD.IADD R87, R87, 0x1, -R8 ;  /* 0x000000015757c824 */ /* 0x000fe400078e0a08 */
[----:B------:R-:W-:Y:S01]  /*42a0*/  @!P3 IMAD.MOV R79, RZ, RZ, -R79 ;  /* 0x000000ffff4fb224 */ /* 0x000fe200078e0a4f */
[C---:B------:R-:W-:Y:S01]  /*42b0*/  ISETP.GT.U32.AND P4, PT, R8.reuse, R91, PT ;  /* 0x0000005b0800720c */ /* 0x040fe20003f84070 */
[C---:B------:R-:W-:Y:S01]  /*42c0*/  IMAD R89, R8.reuse, R84, R89 ;  /* 0x0000005408597224 */ /* 0x040fe200078e0259 */
[----:B------:R-:W-:Y:S01]  /*42d0*/  ISETP.GT.U32.AND P3, PT, R8, R82, PT ;  /* 0x000000520800720c */ /* 0x000fe20003f64070 */
[----:B------:R-:W-:-:S04]  /*42e0*/  IMAD.HI.U32 R81, R6, R93, RZ ;  /* 0x0000005d06517227 */ /* 0x000fc800078e00ff */
[--C-:B------:R-:W-:Y:S01]  /*42f0*/  @!P6 IMAD.IADD R86, R86, 0x1, -R8.reuse ;  /* 0x000000015656e824 */ /* 0x100fe200078e0a08 */
[----:B------:R-:W-:Y:S01]  /*4300*/  ISETP.GE.AND P6, PT, R175, RZ, PT ;  /* 0x000000ffaf00720c */ /* 0x000fe20003fc6270 */
[--C-:B------:R-:W-:Y:S01]  /*4310*/  @!P5 IMAD.IADD R80, R80, 0x1, -R8.reuse ;  /* 0x000000015050d824 */ /* 0x100fe200078e0a08 */
[C---:B------:R-:W-:Y:S01]  /*4320*/  ISETP.GT.U32.AND P5, PT, R8.reuse, R89, PT ;  /* 0x000000590800720c */ /* 0x040fe20003fa4070 */
[----:B------:R-:W-:Y:S02]  /*4330*/  IMAD.MOV R81, RZ, RZ, -R81 ;  /* 0x000000ffff517224 */ /* 0x000fe400078e0a51 */
[--C-:B------:R-:W-:Y:S01]  /*4340*/  @!P4 IMAD.IADD R91, R91, 0x1, -R8.reuse ;  /* 0x000000015b5bc824 */ /* 0x100fe200078e0a08 */
[----:B------:R-:W-:Y:S01]  /*4350*/  ISETP.GT.U32.AND P4, PT, R8, R86, PT ;  /* 0x000000560800720c */ /* 0x000fe20003f84070 */
[----:B------:R-:W-:Y:S01]  /*4360*/  @!P3 IMAD.IADD R82, R82, 0x1, -R8 ;  /* 0x000000015252b824 */ /* 0x000fe200078e0a08 */
[----:B------:R-:W-:Y:S01]  /*4370*/  ISETP.GE.AND P3, PT, R214, RZ, PT ;  /* 0x000000ffd600720c */ /* 0x000fe20003f66270 */
[----:B------:R-:W-:Y:S01]  /*4380*/  IMAD.HI.U32 R83, R6, R95, RZ ;  /* 0x0000005f06537227 */ /* 0x000fe200078e00ff */
[----:B------:R-:W-:-:S03]  /*4390*/  CS2R R214, SRZ ;  /* 0x0000000000d67805 */ /* 0x000fc6000001ff00 */
[C---:B------:R-:W-:Y:S02]  /*43a0*/  IMAD R84, R8.reuse, R81, R93 ;  /* 0x0000005108547224 */ /* 0x040fe400078e025d */
[----:B------:R-:W-:Y:S02]  /*43b0*/  IMAD.MOV.U32 R81, RZ, RZ, R85 ;  /* 0x000000ffff517224 */ /* 0x000fe400078e0055 */
[----:B------:R-:W-:Y:S02]  /*43c0*/  IMAD.MOV R85, RZ, RZ, -R83 ;  /* 0x000000ffff557224 */ /* 0x000fe400078e0a53 */
[----:B------:R-:W-:Y:S02]  /*43d0*/  IMAD.MOV.U32 R83, RZ, RZ, R87 ;  /* 0x000000ffff537224 */ /* 0x000fe400078e0057 */
[----:B------:R-:W-:Y:S01]  /*43e0*/  IMAD R87, R8, R85, R95 ;  /* 0x0000005508577224 */ /* 0x000fe200078e025f */
[----:B------:R-:W-:Y:S01]  /*43f0*/  IABS R95, R3 ;  /* 0x00000003005f7213 */ /* 0x000fe20000000000 */
[--C-:B------:R-:W-:Y:S01]  /*4400*/  @!P5 IMAD.IADD R89, R89, 0x1, -R8.reuse ;  /* 0x000000015959d824 */ /* 0x100fe200078e0a08 */
[----:B------:R-:W-:Y:S01]  /*4410*/  ISETP.GE.AND P5, PT, R240, RZ, PT ;  /* 0x000000fff000720c */ /* 0x000fe20003fa6270 */
[----:B------:R-:W-:Y:S01]  /*4420*/  @!P4 IMAD.IADD R86, R86, 0x1, -R8 ;  /* 0x000000015656c824 */ /* 0x000fe200078e0a08 */
[C---:B------:R-:W-:Y:S01]  /*4430*/  ISETP.GT.U32.AND P4, PT, R8.reuse, R87, PT ;  /* 0x000000570800720c */ /* 0x040fe20003f84070 */
[----:B------:R-:W-:Y:S01]  /*4440*/  @!P2 IMAD.MOV R80, RZ, RZ, -R80 ;  /* 0x000000ffff50a224 */ /* 0x000fe200078e0a50 */
[C---:B------:R-:W-:Y:S01]  /*4450*/  ISETP.GT.U32.AND P2, PT, R8.reuse, R89, PT ;  /* 0x000000590800720c */ /* 0x040fe20003f44070 */
[----:B------:R-:W-:Y:S01]  /*4460*/  @!P3 IMAD.MOV R83, RZ, RZ, -R83 ;  /* 0x000000ffff53b224 */ /* 0x000fe200078e0a53 */
[C---:B------:R-:W-:Y:S01]  /*4470*/  ISETP.GT.U32.AND P3, PT, R8.reuse, R84, PT ;  /* 0x000000540800720c */ /* 0x040fe20003f64070 */
[----:B------:R-:W-:Y:S01]  /*4480*/  @!P1 IMAD.MOV R81, RZ, RZ, -R81 ;  /* 0x000000ffff519224 */ /* 0x000fe200078e0a51 */
[C---:B------:R-:W-:Y:S01]  /*4490*/  ISETP.GT.U32.AND P1, PT, R8.reuse, R91, PT ;  /* 0x0000005b0800720c */ /* 0x040fe20003f24070 */
[----:B------:R-:W-:Y:S01]  /*44a0*/  IMAD R93, R8, R92, R97 ;  /* 0x0000005c085d7224 */ /* 0x000fe200078e0261 */
[----:B------:R-:W-:Y:S01]  /*44b0*/  IABS R97, R30 ;  /* 0x0000001e00617213 */ /* 0x000fe20000000000 */
[----:B------:R-:W-:-:S02]  /*44c0*/  @!P6 IMAD.MOV R86, RZ, RZ, -R86 ;  /* 0x000000ffff56e224 */ /* 0x000fc400078e0a56 */
[----:B------:R-:W-:-:S04]  /*44d0*/  IMAD.HI.U32 R85, R6, R95, RZ ;  /* 0x0000005f06557227 */ /* 0x000fc800078e00ff */
[--C-:B------:R-:W-:Y:S01]  /*44e0*/  @!P4 IMAD.IADD R87, R87, 0x1, -R8.reuse ;  /* 0x000000015757c824 */ /* 0x100fe200078e0a08 */
[----:B------:R-:W-:Y:S01]  /*44f0*/  ISETP.GE.AND P4, PT, R249, RZ, PT ;  /* 0x000000fff900720c */ /* 0x000fe20003f86270 */
[--C-:B------:R-:W-:Y:S01]  /*4500*/  @!P2 IMAD.IADD R89, R89, 0x1, -R8.reuse ;  /* 0x000000015959a824 */ /* 0x100fe200078e0a08 */
[----:B------:R-:W-:Y:S01]  /*4510*/  ISETP.GE.AND P2, PT, R245, RZ, PT ;  /* 0x000000fff500720c */ /* 0x000fe20003f46270 */
[--C-:B------:R-:W-:Y:S01]  /*4520*/  @!P3 IMAD.IADD R84, R84, 0x1, -R8.reuse ;  /* 0x000000015454b824 */ /* 0x100fe200078e0a08 */
[C---:B------:R-:W-:Y:S01]  /*4530*/  ISETP.GT.U32.AND P3, PT, R8.reuse, R93, PT ;  /* 0x0000005d0800720c */ /* 0x040fe20003f64070 */
[----:B------:R-:W-:Y:S01]  /*4540*/  @!P1 IMAD.IADD R91, R91, 0x1, -R8 ;  /* 0x000000015b5b9824 */ /* 0x000fe200078e0a08 */
[----:B------:R-:W-:Y:S01]  /*4550*/  ISETP.GE.AND P1, PT, R39, RZ, PT ;  /* 0x000000ff2700720c */ /* 0x000fe20003f26270 */
[----:B------:R-:W-:Y:S01]  /*4560*/  IMAD.MOV.U32 R39, RZ, RZ, R89 ;  /* 0x000000ffff277224 */ /* 0x000fe200078e0059 */
[----:B------:R-:W-:Y:S01]  /*4570*/  ISETP.GT.U32.AND P6, PT, R8, R87, PT ;  /* 0x000000570800720c */ /* 0x000fe20003fc4070 */
[----:B------:R-:W-:-:S04]  /*4580*/  IMAD.HI.U32 R89, R6, R97, RZ ;  /* 0x0000006106597227 */ /* 0x000fc800078e00ff */
[----:B------:R-:W-:Y:S02]  /*4590*/  IMAD.MOV R85, RZ, RZ, -R85 ;  /* 0x000000ffff557224 */ /* 0x000fe400078e0a55 */
[----:B------:R-:W-:Y:S02]  /*45a0*/  IMAD.MOV R94, RZ, RZ, -R89 ;  /* 0x000000ffff5e7224 */ /* 0x000fe400078e0a59 */
[----:B------:R-:W-:Y:S01]  /*45b0*/  @!P0 IMAD.MOV R82, RZ, RZ, -R82 ;  /* 0x000000ffff528224 */ /* 0x000fe200078e0a52 */
[----:B------:R-:W-:Y:S01]  /*45c0*/  ISETP.GE.AND P0, PT, R248, RZ, PT ;  /* 0x000000fff800720c */ /* 0x000fe20003f06270 */
[C---:B------:R-:W-:Y:S02]  /*45d0*/  IMAD R89, R8.reuse, R85, R95 ;  /* 0x0000005508597224 */ /* 0x040fe400078e025f */
[----:B------:R-:W-:Y:S01]  /*45e0*/  IMAD R95, R8, R94, R97 ;  /* 0x0000005e085f7224 */ /* 0x000fe200078e0261 */
[----:B------:R-:W-:Y:S01]  /*45f0*/  IABS R97, R153 ;  /* 0x0000009900617213 */ /* 0x000fe20000000000 */
[----:B------:R-:W-:-:S02]  /*4600*/  @!P3 IMAD.IADD R93, R93, 0x1, -R8 ;  /* 0x000000015d5db824 */ /* 0x000fc400078e0a08 */
[----:B------:R-:W-:Y:S01]  /*4610*/  @!P6 IMAD.IADD R87, R87, 0x1, -R8 ;  /* 0x000000015757e824 */ /* 0x000fe200078e0a08 */
[C---:B------:R-:W-:Y:S01]  /*4620*/  ISETP.GT.U32.AND P6, PT, R8.reuse, R95, PT ;  /* 0x0000005f0800720c */ /* 0x040fe20003fc4070 */
[----:B------:R-:W-:Y:S01]  /*4630*/  @!P5 IMAD.MOV R39, RZ, RZ, -R39 ;  /* 0x000000ffff27d224 */ /* 0x000fe200078e0a27 */
[----:B------:R-:W-:Y:S01]  /*4640*/  ISETP.GT.U32.AND P5, PT, R8, R84, PT ;  /* 0x000000540800720c */ /* 0x000fe20003fa4070 */
[----:B------:R-:W-:Y:S01]  /*4650*/  IMAD.HI.U32 R92, R6, R99, RZ ;  /* 0x00000063065c7227 */ /* 0x000fe200078e00ff */
[----:B------:R-:W-:-:S03]  /*4660*/  ISETP.GT.U32.AND P3, PT, R8, R93, PT ;  /* 0x0000005d0800720c */ /* 0x000fc60003f64070 */
[----:B------:R-:W-:Y:S02]  /*4670*/  IMAD.MOV.U32 R85, RZ, RZ, R91 ;  /* 0x000000ffff557224 */ /* 0x000fe400078e005b */
[----:B------:R-:W-:Y:S02]  /*4680*/  IMAD.MOV R92, RZ, RZ, -R92 ;  /* 0x000000ffff5c7224 */ /* 0x000fe400078e0a5c */
[----:B------:R-:W-:Y:S01]  /*4690*/  @!P0 IMAD.MOV R85, RZ, RZ, -R85 ;  /* 0x000000ffff558224 */ /* 0x000fe200078e0a55 */
[----:B------:R-:W-:Y:S01]  /*46a0*/  ISETP.GE.AND P0, PT, R3, RZ, PT ;  /* 0x000000ff0300720c */ /* 0x000fe20003f06270 */
[----:B------:R-:W-:Y:S01]  /*46b0*/  IMAD.MOV.U32 R3, RZ, RZ, R87 ;  /* 0x000000ffff037224 */ /* 0x000fe200078e0057 */
[----:B------:R-:W-:Y:S01]  /*46c0*/  IABS R87, R33 ;  /* 0x0000002100577213 */ /* 0x000fe20000000000 */
[----:B------:R-:W-:Y:S01]  /*46d0*/  IMAD R91, R8, R92, R99 ;  /* 0x0000005c085b7224 */ /* 0x000fe200078e0263 */
[----:B------:R-:W-:Y:S01]  /*46e0*/  IABS R99, R181 ;  /* 0x000000b500637213 */ /* 0x000fe20000000000 */
[----:B------:R-:W-:-:S02]  /*46f0*/  @!P6 IMAD.IADD R95, R95, 0x1, -R8 ;  /* 0x000000015f5fe824 */ /* 0x000fc400078e0a08 */
[--C-:B------:R-:W-:Y:S01]  /*4700*/  @!P5 IMAD.IADD R84, R84, 0x1, -R8.reuse ;  /* 0x000000015454d824 */ /* 0x100fe200078e0a08 */
[----:B------:R-:W-:Y:S01]  /*4710*/  ISETP.GT.U32.AND P5, PT, R8, R89, PT ;  /* 0x000000590800720c */ /* 0x000fe20003fa4070 */
[----:B------:R-:W-:Y:S01]  /*4720*/  @!P1 IMAD.MOV R3, RZ, RZ, -R3 ;  /* 0x000000ffff039224 */ /* 0x000fe200078e0a03 */
[----:B------:R-:W-:Y:S01]  /*4730*/  ISETP.GE.AND P1, PT, R14, RZ, PT ;  /* 0x000000ff0e00720c */ /* 0x000fe20003f26270 */
[----:B------:R-:W-:Y:S01]  /*4740*/  @!P3 IMAD.IADD R93, R93, 0x1, -R8 ;  /* 0x000000015d5db824 */ /* 0x000fe200078e0a08 */
[----:B------:R-:W-:Y:S01]  /*4750*/  ISETP.GT.U32.AND P3, PT, R8, R91, PT ;  /* 0x0000005b0800720c */ /* 0x000fe20003f64070 */
[----:B------:R-:W-:Y:S01]  /*4760*/  IMAD.HI.U32 R14, R6, R97, RZ ;  /* 0x00000061060e7227 */ /* 0x000fe200078e00ff */
[----:B------:R-:W-:-:S03]  /*4770*/  ISETP.GT.U32.AND P6, PT, R8, R95, PT ;  /* 0x0000005f0800720c */ /* 0x000fc60003fc4070 */
[----:B------:R-:W-:Y:S01]  /*4780*/  @!P2 IMAD.MOV R84, RZ, RZ, -R84 ;  /* 0x000000ffff54a224 */ /* 0x000fe200078e0a54 */
[----:B------:R-:W-:Y:S01]  /*4790*/  ISETP.GE.AND P2, PT, R30, RZ, PT ;  /* 0x000000ff1e00720c */ /* 0x000fe20003f46270 */
[----:B------:R-:W-:Y:S02]  /*47a0*/  IMAD.MOV R30, RZ, RZ, -R14 ;  /* 0x000000ffff1e7224 */ /* 0x000fe400078e0a0e */
[----:B------:R-:W-:-:S04]  /*47b0*/  IMAD.HI.U32 R14, R6, R87, RZ ;  /* 0x00000057060e7227 */ /* 0x000fc800078e00ff */
[----:B------:R-:W-:Y:S02]  /*47c0*/  IMAD.MOV R92, RZ, RZ, -R14 ;  /* 0x000000ffff5c7224 */ /* 0x000fe400078e0a0e */
[----:B------:R-:W-:-:S04]  /*47d0*/  IMAD.HI.U32 R14, R6, R99, RZ ;  /* 0x00000063060e7227 */ /* 0x000fc800078e00ff */
[C---:B------:R-:W-:Y:S02]  /*47e0*/  IMAD R97, R8.reuse, R30, R97 ;  /* 0x0000001e08617224 */ /* 0x040fe400078e0261 */
[----:B------:R-:W-:Y:S02]  /*47f0*/  @!P3 IMAD.IADD R91, R91, 0x1, -R8 ;  /* 0x000000015b5bb824 */ /* 0x000fe400078e0a08 */
[----:B------:R-:W-:Y:S02]  /*4800*/  IMAD.MOV R14, RZ, RZ, -R14 ;  /* 0x000000ffff0e7224 */ /* 0x000fe400078e0a0e */
[----:B------:R-:W-:Y:S01]  /*4810*/  @!P6 IMAD.IADD R95, R95, 0x1, -R8 ;  /* 0x000000015f5fe824 */ /* 0x000fe200078e0a08 */
[C---:B------:R-:W-:Y:S01]  /*4820*/  ISETP.GT.U32.AND P6, PT, R8.reuse, R97, PT ;  /* 0x000000610800720c */ /* 0x040fe20003fc4070 */
[C---:B------:R-:W-:Y:S01]  /*4830*/  IMAD R99, R8.reuse, R14, R99 ;  /* 0x0000000e08637224 */ /* 0x040fe200078e0263 */
[----:B------:R-:W-:Y:S01]  /*4840*/  ISETP.GT.U32.AND P3, PT, R8, R91, PT ;  /* 0x0000005b0800720c */ /* 0x000fe20003f64070 */
[----:B------:R-:W-:-:S04]  /*4850*/  IMAD.HI.U32 R14, R6, R103, RZ ;  /* 0x00000067060e7227 */ /* 0x000fc800078e00ff */
[----:B------:R-:W-:-:S04]  /*4860*/  IMAD.HI.U32 R30, R6, R101, RZ ;  /* 0x00000065061e7227 */ /* 0x000fc800078e00ff */
[----:B------:R-:W-:Y:S02]  /*4870*/  IMAD.MOV R14, RZ, RZ, -R14 ;  /* 0x000000ffff0e7224 */ /* 0x000fe400078e0a0e */
[----:B------:R-:W-:Y:S02]  /*4880*/  IMAD.MOV R30, RZ, RZ, -R30 ;  /* 0x000000ffff1e7224 */ /* 0x000fe400078e0a1e */
[C---:B------:R-:W-:Y:S02]  /*4890*/  IMAD R92, R8.reuse, R92, R87 ;  /* 0x0000005c085c7224 */ /* 0x040fe400078e0257 */
[C---:B------:R-:W-:Y:S02]  /*48a0*/  IMAD R103, R8.reuse, R14, R103 ;  /* 0x0000000e08677224 */ /* 0x040fe400078e0267 */
[----:B------:R-:W-:Y:S02]  /*48b0*/  IMAD R101, R8, R30, R101 ;  /* 0x0000001e08657224 */ /* 0x000fe400078e0265 */
[----:B------:R-:W-:-:S04]  /*48c0*/  IMAD.HI.U32 R14, R6, R105, RZ ;  /* 0x00000069060e7227 */ /* 0x000fc800078e00ff */
[----:B------:R-:W-:Y:S01]  /*48d0*/  @!P6 IMAD.IADD R97, R97, 0x1, -R8 ;  /* 0x000000016161e824 */ /* 0x000fe200078e0a08 */
[----:B------:R-:W-:Y:S01]  /*48e0*/  ISETP.GT.U32.AND P6, PT, R8, R99, PT ;  /* 0x000000630800720c */ /* 0x000fe20003fc4070 */
[----:B------:R-:W-:-:S04]  /*48f0*/  IMAD.HI.U32 R30, R6, R107, RZ ;  /* 0x0000006b061e7227 */ /* 0x000fc800078e00ff */
[----:B------:R-:W-:-:S04]  /*4900*/  IMAD.HI.U32 R87, R6, R109, RZ ;  /* 0x0000006d06577227 */ /* 0x000fc800078e00ff */
[----:B------:R-:W-:Y:S01]  /*4910*/  @!P3 IMAD.IADD R91, R91, 0x1, -R8 ;  /* 0x000000015b5bb824 */ /* 0x000fe200078e0a08 */
[C---:B------:R-:W-:Y:S01]  /*4920*/  ISETP.GT.U32.AND P3, PT, R8.reuse, R92, PT ;  /* 0x0000005c0800720c */ /* 0x040fe20003f64070 */
[----:B------:R-:W-:Y:S02]  /*4930*/  IMAD.MOV R94, RZ, RZ, -R14 ;  /* 0x000000ffff5e7224 */ /* 0x000fe400078e0a0e */
[----:B------:R-:W-:Y:S02]  /*4940*/  IMAD.MOV R30, RZ, RZ, -R30 ;  /* 0x000000ffff1e7224 */ /* 0x000fe400078e0a1e */
[----:B------:R-:W-:Y:S02]  /*4950*/  IMAD.MOV R87, RZ, RZ, -R87 ;  /* 0x000000ffff577224 */ /* 0x000fe400078e0a57 */
[C---:B------:R-:W-:Y:S02]  /*4960*/  IMAD R105, R8.reuse, R94, R105 ;  /* 0x0000005e08697224 */ /* 0x040fe400078e0269 */
[----:B------:R-:W-:-:S02]  /*4970*/  IMAD R94, R8, R30, R107 ;  /* 0x0000001e085e7224 */ /* 0x000fc400078e026b */
[C---:B------:R-:W-:Y:S02]  /*4980*/  IMAD R107, R8.reuse, R87, R109 ;  /* 0x00000057086b7224 */ /* 0x040fe400078e026d */
[----:B------:R-:W-:Y:S01]  /*4990*/  IMAD.MOV.U32 R87, RZ, RZ, R93 ;  /* 0x000000ffff577224 */ /* 0x000fe200078e005d */
[----:B------:R-:W-:Y:S01]  /*49a0*/  IABS R93, R36 ;  /* 0x00000024005d7213 */ /* 0x000fe20000000000 */
[--C-:B------:R-:W-:Y:S01]  /*49b0*/  @!P6 IMAD.IADD R99, R99, 0x1, -R8.reuse ;  /* 0x000000016363e824 */ /* 0x100fe200078e0a08 */
[C---:B------:R-:W-:Y:S01]  /*49c0*/  ISETP.GT.U32.AND P6, PT, R8.reuse, R103, PT ;  /* 0x000000670800720c */ /* 0x040fe20003fc4070 */
[----:B------:R-:W-:Y:S01]  /*49d0*/  @!P4 IMAD.MOV R87, RZ, RZ, -R87 ;  /* 0x000000ffff57c224 */ /* 0x000fe200078e0a57 */
[----:B------:R-:W-:Y:S01]  /*49e0*/  ISETP.GT.U32.AND P4, PT, R8, R97, PT ;  /* 0x000000610800720c */ /* 0x000fe20003f84070 */
[--C-:B------:R-:W-:Y:S02]  /*49f0*/  @!P5 IMAD.IADD R89, R89, 0x1, -R8.reuse ;  /* 0x000000015959d824 */ /* 0x100fe400078e0a08 */
[----:B------:R-:W-:Y:S01]  /*4a00*/  @!P3 IMAD.IADD R92, R92, 0x1, -R8 ;  /* 0x000000015c5cb824 */ /* 0x000fe200078e0a08 */
[----:B------:R-:W-:Y:S01]  /*4a10*/  ISETP.GT.U32.AND P3, PT, R8, R101, PT ;  /* 0x000000650800720c */ /* 0x000fe20003f64070 */
[----:B------:R-:W-:Y:S01]  /*4a20*/  IMAD.HI.U32 R14, R6, R111, RZ ;  /* 0x0000006f060e7227 */ /* 0x000fe200078e00ff */
[----:B------:R-:W-:-:S03]  /*4a30*/  ISETP.GT.U32.AND P5, PT, R8, R89, PT ;  /* 0x000000590800720c */ /* 0x000fc60003fa4070 */
[----:B------:R-:W-:Y:S02]  /*4a40*/  IMAD.MOV.U32 R30, RZ, RZ, R95 ;  /* 0x000000ffff1e7224 */ /* 0x000fe400078e005f */
[--C-:B------:R-:W-:Y:S02]  /*4a50*/  @!P6 IMAD.IADD R103, R103, 0x1, -R8.reuse ;  /* 0x000000016767e824 */ /* 0x100fe400078e0a08 */
[----:B------:R-:W-:Y:S01]  /*4a60*/  @!P4 IMAD.IADD R97, R97, 0x1, -R8 ;  /* 0x000000016161c824 */ /* 0x000fe200078e0a08 */
[C---:B------:R-:W-:Y:S01]  /*4a70*/  ISETP.GT.U32.AND P4, PT, R8.reuse, R105, PT ;  /* 0x000000690800720c */ /* 0x040fe20003f84070 */
[----:B------:R-:W-:Y:S01]  /*4a80*/  IMAD.MOV R109, RZ, RZ, -R14 ;  /* 0x000000ffff6d7224 */ /* 0x000fe200078e0a0e */
[----:B------:R-:W-:Y:S01]  /*4a90*/  ISETP.GT.U32.AND P6, PT, R8, R103, PT ;  /* 0x000000670800720c */ /* 0x000fe20003fc4070 */
[----:B------:R-:W-:Y:S01]  /*4aa0*/  @!P3 IMAD.IADD R101, R101, 0x1, -R8 ;  /* 0x000000016565b824 */ /* 0x000fe200078e0a08 */
[----:B------:R-:W-:Y:S01]  /*4ab0*/  ISETP.GE.AND P3, PT, R33, RZ, PT ;  /* 0x000000ff2100720c */ /* 0x000fe20003f66270 */
[----:B------:R-:W-:-:S02]  /*4ac0*/  IMAD.MOV.U32 R14, RZ, RZ, R91 ;  /* 0x000000ffff0e7224 */ /* 0x000fc400078e005b */
[----:B------:R-:W-:Y:S01]  /*4ad0*/  @!P2 IMAD.MOV R30, RZ, RZ, -R30 ;  /* 0x000000ffff1ea224 */ /* 0x000fe200078e0a1e */
[C---:B------:R-:W-:Y:S01]  /*4ae0*/  ISETP.GT.U32.AND P2, PT, R8.reuse, R99, PT ;  /* 0x000000630800720c */ /* 0x040fe20003f44070 */
[----:B------:R-:W-:Y:S01]  /*4af0*/  @!P5 IMAD.IADD R89, R89, 0x1, -R8 ;  /* 0x000000015959d824 */ /* 0x000fe200078e0a08 */
[----:B------:R-:W-:Y:S01]  /*4b00*/  ISETP.GE.AND P5, PT, R153, RZ, PT ;  /* 0x000000ff9900720c */ /* 0x000fe20003fa6270 */
[----:B------:R-:W-:Y:S01]  /*4b10*/  @!P1 IMAD.MOV R14, RZ, RZ, -R14 ;  /* 0x000000ffff0e9224 */ /* 0x000fe200078e0a0e */
[----:B------:R-:W-:Y:S01]  /*4b20*/  ISETP.GT.U32.AND P1, PT, R8, R101, PT ;  /* 0x000000650800720c */ /* 0x000fe20003f24070 */
[----:B------:R-:W-:Y:S02]  /*4b30*/  IMAD.MOV.U32 R33, RZ, RZ, R89 ;  /* 0x000000ffff217224 */ /* 0x000fe400078e0059 */
[----:B------:R-:W-:-:S04]  /*4b40*/  IMAD.HI.U32 R89, R6, R93, RZ ;  /* 0x0000005d06597227 */ /* 0x000fc800078e00ff */
[----:B------:R-:W-:Y:S01]  /*4b50*/  IMAD R109, R8, R109, R111 ;  /* 0x0000006d086d7224 */ /* 0x000fe200078e026f */
[----:B------:R-:W-:Y:S01]  /*4b60*/  IABS R111, R161 ;  /* 0x000000a1006f7213 */ /* 0x000fe20000000000 */
[--C-:B------:R-:W-:Y:S01]  /*4b70*/  @!P4 IMAD.IADD R105, R105, 0x1, -R8.reuse ;  /* 0x000000016969c824 */ /* 0x100fe200078e0a08 */
[----:B------:R-:W-:Y:S01]  /*4b80*/  ISETP.GE.AND P4, PT, R24, RZ, PT ;  /* 0x000000ff1800720c */ /* 0x000fe20003f86270 */
[----:B------:R-:W-:Y:S01]  /*4b90*/  IMAD.MOV R89, RZ, RZ, -R89 ;  /* 0x000000ffff597224 */ /* 0x000fe200078e0a59 */
[----:B------:R-:W-:Y:S01]  /*4ba0*/  IABS R24, R173 ;  /* 0x000000ad00187213 */ /* 0x000fe20000000000 */
[--C-:B------:R-:W-:Y:S01]  /*4bb0*/  @!P2 IMAD.IADD R99, R99, 0x1, -R8.reuse ;  /* 0x000000016363a824 */ /* 0x100fe200078e0a08 */
[C---:B------:R-:W-:Y:S01]  /*4bc0*/  ISETP.GT.U32.AND P2, PT, R8.reuse, R107, PT ;  /* 0x0000006b0800720c */ /* 0x040fe20003f44070 */
[----:B------:R-:W-:Y:S01]  /*4bd0*/  @!P6 IMAD.IADD R103, R103, 0x1, -R8 ;  /* 0x000000016767e824 */ /* 0x000fe200078e0a08 */
[C---:B------:R-:W-:Y:S01]  /*4be0*/  ISETP.GT.U32.AND P6, PT, R8.reuse, R109, PT ;  /* 0x0000006d0800720c */ /* 0x040fe20003fc4070 */
[----:B------:R-:W-:-:S02]  /*4bf0*/  IMAD R96, R8, R89, R93 ;  /* 0x0000005908607224 */ /* 0x000fc400078e025d */
[----:B------:R-:W-:Y:S01]  /*4c00*/  @!P1 IMAD.IADD R101, R101, 0x1, -R8 ;  /* 0x0000000165659824 */ /* 0x000fe200078e0a08 */
[----:B------:R-:W-:Y:S01]  /*4c10*/  ISETP.GE.AND P1, PT, R181, RZ, PT ;  /* 0x000000ffb500720c */ /* 0x000fe20003f26270 */
[----:B------:R-:W-:Y:S02]  /*4c20*/  IMAD.MOV.U32 R93, RZ, RZ, R97 ;  /* 0x000000ffff5d7224 */ /* 0x000fe400078e0061 */
[----:B------:R-:W-:-:S04]  /*4c30*/  IMAD.HI.U32 R91, R6, R111, RZ ;  /* 0x0000006f065b7227 */ /* 0x000fc800078e00ff */
[----:B------:R-:W-:Y:S01]  /*4c40*/  @!P5 IMAD.MOV R93, RZ, RZ, -R93 ;  /* 0x000000ffff5dd224 */ /* 0x000fe200078e0a5d */
[C---:B------:R-:W-:Y:S01]  /*4c50*/  ISETP.GT.U32.AND P5, PT, R8.reuse, R105, PT ;  /* 0x000000690800720c */ /* 0x040fe20003fa4070 */
[----:B------:R-:W-:Y:S01]  /*4c60*/  IMAD.MOV.U32 R89, RZ, RZ, R101 ;  /* 0x000000ffff597224 */ /* 0x000fe200078e0065 */
[----:B------:R-:W-:Y:S01]  /*4c70*/  IABS R101, R204 ;  /* 0x000000cc00657213 */ /* 0x000fe20000000000 */
[----:B------:R-:W-:Y:S01]  /*4c80*/  @!P0 IMAD.MOV R33, RZ, RZ, -R33 ;  /* 0x000000ffff218224 */ /* 0x000fe200078e0a21 */
[C---:B------:R-:W-:Y:S01]  /*4c90*/  ISETP.GT.U32.AND P0, PT, R8.reuse, R92, PT ;  /* 0x0000005c0800720c */ /* 0x040fe20003f04070 */
[----:B------:R-:W-:Y:S02]  /*4ca0*/  IMAD.MOV R91, RZ, RZ, -R91 ;  /* 0x000000ffff5b7224 */ /* 0x000fe400078e0a5b */
[----:B------:R-:W-:Y:S01]  /*4cb0*/  @!P4 IMAD.MOV R89, RZ, RZ, -R89 ;  /* 0x000000ffff59c224 */ /* 0x000fe200078e0a59 */
[----:B------:R-:W-:Y:S01]  /*4cc0*/  ISETP.GT.U32.AND P4, PT, R8, R96, PT ;  /* 0x000000600800720c */ /* 0x000fe20003f84070 */
[----:B------:R-:W-:-:S02]  /*4cd0*/  IMAD.MOV.U32 R97, RZ, RZ, R24 ;  /* 0x000000ffff617224 */ /* 0x000fc400078e0018 */
[----:B------:R-:W-:Y:S02]  /*4ce0*/  IMAD R111, R8, R91, R111 ;  /* 0x0000005b086f7224 */ /* 0x000fe400078e026f */
[--C-:B------:R-:W-:Y:S01]  /*4cf0*/  @!P2 IMAD.IADD R107, R107, 0x1, -R8.reuse ;  /* 0x000000016b6ba824 */ /* 0x100fe200078e0a08 */
[----:B------:R-:W-:Y:S01]  /*4d00*/  ISETP.GE.AND P2, PT, R169, RZ, PT ;  /* 0x000000ffa900720c */ /* 0x000fe20003f46270 */
[----:B------:R-:W-:Y:S02]  /*4d10*/  @!P6 IMAD.IADD R109, R109, 0x1, -R8 ;  /* 0x000000016d6de824 */ /* 0x000fe400078e0a08 */
[----:B------:R-:W-:Y:S01]  /*4d20*/  IMAD.MOV.U32 R91, RZ, RZ, R99 ;  /* 0x000000ffff5b7224 */ /* 0x000fe200078e0063 */
[----:B------:R-:W-:Y:S01]  /*4d30*/  IABS R99, R237 ;  /* 0x000000ed00637213 */ /* 0x000fe20000000000 */
[----:B------:R-:W-:Y:S01]  /*4d40*/  IMAD.HI.U32 R95, R6, R97, RZ ;  /* 0x00000061065f7227 */ /* 0x000fe200078e00ff */
[----:B------:R-:W-:-:S03]  /*4d50*/  ISETP.GT.U32.AND P6, PT, R8, R107, PT ;  /* 0x0000006b0800720c */ /* 0x000fc60003fc4070 */
[----:B------:R-:W-:Y:S01]  /*4d60*/  @!P1 IMAD.MOV R91, RZ, RZ, -R91 ;  /* 0x000000ffff5b9224 */ /* 0x000fe200078e0a5b */
[C---:B------:R-:W-:Y:S01]  /*4d70*/  ISETP.GT.U32.AND P1, PT, R8.reuse, R109, PT ;  /* 0x0000006d0800720c */ /* 0x040fe20003f24070 */
[----:B------:R-:W-:Y:S02]  /*4d80*/  IMAD.MOV R95, RZ, RZ, -R95 ;  /* 0x000000ffff5f7224 */ /* 0x000fe400078e0a5f */
[--C-:B------:R-:W-:Y:S01]  /*4d90*/  @!P5 IMAD.IADD R105, R105, 0x1, -R8.reuse ;  /* 0x000000016969d824 */ /* 0x100fe200078e0a08 */
[----:B------:R-:W-:Y:S01]  /*4da0*/  ISETP.GT.U32.AND P5, PT, R8, R111, PT ;  /* 0x0000006f0800720c */ /* 0x000fe20003fa4070 */
[--C-:B------:R-:W-:Y:S01]  /*4db0*/  @!P0 IMAD.IADD R92, R92, 0x1, -R8.reuse ;  /* 0x000000015c5c8824 */ /* 0x100fe200078e0a08 */
[C---:B------:R-:W-:Y:S01]  /*4dc0*/  ISETP.GT.U32.AND P0, PT, R8.reuse, R94, PT ;  /* 0x0000005e0800720c */ /* 0x040fe20003f04070 */
[----:B------:R-:W-:Y:S02]  /*4dd0*/  IMAD R100, R8, R95, R97 ;  /* 0x0000005f08647224 */ /* 0x000fe400078e0261 */
[--C-:B------:R-:W-:Y:S01]  /*4de0*/  @!P4 IMAD.IADD R96, R96, 0x1, -R8.reuse ;  /* 0x000000016060c824 */ /* 0x100fe200078e0a08 */
[----:B------:R-:W-:Y:S01]  /*4df0*/  ISETP.GE.AND P4, PT, R161, RZ, PT ;  /* 0x000000ffa100720c */ /* 0x000fe20003f86270 */
[----:B------:R-:W-:Y:S01]  /*4e00*/  IMAD.MOV.U32 R95, RZ, RZ, R105 ;  /* 0x000000ffff5f7224 */ /* 0x000fe200078e0069 */
[----:B------:R-:W-:Y:S01]  /*4e10*/  IABS R105, R177 ;  /* 0x000000b100697213 */ /* 0x000fe20000000000 */
[----:B------:R-:W-:Y:S01]  /*4e20*/  @!P1 IMAD.IADD R109, R109, 0x1, -R8 ;  /* 0x000000016d6d9824 */ /* 0x000fe200078e0a08 */
[----:B------:R-:W-:Y:S01]  /*4e30*/  ISETP.GE.AND P1, PT, R36, RZ, PT ;  /* 0x000000ff2400720c */ /* 0x000fe20003f26270 */
[----:B------:R-:W-:Y:S01]  /*4e40*/  @!P2 IMAD.MOV R95, RZ, RZ, -R95 ;  /* 0x000000ffff5fa224 */ /* 0x000fe200078e0a5f */
[----:B------:R-:W-:Y:S01]  /*4e50*/  ISETP.GT.U32.AND P2, PT, R8, R96, PT ;  /* 0x000000600800720c */ /* 0x000fe20003f44070 */
[----:B------:R-:W-:-:S04]  /*4e60*/  IMAD.HI.U32 R97, R6, R99, RZ ;  /* 0x0000006306617227 */ /* 0x000fc800078e00ff */
[----:B------:R-:W-:Y:S01]  /*4e70*/  @!P0 IMAD.IADD R94, R94, 0x1, -R8 ;  /* 0x000000015e5e8824 */ /* 0x000fe200078e0a08 */
[----:B------:R-:W-:Y:S01]  /*4e80*/  ISETP.GE.AND P0, PT, R186, RZ, PT ;  /* 0x000000ffba00720c */ /* 0x000fe20003f06270 */
[----:B------:R-:W-:Y:S02]  /*4e90*/  IMAD.MOV R97, RZ, RZ, -R97 ;  /* 0x000000ffff617224 */ /* 0x000fe400078e0a61 */
[----:B------:R-:W-:Y:S01]  /*4ea0*/  @!P3 IMAD.MOV R92, RZ, RZ, -R92 ;  /* 0x000000ffff5cb224 */ /* 0x000fe200078e0a5c */
[C---:B------:R-:W-:Y:S01]  /*4eb0*/  ISETP.GT.U32.AND P3, PT, R8.reuse, R94, PT ;  /* 0x0000005e0800720c */ /* 0x040fe20003f64070 */
[----:B------:R-:W-:Y:S02]  /*4ec0*/  IMAD R99, R8, R97, R99 ;  /* 0x0000006108637224 */ /* 0x000fe400078e0263 */
[--C-:B------:R-:W-:Y:S01]  /*4ed0*/  @!P2 IMAD.IADD R96, R96, 0x1, -R8.reuse ;  /* 0x000000016060a824 */ /* 0x100fe200078e0a08 */
[----:B------:R-:W-:Y:S01]  /*4ee0*/  ISETP.GE.AND P2, PT, R204, RZ, PT ;  /* 0x000000ffcc00720c */ /* 0x000fe20003f46270 */
[----:B------:R-:W-:Y:S01]  /*4ef0*/  IMAD.MOV.U32 R24, RZ, RZ, R103 ;  /* 0x000000ffff187224 */ /* 0x000fe200078e0067 */
[----:B------:R-:W-:Y:S01]  /*4f00*/  CS2R R204, SRZ ;  /* 0x0000000000cc7805 */ /* 0x000fe2000001ff00 */
[----:B------:R-:W-:Y:S01]  /*4f10*/  @!P5 IMAD.IADD R111, R111, 0x1, -R8 ;  /* 0x000000016f6fd824 */ /* 0x000fe200078e0a08 */
[C---:B------:R-:W-:Y:S01]  /*4f20*/  ISETP.GT.U32.AND P5, PT, R8.reuse, R100, PT ;  /* 0x000000640800720c */ /* 0x040fe20003fa4070 */
[----:B------:R-:W-:Y:S01]  /*4f30*/  @!P1 IMAD.MOV R96, RZ, RZ, -R96 ;  /* 0x000000ffff609224 */ /* 0x000fe200078e0a60 */
[----:B------:R-:W-:Y:S01]  /*4f40*/  ISETP.GT.U32.AND P1, PT, R8, R99, PT ;  /* 0x000000630800720c */ /* 0x000fe20003f24070 */
[----:B------:R-:W-:Y:S01]  /*4f50*/  @!P0 IMAD.MOV R24, RZ, RZ, -R24 ;  /* 0x000000ffff188224 */ /* 0x000fe200078e0a18 */
[----:B------:R-:W-:Y:S01]  /*4f60*/  ISETP.GE.AND P0, PT, R157, RZ, PT ;  /* 0x000000ff9d00720c */ /* 0x000fe20003f06270 */
[----:B------:R-:W-:Y:S01]  /*4f70*/  @!P3 IMAD.IADD R94, R94, 0x1, -R8 ;  /* 0x000000015e5eb824 */ /* 0x000fe200078e0a08 */
[----:B------:R-:W-:Y:S01]  /*4f80*/  ISETP.GE.AND P3, PT, R90, RZ, PT ;  /* 0x000000ff5a00720c */ /* 0x000fe20003f66270 */
[----:B------:R-:W-:-:S04]  /*4f90*/  IMAD.HI.U32 R98, R6, R101, RZ ;  /* 0x0000006506627227 */ /* 0x000fc800078e00ff */
[--C-:B------:R-:W-:Y:S01]  /*4fa0*/  @!P6 IMAD.IADD R107, R107, 0x1, -R8.reuse ;  /* 0x000000016b6be824 */ /* 0x100fe200078e0a08 */
[----:B------:R-:W-:Y:S01]  /*4fb0*/  ISETP.GE.AND P6, PT, R228, RZ, PT ;  /* 0x000000ffe400720c */ /* 0x000fe20003fc6270 */
[----:B------:R-:W-:Y:S02]  /*4fc0*/  @!P5 IMAD.IADD R100, R100, 0x1, -R8 ;  /* 0x000000016464d824 */ /* 0x000fe400078e0a08 */
[----:B------:R-:W-:Y:S02]  /*4fd0*/  IMAD.MOV R98, RZ, RZ, -R98 ;  /* 0x000000ffff627224 */ /* 0x000fe400078e0a62 */
[----:B------:R-:W-:Y:S01]  /*4fe0*/  @!P1 IMAD.IADD R99, R99, 0x1, -R8 ;  /* 0x0000000163639824 */ /* 0x000fe200078e0a08 */
[C---:B------:R-:W-:Y:S01]  /*4ff0*/  ISETP.GT.U32.AND P5, PT, R8.reuse, R100, PT ;  /* 0x000000640800720c */ /* 0x040fe20003fa4070 */
[----:B------:R-:W-:Y:S01]  /*5000*/  @!P0 IMAD.MOV R94, RZ, RZ, -R94 ;  /* 0x000000ffff5e8224 */ /* 0x000fe200078e0a5e */
[C---:B------:R-:W-:Y:S01]  /*5010*/  ISETP.GT.U32.AND P0, PT, R8.reuse, R111, PT ;  /* 0x0000006f0800720c */ /* 0x040fe20003f04070 */
[----:B------:R-:W-:Y:S01]  /*5020*/  IMAD.MOV.U32 R90, RZ, RZ, R107 ;  /* 0x000000ffff5a7224 */ /* 0x000fe200078e006b */
[----:B------:R-:W-:Y:S01]  /*5030*/  IABS R107, R190 ;  /* 0x000000be006b7213 */ /* 0x000fe20000000000 */
[C---:B------:R-:W-:Y:S01]  /*5040*/  IMAD R101, R8.reuse, R98, R101 ;  /* 0x0000006208657224 */ /* 0x040fe200078e0265 */
[----:B------:R-:W-:Y:S01]  /*5050*/  ISETP.GT.U32.AND P1, PT, R8, R99, PT ;  /* 0x000000630800720c */ /* 0x000fe20003f24070 */
[----:B------:R-:W-:-:S04]  /*5060*/  IMAD.HI.U32 R98, R6, R105, RZ ;  /* 0x0000006906627227 */ /* 0x000fc800078e00ff */
[----:B------:R-:W-:Y:S01]  /*5070*/  @!P3 IMAD.MOV R90, RZ, RZ, -R90 ;  /* 0x000000ffff5ab224 */ /* 0x000fe200078e0a5a */
[----:B------:R-:W-:Y:S01]  /*5080*/  ISETP.GE.AND P3, PT, R173, RZ, PT ;  /* 0x000000ffad00720c */ /* 0x000fe20003f66270 */
[----:B------:R-:W-:Y:S02]  /*5090*/  IMAD.MOV R103, RZ, RZ, -R98 ;  /* 0x000000ffff677224 */ /* 0x000fe400078e0a62 */
[----:B------:R-:W-:-:S04]  /*50a0*/  IMAD.HI.U32 R98, R6, R107, RZ ;  /* 0x0000006b06627227 */ /* 0x000fc800078e00ff */
[----:B------:R-:W-:Y:S02]  /*50b0*/  IMAD R105, R8, R103, R105 ;  /* 0x0000006708697224 */ /* 0x000fe400078e0269 */
[----:B------:R-:W-:Y:S02]  /*50c0*/  IMAD.MOV R104, RZ, RZ, -R98 ;  /* 0x000000ffff687224 */ /* 0x000fe400078e0a62 */
[----:B------:R-:W-:Y:S01]  /*50d0*/  IMAD.MOV.U32 R36, RZ, RZ, R109 ;  /* 0x000000ffff247224 */ /* 0x000fe200078e006d */
[----:B------:R-:W-:Y:S01]  /*50e0*/  IABS R109, R235 ;  /* 0x000000eb006d7213 */ /* 0x000fe20000000000 */
[--C-:B------:R-:W-:Y:S01]  /*50f0*/  @!P0 IMAD.IADD R111, R111, 0x1, -R8.reuse ;  /* 0x000000016f6f8824 */ /* 0x100fe200078e0a08 */
[----:B------:R-:W-:Y:S01]  /*5100*/  ISETP.GE.AND P0, PT, R177, RZ, PT ;  /* 0x000000ffb100720c */ /* 0x000fe20003f06270 */
[----:B------:R-:W-:Y:S01]  /*5110*/  @!P5 IMAD.IADD R100, R100, 0x1, -R8 ;  /* 0x000000016464d824 */ /* 0x000fe200078e0a08 */
[C---:B------:R-:W-:Y:S01]  /*5120*/  ISETP.GT.U32.AND P5, PT, R8.reuse, R101, PT ;  /* 0x000000650800720c */ /* 0x040fe20003fa4070 */
[----:B------:R-:W-:-:S02]  /*5130*/  IMAD R104, R8, R104, R107 ;  /* 0x0000006808687224 */ /* 0x000fc400078e026b */
[----:B------:R-:W-:Y:S01]  /*5140*/  @!P1 IMAD.IADD R99, R99, 0x1, -R8 ;  /* 0x0000000163639824 */ /* 0x000fe200078e0a08 */
[----:B------:R-:W-:Y:S01]  /*5150*/  ISETP.GT.U32.AND P1, PT, R8, R105, PT ;  /* 0x000000690800720c */ /* 0x000fe20003f24070 */
[----:B------:R-:W-:Y:S01]  /*5160*/  @!P6 IMAD.MOV R36, RZ, RZ, -R36 ;  /* 0x000000ffff24e224 */ /* 0x000fe200078e0a24 */
[----:B------:R-:W-:Y:S01]  /*5170*/  ISETP.GE.AND P6, PT, R237, RZ, PT ;  /* 0x000000ffed00720c */ /* 0x000fe20003fc6270 */
[----:B------:R-:W-:Y:S01]  /*5180*/  IMAD.MOV.U32 R97, RZ, RZ, R111 ;  /* 0x000000ffff617224 */ /* 0x000fe200078e006f */
[----:B------:R-:W-:Y:S01]  /*5190*/  IABS R111, R224 ;  /* 0x000000e0006f7213 */ /* 0x000fe20000000000 */
[----:B------:R-:W-:-:S04]  /*51a0*/  IMAD.HI.U32 R102, R6, R109, RZ ;  /* 0x0000006d06667227 */ /* 0x000fc800078e00ff */
[----:B------:R-:W-:Y:S01]  /*51b0*/  @!P3 IMAD.MOV R100, RZ, RZ, -R100 ;  /* 0x000000ffff64b224 */ /* 0x000fe200078e0a64 */
[----:B------:R-:W-:Y:S01]  /*51c0*/  ISETP.GT.U32.AND P3, PT, R8, R104, PT ;  /* 0x000000680800720c */ /* 0x000fe20003f64070 */
[----:B------:R-:W-:Y:S02]  /*51d0*/  IMAD.MOV R102, RZ, RZ, -R102 ;  /* 0x000000ffff667224 */ /* 0x000fe400078e0a66 */
[----:B------:R-:W-:-:S04]  /*51e0*/  IMAD.HI.U32 R98, R6, R111, RZ ;  /* 0x0000006f06627227 */ /* 0x000fc800078e00ff */
[C---:B------:R-:W-:Y:S01]  /*51f0*/  IMAD R103, R8.reuse, R102, R109 ;  /* 0x0000006608677224 */ /* 0x040fe200078e026d */
[----:B------:R-:W-:Y:S01]  /*5200*/  IABS R109, R226 ;  /* 0x000000e2006d7213 */ /* 0x000fe20000000000 */
[----:B------:R-:W-:Y:S02]  /*5210*/  IMAD.MOV R102, RZ, RZ, -R98 ;  /* 0x000000ffff667224 */ /* 0x000fe400078e0a62 */
[----:B------:R-:W-:Y:S02]  /*5220*/  @!P1 IMAD.IADD R105, R105, 0x1, -R8 ;  /* 0x0000000169699824 */ /* 0x000fe400078e0a08 */
[----:B------:R-:W-:Y:S02]  /*5230*/  IMAD.MOV.U32 R107, RZ, RZ, R106 ;  /* 0x000000ffff6b7224 */ /* 0x000fe400078e006a */
[C---:B------:R-:W-:Y:S01]  /*5240*/  IMAD R102, R8.reuse, R102, R111 ;  /* 0x0000006608667224 */ /* 0x040fe200078e026f */
[----:B------:R-:W-:Y:S01]  /*5250*/  IABS R111, R15 ;  /* 0x0000000f006f7213 */ /* 0x000fe20000000000 */
[----:B------:R-:W-:Y:S01]  /*5260*/  @!P6 IMAD.MOV R99, RZ, RZ, -R99 ;  /* 0x000000ffff63e224 */ /* 0x000fe200078e0a63 */
[----:B------:R-:W-:Y:S01]  /*5270*/  ISETP.GT.U32.AND P6, PT, R8, R103, PT ;  /* 0x000000670800720c */ /* 0x000fe20003fc4070 */
[----:B------:R-:W-:Y:S01]  /*5280*/  @!P3 IMAD.IADD R104, R104, 0x1, -R8 ;  /* 0x000000016868b824 */ /* 0x000fe200078e0a08 */
[----:B------:R-:W-:Y:S01]  /*5290*/  ISETP.GT.U32.AND P3, PT, R8, R105, PT ;  /* 0x000000690800720c */ /* 0x000fe20003f64070 */
[----:B------:R-:W-:Y:S01]  /*52a0*/  IMAD.HI.U32 R98, R6, R107, RZ ;  /* 0x0000006b06627227 */ /* 0x000fe200078e00ff */
[----:B------:R-:W-:-:S03]  /*52b0*/  ISETP.GT.U32.AND P1, PT, R8, R102, PT ;  /* 0x000000660800720c */ /* 0x000fc60003f24070 */
[----:B------:R-:W-:Y:S02]  /*52c0*/  IMAD.MOV R98, RZ, RZ, -R98 ;  /* 0x000000ffff627224 */ /* 0x000fe400078e0a62 */
[--C-:B------:R-:W-:Y:S02]  /*52d0*/  @!P5 IMAD.IADD R101, R101, 0x1, -R8.reuse ;  /* 0x000000016565d824 */ /* 0x100fe400078e0a08 */
[C---:B------:R-:W-:Y:S02]  /*52e0*/  IMAD R107, R8.reuse, R98, R107 ;  /* 0x00000062086b7224 */ /* 0x040fe400078e026b */
[--C-:B------:R-:W-:Y:S01]  /*52f0*/  @!P6 IMAD.IADD R103, R103, 0x1, -R8.reuse ;  /* 0x000000016767e824 */ /* 0x100fe200078e0a08 */
[C---:B------:R-:W-:Y:S01]  /*5300*/  ISETP.GT.U32.AND P5, PT, R8.reuse, R101, PT ;  /* 0x000000650800720c */ /* 0x040fe20003fa4070 */
[--C-:B------:R-:W-:Y:S01]  /*5310*/  @!P3 IMAD.IADD R105, R105, 0x1, -R8.reuse ;  /* 0x000000016969b824 */ /* 0x100fe200078e0a08 */
[----:B------:R-:W-:Y:S01]  /*5320*/  ISETP.GT.U32.AND P3, PT, R8, R107, PT ;  /* 0x0000006b0800720c */ /* 0x000fe20003f64070 */
[----:B------:R-:W-:Y:S01]  /*5330*/  @!P1 IMAD.IADD R102, R102, 0x1, -R8 ;  /* 0x0000000166669824 */ /* 0x000fe200078e0a08 */
[----:B------:R-:W-:Y:S01]  /*5340*/  ISETP.GT.U32.AND P1, PT, R8, R103, PT ;  /* 0x000000670800720c */ /* 0x000fe20003f24070 */
[----:B------:R-:W-:Y:S01]  /*5350*/  IMAD.HI.U32 R98, R6, R109, RZ ;  /* 0x0000006d06627227 */ /* 0x000fe200078e00ff */
[----:B------:R-:W-:-:S03]  /*5360*/  ISETP.GT.U32.AND P6, PT, R8, R104, PT ;  /* 0x000000680800720c */ /* 0x000fc60003fc4070 */
[----:B------:R-:W-:Y:S02]  /*5370*/  IMAD.MOV R98, RZ, RZ, -R98 ;  /* 0x000000ffff627224 */ /* 0x000fe400078e0a62 */
[----:B------:R-:W-:Y:S02]  /*5380*/  @!P0 IMAD.MOV R105, RZ, RZ, -R105 ;  /* 0x000000ffff698224 */ /* 0x000fe400078e0a69 */
[----:B------:R-:W-:Y:S02]  /*5390*/  IMAD R106, R8, R98, R109 ;  /* 0x00000062086a7224 */ /* 0x000fe400078e026d */
[--C-:B------:R-:W-:Y:S01]  /*53a0*/  @!P5 IMAD.IADD R101, R101, 0x1, -R8.reuse ;  /* 0x000000016565d824 */ /* 0x100fe200078e0a08 */
[----:B------:R-:W-:Y:S01]  /*53b0*/  ISETP.GE.AND P5, PT, R235, RZ, PT ;  /* 0x000000ffeb00720c */ /* 0x000fe20003fa6270 */
[--C-:B------:R-:W-:Y:S01]  /*53c0*/  @!P3 IMAD.IADD R107, R107, 0x1, -R8.reuse ;  /* 0x000000016b6bb824 */ /* 0x100fe200078e0a08 */
[----:B------:R-:W-:Y:S01]  /*53d0*/  ISETP.GE.AND P3, PT, R226, RZ, PT ;  /* 0x000000ffe200720c */ /* 0x000fe20003f66270 */
[----:B------:R-:W-:Y:S01]  /*53e0*/  @!P1 IMAD.IADD R103, R103, 0x1, -R8 ;  /* 0x0000000167679824 */ /* 0x000fe200078e0a08 */
[C---:B------:R-:W-:Y:S01]  /*53f0*/  ISETP.GT.U32.AND P1, PT, R8.reuse, R106, PT ;  /* 0x0000006a0800720c */ /* 0x040fe20003f24070 */
[----:B------:R-:W-:Y:S01]  /*5400*/  @!P2 IMAD.MOV R101, RZ, RZ, -R101 ;  /* 0x000000ffff65a224 */ /* 0x000fe200078e0a65 */
[----:B------:R-:W-:Y:S01]  /*5410*/  ISETP.GT.U32.AND P2, PT, R8, R102, PT ;  /* 0x000000660800720c */ /* 0x000fe20003f44070 */
[----:B------:R-:W-:Y:S01]  /*5420*/  IMAD.HI.U32 R98, R6, R111, RZ ;  /* 0x0000006f06627227 */ /* 0x000fe200078e00ff */
[----:B------:R-:W-:-:S03]  /*5430*/  ISETP.GT.U32.AND P0, PT, R8, R107, PT ;  /* 0x0000006b0800720c */ /* 0x000fc60003f04070 */
[----:B------:R-:W-:-:S04]  /*5440*/  IMAD.HI.U32 R109, R6, R115, RZ ;  /* 0x00000073066d7227 */ /* 0x000fc800078e00ff */
[----:B------:R-:W-:Y:S01]  /*5450*/  @!P6 IMAD.IADD R104, R104, 0x1, -R8 ;  /* 0x000000016868e824 */ /* 0x000fe200078e0a08 */
[----:B------:R-:W-:Y:S01]  /*5460*/  ISETP.GE.AND P6, PT, R224, RZ, PT ;  /* 0x000000ffe000720c */ /* 0x000fe20003fc6270 */
[----:B------:R-:W-:Y:S02]  /*5470*/  IMAD.MOV R98, RZ, RZ, -R98 ;  /* 0x000000ffff627224 */ /* 0x000fe400078e0a62 */
[----:B------:R-:W-:Y:S02]  /*5480*/  IMAD.MOV R110, RZ, RZ, -R109 ;  /* 0x000000ffff6e7224 */ /* 0x000fe400078e0a6d */
[----:B------:R-:W-:Y:S01]  /*5490*/  @!P4 IMAD.MOV R97, RZ, RZ, -R97 ;  /* 0x000000ffff61c224 */ /* 0x000fe200078e0a61 */
[----:B------:R-:W-:Y:S01]  /*54a0*/  ISETP.GE.AND P4, PT, R190, RZ, PT ;  /* 0x000000ffbe00720c */ /* 0x000fe20003f86270 */
[C---:B------:R-:W-:Y:S02]  /*54b0*/  IMAD R109, R8.reuse, R98, R111 ;  /* 0x00000062086d7224 */ /* 0x040fe400078e026f */
[----:B------:R-:W-:Y:S01]  /*54c0*/  IMAD R111, R8, R110, R115 ;  /* 0x0000006e086f7224 */ /* 0x000fe200078e0273 */
[----:B------:R-:W-:Y:S01]  /*54d0*/  IABS R115, R250 ;  /* 0x000000fa00737213 */ /* 0x000fe20000000000 */
[--C-:B------:R-:W-:Y:S01]  /*54e0*/  @!P1 IMAD.IADD R106, R106, 0x1, -R8.reuse ;  /* 0x000000016a6a9824 */ /* 0x100fe200078e0a08 */
[----:B------:R-:W-:Y:S01]  /*54f0*/  ISETP.GT.U32.AND P1, PT, R8, R109, PT ;  /* 0x0000006d0800720c */ /* 0x000fe20003f24070 */
[--C-:B------:R-:W-:Y:S01]  /*5500*/  @!P2 IMAD.IADD R102, R102, 0x1, -R8.reuse ;  /* 0x000000016666a824 */ /* 0x100fe200078e0a08 */
[----:B------:R-:W-:Y:S01]  /*5510*/  ISETP.GE.AND P2, PT, R193, RZ, PT ;  /* 0x000000ffc100720c */ /* 0x000fe20003f46270 */
[----:B------:R-:W-:Y:S01]  /*5520*/  @!P5 IMAD.MOV R103, RZ, RZ, -R103 ;  /* 0x000000ffff67d224 */ /* 0x000fe200078e0a67 */
[C---:B------:R-:W-:Y:S01]  /*5530*/  ISETP.GT.U32.AND P5, PT, R8.reuse, R108, PT ;  /* 0x0000006c0800720c */ /* 0x040fe20003fa4070 */
[----:B------:R-:W-:Y:S01]  /*5540*/  @!P0 IMAD.IADD R107, R107, 0x1, -R8 ;  /* 0x000000016b6b8824 */ /* 0x000fe200078e0a08 */
[----:B------:R-:W-:Y:S01]  /*5550*/  ISETP.GT.U32.AND P0, PT, R8, R111, PT ;  /* 0x0000006f0800720c */ /* 0x000fe20003f04070 */
[----:B------:R-:W-:-:S04]  /*5560*/  IMAD.HI.U32 R98, R6, R113, RZ ;  /* 0x0000007106627227 */ /* 0x000fc800078e00ff */
[----:B------:R-:W-:Y:S01]  /*5570*/  @!P6 IMAD.MOV R102, RZ, RZ, -R102 ;  /* 0x000000ffff66e224 */ /* 0x000fe200078e0a66 */
[----:B------:R-:W-:Y:S01]  /*5580*/  ISETP.GE.AND P6, PT, R15, RZ, PT ;  /* 0x000000ff0f00720c */ /* 0x000fe20003fc6270 */
[----:B------:R-:W-:Y:S02]  /*5590*/  IMAD.MOV R98, RZ, RZ, -R98 ;  /* 0x000000ffff627224 */ /* 0x000fe400078e0a62 */
[----:B------:R-:W-:-:S04]  /*55a0*/  IMAD.HI.U32 R15, R6, R115, RZ ;  /* 0x00000073060f7227 */ /* 0x000fc800078e00ff */
[----:B------:R-:W-:Y:S01]  /*55b0*/  @!P4 IMAD.MOV R104, RZ, RZ, -R104 ;  /* 0x000000ffff68c224 */ /* 0x000fe200078e0a68 */
[C---:B------:R-:W-:Y:S01]  /*55c0*/  ISETP.GT.U32.AND P4, PT, R8.reuse, R106, PT ;  /* 0x0000006a0800720c */ /* 0x040fe20003f84070 */
[----:B------:R-:W-:Y:S02]  /*55d0*/  IMAD R110, R8, R98, R113 ;  /* 0x00000062086e7224 */ /* 0x000fe400078e0271 */
[----:B------:R-:W-:Y:S02]  /*55e0*/  IMAD.MOV R113, RZ, RZ, -R15 ;  /* 0x000000ffff717224 */ /* 0x000fe400078e0a0f */
[----:B------:R-:W-:Y:S01]  /*55f0*/  IMAD.MOV.U32 R15, RZ, RZ, R107 ;  /* 0x000000ffff0f7224 */ /* 0x000fe200078e006b */
[----:B------:R-:W-:Y:S01]  /*5600*/  IABS R107, R196 ;  /* 0x000000c4006b7213 */ /* 0x000fe20000000000 */
[--C-:B------:R-:W-:Y:S01]  /*5610*/  @!P1 IMAD.IADD R109, R109, 0x1, -R8.reuse ;  /* 0x000000016d6d9824 */ /* 0x100fe200078e0a08 */
[----:B------:R-:W-:Y:S01]  /*5620*/  ISETP.GE.AND P1, PT, R208, RZ, PT ;  /* 0x000000ffd000720c */ /* 0x000fe20003f26270 */
[--C-:B------:R-:W-:Y:S01]  /*5630*/  @!P5 IMAD.IADD R108, R108, 0x1, -R8.reuse ;  /* 0x000000016c6cd824 */ /* 0x100fe200078e0a08 */
[----:B------:R-:W-:Y:S01]  /*5640*/  CS2R R208, SRZ ;  /* 0x0000000000d07805 */ /* 0x000fe2000001ff00 */
[----:B------:R-:W-:Y:S01]  /*5650*/  @!P0 IMAD.IADD R111, R111, 0x1, -R8 ;  /* 0x000000016f6f8824 */ /* 0x000fe200078e0a08 */
[----:B------:R-:W-:Y:S01]  /*5660*/  ISETP.GT.U32.AND P5, PT, R8, R109, PT ;  /* 0x0000006d0800720c */ /* 0x000fe20003fa4070 */
[----:B------:R-:W-:-:S03]  /*5670*/  IMAD.HI.U32 R98, R6, R107, RZ ;  /* 0x0000006b06627227 */ /* 0x000fc600078e00ff */
[C---:B------:R-:W-:Y:S01]  /*5680*/  ISETP.GT.U32.AND P0, PT, R8.reuse, R111, PT ;  /* 0x0000006f0800720c */ /* 0x040fe20003f04070 */
[----:B------:R-:W-:Y:S01]  /*5690*/  @!P2 IMAD.MOV R15, RZ, RZ, -R15 ;  /* 0x000000ffff0fa224 */ /* 0x000fe200078e0a0f */
[C---:B------:R-:W-:Y:S01]  /*56a0*/  ISETP.GT.U32.AND P2, PT, R8.reuse, R108, PT ;  /* 0x0000006c0800720c */ /* 0x040fe20003f44070 */
[----:B------:R-:W-:Y:S01]  /*56b0*/  IMAD R113, R8, R113, R115 ;  /* 0x0000007108717224 */ /* 0x000fe200078e0273 */
[----:B------:R-:W-:Y:S01]  /*56c0*/  IABS R115, R220 ;  /* 0x000000dc00737213 */ /* 0x000fe20000000000 */
[----:B------:R-:W-:Y:S02]  /*56d0*/  IMAD.MOV R112, RZ, RZ, -R98 ;  /* 0x000000ffff707224 */ /* 0x000fe400078e0a62 */
[----:B------:R-:W-:Y:S01]  /*56e0*/  @!P4 IMAD.IADD R106, R106, 0x1, -R8 ;  /* 0x000000016a6ac824 */ /* 0x000fe200078e0a08 */
[----:B------:R-:W-:Y:S01]  /*56f0*/  ISETP.GE.AND P4, PT, R188, RZ, PT ;  /* 0x000000ffbc00720c */ /* 0x000fe20003f86270 */
[----:B------:R-:W-:-:S04]  /*5700*/  IMAD.HI.U32 R98, R6, R115, RZ ;  /* 0x0000007306627227 */ /* 0x000fc800078e00ff */
[----:B------:R-:W-:Y:S02]  /*5710*/  IMAD R112, R8, R112, R107 ;  /* 0x0000007008707224 */ /* 0x000fe400078e026b */
[----:B------:R-:W-:-:S04]  /*5720*/  IMAD.HI.U32 R107, R6, R117, RZ ;  /* 0x00000075066b7227 */ /* 0x000fc800078e00ff */
[----:B------:R-:W-:Y:S02]  /*5730*/  IMAD.MOV R98, RZ, RZ, -R98 ;  /* 0x000000ffff627224 */ /* 0x000fe400078e0a62 */
[----:B------:R-:W-:Y:S02]  /*5740*/  IMAD.MOV R107, RZ, RZ, -R107 ;  /* 0x000000ffff6b7224 */ /* 0x000fe400078e0a6b */
[--C-:B------:R-:W-:Y:S01]  /*5750*/  @!P5 IMAD.IADD R109, R109, 0x1, -R8.reuse ;  /* 0x000000016d6dd824 */ /* 0x100fe200078e0a08 */
[----:B------:R-:W-:Y:S01]  /*5760*/  ISETP.GT.U32.AND P5, PT, R8, R110, PT ;  /* 0x0000006e0800720c */ /* 0x000fe20003fa4070 */
[--C-:B------:R-:W-:Y:S01]  /*5770*/  @!P2 IMAD.IADD R108, R108, 0x1, -R8.reuse ;  /* 0x000000016c6ca824 */ /* 0x100fe200078e0a08 */
[C---:B------:R-:W-:Y:S01]  /*5780*/  ISETP.GT.U32.AND P2, PT, R8.reuse, R113, PT ;  /* 0x000000710800720c */ /* 0x040fe20003f44070 */
[----:B------:R-:W-:Y:S01]  /*5790*/  @!P0 IMAD.IADD R111, R111, 0x1, -R8 ;  /* 0x000000016f6f8824 */ /* 0x000fe200078e0a08 */
[----:B------:R-:W-:Y:S01]  /*57a0*/  ISETP.GE.AND P0, PT, R241, RZ, PT ;  /* 0x000000fff100720c */ /* 0x000fe20003f06270 */
[C---:B------:R-:W-:Y:S01]  /*57b0*/  IMAD R115, R8.reuse, R98, R115 ;  /* 0x0000006208737224 */ /* 0x040fe200078e0273 */
[----:B------:R-:W-:Y:S01]  /*57c0*/  IABS R98, R212 ;  /* 0x000000d400627213 */ /* 0x000fe20000000000 */
[----:B------:R-:W-:-:S02]  /*57d0*/  IMAD R114, R8, R107, R117 ;  /* 0x0000006b08727224 */ /* 0x000fc400078e0275 */
[----:B------:R-:W-:Y:S02]  /*57e0*/  IMAD.MOV.U32 R107, RZ, RZ, R109 ;  /* 0x000000ffff6b7224 */ /* 0x000fe400078e006d */
[----:B------:R-:W-:Y:S02]  /*57f0*/  IMAD.MOV.U32 R109, RZ, RZ, R111 ;  /* 0x000000ffff6d7224 */ /* 0x000fe400078e006f */
[----:B------:R-:W-:Y:S01]  /*5800*/  @!P4 IMAD.MOV R108, RZ, RZ, -R108 ;  /* 0x000000ffff6cc224 */ /* 0x000fe200078e0a6c */
[C---:B------:R-:W-:Y:S01]  /*5810*/  ISETP.GT.U32.AND P4, PT, R8.reuse, R115, PT ;  /* 0x000000730800720c */ /* 0x040fe20003f84070 */
[----:B------:R-:W-:Y:S01]  /*5820*/  @!P1 IMAD.MOV R109, RZ, RZ, -R109 ;  /* 0x000000ffff6d9224 */ /* 0x000fe200078e0a6d */
[----:B------:R-:W-:Y:S01]  /*5830*/  ISETP.GT.U32.AND P1, PT, R8, R114, PT ;  /* 0x000000720800720c */ /* 0x000fe20003f24070 */
[--C-:B------:R-:W-:Y:S01]  /*5840*/  @!P5 IMAD.IADD R110, R110, 0x1, -R8.reuse ;  /* 0x000000016e6ed824 */ /* 0x100fe200078e0a08 */
[----:B------:R-:W-:Y:S01]  /*5850*/  ISETP.GT.U32.AND P5, PT, R8, R112, PT ;  /* 0x000000700800720c */ /* 0x000fe20003fa4070 */
[----:B------:R-:W-:Y:S01]  /*5860*/  @!P2 IMAD.IADD R113, R113, 0x1, -R8 ;  /* 0x000000017171a824 */ /* 0x000fe200078e0a08 */
[----:B------:R-:W-:Y:S01]  /*5870*/  ISETP.GE.AND P2, PT, R250, RZ, PT ;  /* 0x000000fffa00720c */ /* 0x000fe20003f46270 */
[----:B------:R-:W-:-:S02]  /*5880*/  @!P6 IMAD.MOV R107, RZ, RZ, -R107 ;  /* 0x000000ffff6be224 */ /* 0x000fc400078e0a6b */
[----:B------:R-:W-:Y:S01]  /*5890*/  @!P3 IMAD.MOV R106, RZ, RZ, -R106 ;  /* 0x000000ffff6ab224 */ /* 0x000fe200078e0a6a */
[C---:B------:R-:W-:Y:S01]  /*58a0*/  ISETP.GT.U32.AND P6, PT, R8.reuse, R113, PT ;  /* 0x000000710800720c */ /* 0x040fe20003fc4070 */
[C---:B------:R-:W-:Y:S01]  /*58b0*/  IMAD R117, R8.reuse, R116, R119 ;  /* 0x0000007408757224 */ /* 0x040fe200078e0277 */
[----:B------:R-:W-:Y:S01]  /*58c0*/  ISETP.GT.U32.AND P3, PT, R8, R110, PT ;  /* 0x0000006e0800720c */ /* 0x000fe20003f64070 */
[--C-:B------:R-:W-:Y:S01]  /*58d0*/  @!P4 IMAD.IADD R115, R115, 0x1, -R8.reuse ;  /* 0x000000017373c824 */ /* 0x100fe200078e0a08 */
[----:B------:R-:W-:Y:S01]  /*58e0*/  ISETP.GE.AND P4, PT, R232, RZ, PT ;  /* 0x000000ffe800720c */ /* 0x000fe20003f86270 */
[----:B------:R-:W-:Y:S02]  /*58f0*/  @!P1 IMAD.IADD R114, R114, 0x1, -R8 ;  /* 0x0000000172729824 */ /* 0x000fe400078e0a08 */
[----:B------:R-:W-:Y:S01]  /*5900*/  IMAD.HI.U32 R111, R6, R121, RZ ;  /* 0x00000079066f7227 */ /* 0x000fe200078e00ff */
[----:B------:R-:W-:-:S03]  /*5910*/  ISETP.GT.U32.AND P1, PT, R8, R115, PT ;  /* 0x000000730800720c */ /* 0x000fc60003f24070 */
[----:B------:R-:W-:Y:S02]  /*5920*/  IMAD.MOV.U32 R119, RZ, RZ, R98 ;  /* 0x000000ffff777224 */ /* 0x000fe400078e0062 */
[----:B------:R-:W-:Y:S02]  /*5930*/  @!P5 IMAD.IADD R112, R112, 0x1, -R8 ;  /* 0x000000017070d824 */ /* 0x000fe400078e0a08 */
[----:B------:R-:W-:Y:S02]  /*5940*/  IMAD.MOV R111, RZ, RZ, -R111 ;  /* 0x000000ffff6f7224 */ /* 0x000fe400078e0a6f */
[----:B------:R-:W-:Y:S01]  /*5950*/  IMAD.HI.U32 R98, R6, R119, RZ ;  /* 0x0000007706627227 */ /* 0x000fe200078e00ff */
[----:B------:R-:W-:-:S03]  /*5960*/  ISETP.GT.U32.AND P5, PT, R8, R112, PT ;  /* 0x000000700800720c */ /* 0x000fc60003fa4070 */
[----:B------:R-:W-:Y:S01]  /*5970*/  IMAD R116, R8, R111, R121 ;  /* 0x0000006f08747224 */ /* 0x000fe200078e0279 */
[----:B------:R-:W-:Y:S01]  /*5980*/  IABS R121, R171 ;  /* 0x000000ab00797213 */ /* 0x000fe20000000000 */
[----:B------:R-:W-:Y:S01]  /*5990*/  @!P6 IMAD.IADD R113, R113, 0x1, -R8 ;  /* 0x000000017171e824 */ /* 0x000fe200078e0a08 */
[----:B------:R-:W-:Y:S01]  /*59a0*/  ISETP.GE.AND P6, PT, R196, RZ, PT ;  /* 0x000000ffc400720c */ /* 0x000fe20003fc6270 */
[----:B------:R-:W-:Y:S01]  /*59b0*/  IMAD.MOV R98, RZ, RZ, -R98 ;  /* 0x000000ffff627224 */ /* 0x000fe200078e0a62 */
[----:B------:R-:W-:Y:S01]  /*59c0*/  CS2R R196, SRZ ;  /* 0x0000000000c47805 */ /* 0x000fe2000001ff00 */
[--C-:B------:R-:W-:Y:S01]  /*59d0*/  @!P3 IMAD.IADD R110, R110, 0x1, -R8.reuse ;  /* 0x000000016e6eb824 */ /* 0x100fe200078e0a08 */
[C---:B------:R-:W-:Y:S01]  /*59e0*/  ISETP.GT.U32.AND P3, PT, R8.reuse, R117, PT ;  /* 0x000000750800720c */ /* 0x040fe20003f64070 */
[----:B------:R-:W-:Y:S01]  /*59f0*/  @!P1 IMAD.IADD R115, R115, 0x1, -R8 ;  /* 0x0000000173739824 */ /* 0x000fe200078e0a08 */
[C---:B------:R-:W-:Y:S01]  /*5a00*/  ISETP.GT.U32.AND P1, PT, R8.reuse, R116, PT ;  /* 0x000000740800720c */ /* 0x040fe20003f24070 */
[----:B------:R-:W-:-:S02]  /*5a10*/  IMAD R119, R8, R98, R119 ;  /* 0x0000006208777224 */ /* 0x000fc400078e0277 */
[----:B------:R-:W-:Y:S02]  /*5a20*/  IMAD.MOV.U32 R111, RZ, RZ, R113 ;  /* 0x000000ffff6f7224 */ /* 0x000fe400078e0071 */
[----:B------:R-:W-:Y:S01]  /*5a30*/  @!P5 IMAD.IADD R112, R112, 0x1, -R8 ;  /* 0x000000017070d824 */ /* 0x000fe200078e0a08 */
[----:B------:R-:W-:Y:S01]  /*5a40*/  ISETP.GE.AND P5, PT, R220, RZ, PT ;  /* 0x000000ffdc00720c */ /* 0x000fe20003fa6270 */
[----:B------:R-:W-:Y:S01]  /*5a50*/  @!P2 IMAD.MOV R111, RZ, RZ, -R111 ;  /* 0x000000ffff6fa224 */ /* 0x000fe200078e0a6f */
[----:B------:R-:W-:Y:S01]  /*5a60*/  ISETP.GT.U32.AND P2, PT, R8, R119, PT ;  /* 0x000000770800720c */ /* 0x000fe20003f44070 */
[----:B------:R-:W-:-:S04]  /*5a70*/  IMAD.HI.U32 R98, R6, R121, RZ ;  /* 0x0000007906627227 */ /* 0x000fc800078e00ff */
[----:B------:R-:W-:Y:S02]  /*5a80*/  @!P3 IMAD.IADD R117, R117, 0x1, -R8 ;  /* 0x000000017575b824 */ /* 0x000fe400078e0a08 */
[----:B------:R-:W-:Y:S01]  /*5a90*/  @!P0 IMAD.MOV R110, RZ, RZ, -R110 ;  /* 0x000000ffff6e8224 */ /* 0x000fe200078e0a6e */
[----:B------:R-:W-:Y:S01]  /*5aa0*/  ISETP.GT.U32.AND P0, PT, R8, R114, PT ;  /* 0x000000720800720c */ /* 0x000fe20003f04070 */
[----:B------:R-:W-:Y:S01]  /*5ab0*/  @!P1 IMAD.IADD R116, R116, 0x1, -R8 ;  /* 0x0000000174749824 */ /* 0x000fe200078e0a08 */
[C---:B------:R-:W-:Y:S01]  /*5ac0*/  ISETP.GT.U32.AND P3, PT, R8.reuse, R117, PT ;  /* 0x000000750800720c */ /* 0x040fe20003f64070 */
[----:B------:R-:W-:Y:S02]  /*5ad0*/  IMAD.MOV R98, RZ, RZ, -R98 ;  /* 0x000000ffff627224 */ /* 0x000fe400078e0a62 */
[----:B------:R-:W-:Y:S01]  /*5ae0*/  @!P2 IMAD.IADD R119, R119, 0x1, -R8 ;  /* 0x000000017777a824 */ /* 0x000fe200078e0a08 */
[C---:B------:R-:W-:Y:S01]  /*5af0*/  ISETP.GT.U32.AND P1, PT, R8.reuse, R116, PT ;  /* 0x000000740800720c */ /* 0x040fe20003f24070 */
[----:B------:R-:W-:Y:S01]  /*5b00*/  IMAD.MOV.U32 R113, RZ, RZ, R115 ;  /* 0x000000ffff717224 */ /* 0x000fe200078e0073 */
[----:B------:R-:W-:Y:S01]  /*5b10*/  ISETP.GE.AND P2, PT, R171, RZ, PT ;  /* 0x000000ffab00720c */ /* 0x000fe20003f46270 */
[----:B------:R-:W-:-:S02]  /*5b20*/  IMAD R121, R8, R98, R121 ;  /* 0x0000006208797224 */ /* 0x000fc400078e0279 */
[----:B------:R-:W-:-:S04]  /*5b30*/  IMAD.HI.U32 R98, R6, R123, RZ ;  /* 0x0000007b06627227 */ /* 0x000fc800078e00ff */
[----:B------:R-:W-:Y:S01]  /*5b40*/  @!P5 IMAD.MOV R113, RZ, RZ, -R113 ;  /* 0x000000ffff71d224 */ /* 0x000fe200078e0a71 */
[----:B------:R-:W-:Y:S01]  /*5b50*/  ISETP.GT.U32.AND P5, PT, R8, R119, PT ;  /* 0x000000770800720c */ /* 0x000fe20003fa4070 */
[----:B------:R-:W-:Y:S02]  /*5b60*/  IMAD.MOV R98, RZ, RZ, -R98 ;  /* 0x000000ffff627224 */ /* 0x000fe400078e0a62 */
[--C-:B------:R-:W-:Y:S01]  /*5b70*/  @!P0 IMAD.IADD R114, R114, 0x1, -R8.reuse ;  /* 0x0000000172728824 */ /* 0x100fe200078e0a08 */
[----:B------:R-:W-:Y:S01]  /*5b80*/  ISETP.GE.AND P0, PT, R212, RZ, PT ;  /* 0x000000ffd400720c */ /* 0x000fe20003f06270 */
[----:B------:R-:W-:Y:S01]  /*5b90*/  IMAD R123, R8, R98, R123 ;  /* 0x00000062087b7224 */ /* 0x000fe200078e027b */
[----:B------:R-:W-:Y:S01]  /*5ba0*/  CS2R R212, SRZ ;  /* 0x0000000000d47805 */ /* 0x000fe2000001ff00 */
[----:B------:R-:W-:Y:S01]  /*5bb0*/  @!P3 IMAD.IADD R117, R117, 0x1, -R8 ;  /* 0x000000017575b824 */ /* 0x000fe200078e0a08 */
[----:B------:R-:W-:Y:S01]  /*5bc0*/  ISETP.GE.AND P3, PT, R238, RZ, PT ;  /* 0x000000ffee00720c */ /* 0x000fe20003f66270 */
[----:B------:R-:W-:Y:S01]  /*5bd0*/  @!P4 IMAD.MOV R114, RZ, RZ, -R114 ;  /* 0x000000ffff72c224 */ /* 0x000fe200078e0a72 */
[----:B------:R-:W-:Y:S01]  /*5be0*/  ISETP.GT.U32.AND P4, PT, R8, R121, PT ;  /* 0x000000790800720c */ /* 0x000fe20003f84070 */
[----:B------:R-:W-:Y:S01]  /*5bf0*/  @!P1 IMAD.IADD R116, R116, 0x1, -R8 ;  /* 0x0000000174749824 */ /* 0x000fe200078e0a08 */
[----:B------:R-:W-:Y:S01]  /*5c00*/  ISETP.GT.U32.AND P1, PT, R8, R123, PT ;  /* 0x0000007b0800720c */ /* 0x000fe20003f24070 */
[----:B------:R-:W-:-:S04]  /*5c10*/  IMAD.HI.U32 R98, R6, R125, RZ ;  /* 0x0000007d06627227 */ /* 0x000fc800078e00ff */
[----:B------:R-:W-:Y:S01]  /*5c20*/  @!P5 IMAD.IADD R119, R119, 0x1, -R8 ;  /* 0x000000017777d824 */ /* 0x000fe200078e0a08 */
[----:B------:R-:W-:Y:S01]  /*5c30*/  ISETP.GE.AND P5, PT, R88, RZ, PT ;  /* 0x000000ff5800720c */ /* 0x000fe20003fa6270 */
[----:B------:R-:W-:Y:S02]  /*5c40*/  IMAD.MOV R98, RZ, RZ, -R98 ;  /* 0x000000ffff627224 */ /* 0x000fe400078e0a62 */
[----:B------:R-:W-:Y:S02]  /*5c50*/  IMAD.MOV.U32 R88, RZ, RZ, R119 ;  /* 0x000000ffff587224 */ /* 0x000fe400078e0077 */
[----:B------:R-:W-:Y:S02]  /*5c60*/  IMAD R119, R8, R98, R125 ;  /* 0x0000006208777224 */ /* 0x000fe400078e027d */
[--C-:B------:R-:W-:Y:S02]  /*5c70*/  @!P4 IMAD.IADD R121, R121, 0x1, -R8.reuse ;  /* 0x000000017979c824 */ /* 0x100fe400078e0a08 */
[----:B------:R-:W-:-:S02]  /*5c80*/  @!P1 IMAD.IADD R123, R123, 0x1, -R8 ;  /* 0x000000017b7b9824 */ /* 0x000fc400078e0a08 */
[----:B------:R-:W-:Y:S01]  /*5c90*/  @!P3 IMAD.MOV R116, RZ, RZ, -R116 ;  /* 0x000000ffff74b224 */ /* 0x000fe200078e0a74 */
[----:B------:R-:W-:Y:S01]  /*5ca0*/  ISETP.GT.U32.AND P3, PT, R8, R119, PT ;  /* 0x000000770800720c */ /* 0x000fe20003f64070 */
[----:B------:R-:W-:Y:S01]  /*5cb0*/  IMAD.HI.U32 R98, R6, R127, RZ ;  /* 0x0000007f06627227 */ /* 0x000fe200078e00ff */
[C---:B------:R-:W-:Y:S02]  /*5cc0*/  ISETP.GT.U32.AND P4, PT, R8.reuse, R121, PT ;  /* 0x000000790800720c */ /* 0x040fe40003f84070 */
[----:B------:R-:W-:Y:S01]  /*5cd0*/  ISETP.GT.U32.AND P1, PT, R8, R123, PT ;  /* 0x0000007b0800720c */ /* 0x000fe20003f24070 */
[----:B------:R-:W-:Y:S01]  /*5ce0*/  @!P6 IMAD.MOV R112, RZ, RZ, -R112 ;  /* 0x000000ffff70e224 */ /* 0x000fe200078e0a70 */
[----:B------:R-:W-:Y:S01]  /*5cf0*/  ISETP.GE.AND P6, PT, R244, RZ, PT ;  /* 0x000000fff400720c */ /* 0x000fe20003fc6270 */
[----:B------:R-:W-:Y:S02]  /*5d00*/  IMAD.MOV R98, RZ, RZ, -R98 ;  /* 0x000000ffff627224 */ /* 0x000fe400078e0a62 */
[----:B------:R-:W-:Y:S01]  /*5d10*/  IMAD.MOV.U32 R115, RZ, RZ, R117 ;  /* 0x000000ffff737224 */ /* 0x000fe200078e0075 */
[----:B------:R-:W-:Y:S01]  /*5d20*/  IABS R117, R28 ;  /* 0x0000001c00757213 */ /* 0x000fe20000000000 */
[----:B------:R-:W-:Y:S01]  /*5d30*/  IMAD R120, R8, R98, R127 ;  /* 0x0000006208787224 */ /* 0x000fe200078e027f */
[----:B------:R-:W-:Y:S01]  /*5d40*/  IABS R127, R2 ;  /* 0x00000002007f7213 */ /* 0x000fe20000000000 */
[----:B------:R-:W-:-:S02]  /*5d50*/  @!P3 IMAD.IADD R119, R119, 0x1, -R8 ;  /* 0x000000017777b824 */ /* 0x000fc400078e0a08 */
[--C-:B------:R-:W-:Y:S01]  /*5d60*/  @!P4 IMAD.IADD R121, R121, 0x1, -R8.reuse ;  /* 0x000000017979c824 */ /* 0x100fe200078e0a08 */
        /* <DEDUP_REMOVED lines=8> */
[----:B------:R-:W-:Y:S02]  /*5df0*/  IMAD.MOV.U32 R28, RZ, RZ, R123 ;  /* 0x000000ffff1c7224 */ /* 0x000fe400078e007b */
[----:B------:R-:W-:Y:S02]  /*5e00*/  IMAD.MOV.U32 R125, RZ, RZ, R117 ;  /* 0x000000ffff7d7224 */ /* 0x000fe400078e0075 */
[----:B------:R-:W-:Y:S01]  /*5e10*/  IMAD R123, R8, R98, R129 ;  /* 0x00000062087b7224 */ /* 0x000fe200078e0281 */
[----:B------:R-:W-:Y:S01]  /*5e20*/  IABS R129, R179 ;  /* 0x000000b300817213 */ /* 0x000fe20000000000 */
[----:B------:R-:W-:-:S04]  /*5e30*/  IMAD.HI.U32 R117, R6, R125, RZ ;  /* 0x0000007d06757227 */ /* 0x000fc800078e00ff */
[--C-:B------:R-:W-:Y:S02]  /*5e40*/  @!P1 IMAD.IADD R120, R120, 0x1, -R8.reuse ;  /* 0x0000000178789824 */ /* 0x100fe400078e0a08 */
[----:B------:R-:W-:Y:S01]  /*5e50*/  @!P3 IMAD.IADD R119, R119, 0x1, -R8 ;  /* 0x000000017777b824 */ /* 0x000fe200078e0a08 */
[----:B------:R-:W-:Y:S01]  /*5e60*/  ISETP.GT.U32.AND P3, PT, R8, R123, PT ;  /* 0x0000007b0800720c */ /* 0x000fe20003f64070 */
[----:B------:R-:W-:Y:S01]  /*5e70*/  @!P6 IMAD.MOV R28, RZ, RZ, -R28 ;  /* 0x000000ffff1ce224 */ /* 0x000fe200078e0a1c */
[----:B------:R-:W-:Y:S01]  /*5e80*/  ISETP.GE.AND P6, PT, R34, RZ, PT ;  /* 0x000000ff2200720c */ /* 0x000fe20003fc6270 */
[----:B------:R-:W-:Y:S01]  /*5e90*/  IMAD.MOV R117, RZ, RZ, -R117 ;  /* 0x000000ffff757224 */ /* 0x000fe200078e0a75 */
[----:B------:R-:W-:Y:S01]  /*5ea0*/  ISETP.GT.U32.AND P1, PT, R8, R120, PT ;  /* 0x000000780800720c */ /* 0x000fe20003f24070 */
[----:B------:R-:W-:-:S04]  /*5eb0*/  IMAD.HI.U32 R34, R6, R127, RZ ;  /* 0x0000007f06227227 */ /* 0x000fc800078e00ff */
[C---:B------:R-:W-:Y:S02]  /*5ec0*/  IMAD R125, R8.reuse, R117, R125 ;  /* 0x00000075087d7224 */ /* 0x040fe400078e027d */
[----:B------:R-:W-:Y:S02]  /*5ed0*/  IMAD.MOV.U32 R117, RZ, RZ, R121 ;  /* 0x000000ffff757224 */ /* 0x000fe400078e0079 */
[----:B------:R-:W-:Y:S02]  /*5ee0*/  IMAD.MOV R34, RZ, RZ, -R34 ;  /* 0x000000ffff227224 */ /* 0x000fe400078e0a22 */
[----:B------:R-:W-:Y:S01]  /*5ef0*/  IMAD.MOV.U32 R121, RZ, RZ, R118 ;  /* 0x000000ffff797224 */ /* 0x000fe200078e0076 */
[----:B------:R-:W-:Y:S01]  /*5f00*/  IABS R118, R210 ;  /* 0x000000d200767213 */ /* 0x000fe20000000000 */
[----:B------:R-:W-:Y:S01]  /*5f10*/  IMAD R122, R8, R34, R127 ;  /* 0x00000022087a7224 */ /* 0x000fe200078e027f */
[----:B------:R-:W-:Y:S01]  /*5f20*/  IABS R127, R222 ;  /* 0x000000de007f7213 */ /* 0x000fe20000000000 */
[----:B------:R-:W-:-:S02]  /*5f30*/  IMAD.MOV.U32 R34, RZ, RZ, R119 ;  /* 0x000000ffff227224 */ /* 0x000fc400078e0077 */
[----:B------:R-:W-:Y:S02]  /*5f40*/  @!P3 IMAD.IADD R123, R123, 0x1, -R8 ;  /* 0x000000017b7bb824 */ /* 0x000fe400078e0a08 */
[----:B------:R-:W-:Y:S01]  /*5f50*/  IMAD.MOV.U32 R119, RZ, RZ, R118 ;  /* 0x000000ffff777224 */ /* 0x000fe200078e0076 */
[----:B------:R-:W-:Y:S01]  /*5f60*/  IABS R118, R159 ;  /* 0x0000009f00767213 */ /* 0x000fe20000000000 */
[----:B------:R-:W-:Y:S01]  /*5f70*/  @!P2 IMAD.MOV R117, RZ, RZ, -R117 ;  /* 0x000000ffff75a224 */ /* 0x000fe200078e0a75 */
[----:B------:R-:W-:Y:S01]  /*5f80*/  ISETP.GT.U32.AND P2, PT, R8, R125, PT ;  /* 0x0000007d0800720c */ /* 0x000fe20003f44070 */
[----:B------:R-:W-:Y:S01]  /*5f90*/  @!P5 IMAD.MOV R34, RZ, RZ, -R34 ;  /* 0x000000ffff22d224 */ /* 0x000fe200078e0a22 */
[----:B------:R-:W-:Y:S01]  /*5fa0*/  ISETP.GE.AND P5, PT, R2, RZ, PT ;  /* 0x000000ff0200720c */ /* 0x000fe20003fa6270 */
[----:B------:R-:W-:Y:S01]  /*5fb0*/  @!P1 IMAD.IADD R120, R120, 0x1, -R8 ;  /* 0x0000000178789824 */ /* 0x000fe200078e0a08 */
[----:B------:R-:W-:Y:S01]  /*5fc0*/  ISETP.GT.U32.AND P1, PT, R8, R122, PT ;  /* 0x0000007a0800720c */ /* 0x000fe20003f24070 */
[----:B------:R-:W-:Y:S01]  /*5fd0*/  IMAD.HI.U32 R2, R6, R119, RZ ;  /* 0x0000007706027227 */ /* 0x000fe200078e00ff */
[----:B------:R-:W-:-:S03]  /*5fe0*/  ISETP.GT.U32.AND P3, PT, R8, R123, PT ;  /* 0x0000007b0800720c */ /* 0x000fc60003f64070 */
[----:B------:R-:W-:Y:S02]  /*5ff0*/  IMAD.MOV R2, RZ, RZ, -R2 ;  /* 0x000000ffff027224 */ /* 0x000fe400078e0a02 */
[----:B------:R-:W-:-:S04]  /*6000*/  IMAD.HI.U32 R98, R6, R121, RZ ;  /* 0x0000007906627227 */ /* 0x000fc800078e00ff */
[----:B------:R-:W-:Y:S02]  /*6010*/  IMAD R119, R8, R2, R119 ;  /* 0x0000000208777224 */ /* 0x000fe400078e0277 */
[--C-:B------:R-:W-:Y:S02]  /*6020*/  @!P2 IMAD.IADD R125, R125, 0x1, -R8.reuse ;  /* 0x000000017d7da824 */ /* 0x100fe400078e0a08 */
[--C-:B------:R-:W-:Y:S02]  /*6030*/  @!P1 IMAD.IADD R122, R122, 0x1, -R8.reuse ;  /* 0x000000017a7a9824 */ /* 0x100fe400078e0a08 */
[----:B------:R-:W-:Y:S01]  /*6040*/  @!P3 IMAD.IADD R123, R123, 0x1, -R8 ;  /* 0x000000017b7bb824 */ /* 0x000fe200078e0a08 */
[C---:B------:R-:W-:Y:S01]  /*6050*/  ISETP.GT.U32.AND P3, PT, R8.reuse, R119, PT ;  /* 0x000000770800720c */ /* 0x040fe20003f64070 */
[----:B------:R-:W-:Y:S01]  /*6060*/  IMAD.MOV R98, RZ, RZ, -R98 ;  /* 0x000000ffff627224 */ /* 0x000fe200078e0a62 */
[----:B------:R-:W-:Y:S01]  /*6070*/  ISETP.GT.U32.AND P2, PT, R8, R125, PT ;  /* 0x0000007d0800720c */ /* 0x000fe20003f44070 */
[----:B------:R-:W-:Y:S01]  /*6080*/  IMAD.HI.U32 R2, R6, R127, RZ ;  /* 0x0000007f06027227 */ /* 0x000fe200078e00ff */
[----:B------:R-:W-:-:S03]  /*6090*/  ISETP.GT.U32.AND P1, PT, R8, R122, PT ;  /* 0x0000007a0800720c */ /* 0x000fc60003f24070 */
[----:B------:R-:W-:Y:S02]  /*60a0*/  IMAD R124, R8, R98, R121 ;  /* 0x00000062087c7224 */ /* 0x000fe400078e0279 */
[----:B------:R-:W-:-:S04]  /*60b0*/  IMAD.HI.U32 R98, R6, R129, RZ ;  /* 0x0000008106627227 */ /* 0x000fc800078e00ff */
[----:B------:R-:W-:Y:S02]  /*60c0*/  IMAD.MOV R126, RZ, RZ, -R2 ;  /* 0x000000ffff7e7224 */ /* 0x000fe400078e0a02 */
[----:B------:R-:W-:Y:S02]  /*60d0*/  IMAD.MOV R98, RZ, RZ, -R98 ;  /* 0x000000ffff627224 */ /* 0x000fe400078e0a62 */
[--C-:B------:R-:W-:Y:S02]  /*60e0*/  @!P3 IMAD.IADD R119, R119, 0x1, -R8.reuse ;  /* 0x000000017777b824 */ /* 0x100fe400078e0a08 */
[C---:B------:R-:W-:Y:S02]  /*60f0*/  IMAD R126, R8.reuse, R126, R127 ;  /* 0x0000007e087e7224 */ /* 0x040fe400078e027f */
[--C-:B------:R-:W-:Y:S01]  /*6100*/  @!P2 IMAD.IADD R125, R125, 0x1, -R8.reuse ;  /* 0x000000017d7da824 */ /* 0x100fe200078e0a08 */
[----:B------:R-:W-:Y:S01]  /*6110*/  ISETP.GT.U32.AND P3, PT, R8, R119, PT ;  /* 0x000000770800720c */ /* 0x000fe20003f64070 */
[----:B------:R-:W-:Y:S01]  /*6120*/  @!P1 IMAD.IADD R122, R122, 0x1, -R8 ;  /* 0x000000017a7a9824 */ /* 0x000fe200078e0a08 */
[----:B------:R-:W-:Y:S01]  /*6130*/  ISETP.GE.AND P1, PT, R222, RZ, PT ;  /* 0x000000ffde00720c */ /* 0x000fe20003f26270 */
[C---:B------:R-:W-:Y:S01]  /*6140*/  IMAD R127, R8.reuse, R98, R129 ;  /* 0x00000062087f7224 */ /* 0x040fe200078e0281 */
[----:B------:R-:W-:Y:S01]  /*6150*/  IABS R129, R230 ;  /* 0x000000e600817213 */ /* 0x000fe20000000000 */
[----:B------:R-:W-:Y:S01]  /*6160*/  IMAD.MOV.U32 R121, RZ, RZ, R125 ;  /* 0x000000ffff797224 */ /* 0x000fe200078e007d */
[----:B------:R-:W-:Y:S01]  /*6170*/  ISETP.GE.AND P2, PT, R155, RZ, PT ;  /* 0x000000ff9b00720c */ /* 0x000fe20003f46270 */
[----:B------:R-:W-:Y:S01]  /*6180*/  @!P5 IMAD.MOV R122, RZ, RZ, -R122 ;  /* 0x000000ffff7ad224 */ /* 0x000fe200078e0a7a */
[----:B------:R-:W-:Y:S01]  /*6190*/  ISETP.GT.U32.AND P5, PT, R8, R127, PT ;  /* 0x0000007f0800720c */ /* 0x000fe20003fa4070 */
[----:B------:R-:W-:Y:S01]  /*61a0*/  IMAD.MOV.U32 R125, RZ, RZ, R118 ;  /* 0x000000ffff7d7224 */ /* 0x000fe200078e0076 */
[----:B------:R-:W-:Y:S01]  /*61b0*/  IABS R118, R167 ;  /* 0x000000a700767213 */ /* 0x000fe20000000000 */
[----:B------:R-:W-:Y:S01]  /*61c0*/  @!P4 IMAD.MOV R121, RZ, RZ, -R121 ;  /* 0x000000ffff79c224 */ /* 0x000fe200078e0a79 */
[----:B------:R-:W-:Y:S01]  /*61d0*/  ISETP.GE.AND P4, PT, R210, RZ, PT ;  /* 0x000000ffd200720c */ /* 0x000fe20003f86270 */
[----:B------:R-:W-:Y:S01]  /*61e0*/  IMAD.HI.U32 R2, R6, R125, RZ ;  /* 0x0000007d06027227 */ /* 0x000fe200078e00ff */
[----:B------:R-:W-:-:S03]  /*61f0*/  CS2R R210, SRZ ;  /* 0x0000000000d27805 */ /* 0x000fc6000001ff00 */
[----:B------:R-:W-:Y:S02]  /*6200*/  IMAD.MOV R2, RZ, RZ, -R2 ;  /* 0x000000ffff027224 */ /* 0x000fe400078e0a02 */
[----:B------:R-:W-:Y:S01]  /*6210*/  @!P6 IMAD.MOV R123, RZ, RZ, -R123 ;  /* 0x000000ffff7be224 */ /* 0x000fe200078e0a7b */
[C---:B------:R-:W-:Y:S01]  /*6220*/  ISETP.GT.U32.AND P6, PT, R8.reuse, R126, PT ;  /* 0x0000007e0800720c */ /* 0x040fe20003fc4070 */
[--C-:B------:R-:W-:Y:S02]  /*6230*/  @!P3 IMAD.IADD R119, R119, 0x1, -R8.reuse ;  /* 0x000000017777b824 */ /* 0x100fe400078e0a08 */
[C---:B------:R-:W-:Y:S02]  /*6240*/  IMAD R128, R8.reuse, R2, R125 ;  /* 0x0000000208807224 */ /* 0x040fe400078e027d */
[----:B------:R-:W-:Y:S02]  /*6250*/  @!P5 IMAD.IADD R127, R127, 0x1, -R8 ;  /* 0x000000017f7fd824 */ /* 0x000fe400078e0a08 */
[----:B------:R-:W-:Y:S01]  /*6260*/  IMAD.MOV.U32 R125, RZ, RZ, R119 ;  /* 0x000000ffff7d7224 */ /* 0x000fe200078e0077 */
[----:B------:R-:W-:Y:S01]  /*6270*/  ISETP.GT.U32.AND P3, PT, R8, R128, PT ;  /* 0x000000800800720c */ /* 0x000fe20003f64070 */
[----:B------:R-:W-:-:S04]  /*6280*/  IMAD.HI.U32 R98, R6, R131, RZ ;  /* 0x0000008306627227 */ /* 0x000fc800078e00ff */
[----:B------:R-:W-:Y:S01]  /*6290*/  @!P4 IMAD.MOV R125, RZ, RZ, -R125 ;  /* 0x000000ffff7dc224 */ /* 0x000fe200078e0a7d */
[----:B------:R-:W-:Y:S01]  /*62a0*/  ISETP.GT.U32.AND P4, PT, R8, R127, PT ;  /* 0x0000007f0800720c */ /* 0x000fe20003f84070 */
[----:B------:R-:W-:Y:S01]  /*62b0*/  @!P6 IMAD.IADD R126, R126, 0x1, -R8 ;  /* 0x000000017e7ee824 */ /* 0x000fe200078e0a08 */
[----:B------:R-:W-:Y:S01]  /*62c0*/  ISETP.GE.AND P6, PT, R230, RZ, PT ;  /* 0x000000ffe600720c */ /* 0x000fe20003fc6270 */
[----:B------:R-:W-:Y:S02]  /*62d0*/  IMAD.MOV R98, RZ, RZ, -R98 ;  /* 0x000000ffff627224 */ /* 0x000fe400078e0a62 */
[----:B------:R-:W-:Y:S01]  /*62e0*/  @!P0 IMAD.MOV R88, RZ, RZ, -R88 ;  /* 0x000000ffff588224 */ /* 0x000fe200078e0a58 */
[C---:B------:R-:W-:Y:S01]  /*62f0*/  ISETP.GT.U32.AND P5, PT, R8.reuse, R126, PT ;  /* 0x0000007e0800720c */ /* 0x040fe20003fa4070 */
[----:B------:R-:W-:Y:S01]  /*6300*/  IMAD R130, R8, R98, R131 ;  /* 0x0000006208827224 */ /* 0x000fe200078e0283 */
[----:B------:R-:W-:Y:S01]  /*6310*/  ISETP.GE.AND P0, PT, R163, RZ, PT ;  /* 0x000000ffa300720c */ /* 0x000fe20003f06270 */
[----:B------:R-:W-:Y:S01]  /*6320*/  IMAD.HI.U32 R2, R6, R129, RZ ;  /* 0x0000008106027227 */ /* 0x000fe200078e00ff */
[----:B------:R-:W-:-:S03]  /*6330*/  IABS R98, R251 ;  /* 0x000000fb00627213 */ /* 0x000fc60000000000 */
[----:B------:R-:W-:Y:S01]  /*6340*/  @!P4 IMAD.IADD R127, R127, 0x1, -R8 ;  /* 0x000000017f7fc824 */ /* 0x000fe200078e0a08 */
[C---:B------:R-:W-:Y:S01]  /*6350*/  ISETP.GT.U32.AND P4, PT, R8.reuse, R130, PT ;  /* 0x000000820800720c */ /* 0x040fe20003f84070 */
[----:B------:R-:W-:Y:S02]  /*6360*/  IMAD.MOV R2, RZ, RZ, -R2 ;  /* 0x000000ffff027224 */ /* 0x000fe400078e0a02 */
[----:B------:R-:W-:Y:S02]  /*6370*/  IMAD.MOV.U32 R119, RZ, RZ, R118 ;  /* 0x000000ffff777224 */ /* 0x000fe400078e0076 */
[----:B------:R-:W-:Y:S02]  /*6380*/  IMAD R129, R8, R2, R129 ;  /* 0x0000000208817224 */ /* 0x000fe400078e0281 */
[----:B------:R-:W-:-:S04]  /*6390*/  IMAD.HI.U32 R2, R6, R119, RZ ;  /* 0x0000007706027227 */ /* 0x000fc800078e00ff */
[----:B------:R-:W-:Y:S01]  /*63a0*/  @!P5 IMAD.IADD R126, R126, 0x1, -R8 ;  /* 0x000000017e7ed824 */ /* 0x000fe200078e0a08 */
[C---:B------:R-:W-:Y:S01]  /*63b0*/  ISETP.GT.U32.AND P5, PT, R8.reuse, R129, PT ;  /* 0x000000810800720c */ /* 0x040fe20003fa4070 */
[----:B------:R-:W-:Y:S01]  /*63c0*/  @!P0 IMAD.MOV R120, RZ, RZ, -R120 ;  /* 0x000000ffff788224 */ /* 0x000fe200078e0a78 */
[----:B------:R-:W-:Y:S01]  /*63d0*/  ISETP.GT.U32.AND P0, PT, R8, R124, PT ;  /* 0x0000007c0800720c */ /* 0x000fe20003f04070 */
[----:B------:R-:W-:Y:S02]  /*63e0*/  IMAD.MOV R2, RZ, RZ, -R2 ;  /* 0x000000ffff027224 */ /* 0x000fe400078e0a02 */
[----:B------:R-:W-:Y:S02]  /*63f0*/  @!P4 IMAD.IADD R130, R130, 0x1, -R8 ;  /* 0x000000018282c824 */ /* 0x000fe400078e0a08 */
[----:B------:R-:W-:Y:S02]  /*6400*/  IMAD R131, R8, R2, R119 ;  /* 0x0000000208837224 */ /* 0x000fe400078e0277 */
[----:B------:R-:W-:-:S02]  /*6410*/  IMAD.MOV.U32 R119, RZ, RZ, R98 ;  /* 0x000000ffff777224 */ /* 0x000fc400078e0062 */
[----:B------:R-:W-:Y:S01]  /*6420*/  @!P1 IMAD.MOV R126, RZ, RZ, -R126 ;  /* 0x000000ffff7e9224 */ /* 0x000fe200078e0a7e */
[----:B------:R-:W-:Y:S01]  /*6430*/  ISETP.GT.U32.AND P1, PT, R8, R130, PT ;  /* 0x000000820800720c */ /* 0x000fe20003f24070 */
[----:B------:R-:W-:-:S04]  /*6440*/  IMAD.HI.U32 R2, R6, R133, RZ ;  /* 0x0000008506027227 */ /* 0x000fc800078e00ff */
[----:B------:R-:W-:-:S04]  /*6450*/  IMAD.HI.U32 R98, R6, R119, RZ ;  /* 0x0000007706627227 */ /* 0x000fc800078e00ff */
[----:B------:R-:W-:Y:S02]  /*6460*/  IMAD.MOV R2, RZ, RZ, -R2 ;  /* 0x000000ffff027224 */ /* 0x000fe400078e0a02 */
[----:B------:R-:W-:Y:S01]  /*6470*/  @!P5 IMAD.IADD R129, R129, 0x1, -R8 ;  /* 0x000000018181d824 */ /* 0x000fe200078e0a08 */
[----:B------:R-:W-:Y:S01]  /*6480*/  ISETP.GT.U32.AND P5, PT, R8, R131, PT ;  /* 0x000000830800720c */ /* 0x000fe20003fa4070 */
[----:B------:R-:W-:Y:S02]  /*6490*/  IMAD.MOV R118, RZ, RZ, -R98 ;  /* 0x000000ffff767224 */ /* 0x000fe400078e0a62 */
[----:B------:R-:W-:Y:S01]  /*64a0*/  @!P0 IMAD.IADD R124, R124, 0x1, -R8 ;  /* 0x000000017c7c8824 */ /* 0x000fe200078e0a08 */
[C---:B------:R-:W-:Y:S01]  /*64b0*/  ISETP.GT.U32.AND P4, PT, R8.reuse, R129, PT ;  /* 0x000000810800720c */ /* 0x040fe20003f84070 */
[C---:B------:R-:W-:Y:S02]  /*64c0*/  IMAD R132, R8.reuse, R2, R133 ;  /* 0x0000000208847224 */ /* 0x040fe400078e0285 */
[C---:B------:R-:W-:Y:S01]  /*64d0*/  IMAD R133, R8.reuse, R118, R119 ;  /* 0x0000007608857224 */ /* 0x040fe200078e0277 */
[----:B------:R-:W-:Y:S01]  /*64e0*/  ISETP.GT.U32.AND P0, PT, R8, R124, PT ;  /* 0x0000007c0800720c */ /* 0x000fe20003f04070 */
[----:B------:R-:W-:Y:S01]  /*64f0*/  IMAD.HI.U32 R2, R6, R135, RZ ;  /* 0x0000008706027227 */ /* 0x000fe200078e00ff */
[----:B------:R-:W-:-:S03]  /*6500*/  IABS R119, R216 ;  /* 0x000000d800777213 */ /* 0x000fc60000000000 */
[----:B------:R-:W-:Y:S01]  /*6510*/  @!P1 IMAD.IADD R130, R130, 0x1, -R8 ;  /* 0x0000000182829824 */ /* 0x000fe200078e0a08 */
[----:B------:R-:W-:Y:S01]  /*6520*/  ISETP.GT.U32.AND P1, PT, R8, R133, PT ;  /* 0x000000850800720c */ /* 0x000fe20003f24070 */
[----:B------:R-:W-:-:S04]  /*6530*/  IMAD.HI.U32 R98, R6, R137, RZ ;  /* 0x0000008906627227 */ /* 0x000fc800078e00ff */
[----:B------:R-:W-:Y:S02]  /*6540*/  IMAD.MOV R2, RZ, RZ, -R2 ;  /* 0x000000ffff027224 */ /* 0x000fe400078e0a02 */
[----:B------:R-:W-:Y:S02]  /*6550*/  @!P5 IMAD.IADD R131, R131, 0x1, -R8 ;  /* 0x000000018383d824 */ /* 0x000fe400078e0a08 */
[----:B------:R-:W-:Y:S02]  /*6560*/  IMAD.MOV R98, RZ, RZ, -R98 ;  /* 0x000000ffff627224 */ /* 0x000fe400078e0a62 */
[C---:B------:R-:W-:Y:S01]  /*6570*/  IMAD R134, R8.reuse, R2, R135 ;  /* 0x0000000208867224 */ /* 0x040fe200078e0287 */
[----:B------:R-:W-:Y:S01]  /*6580*/  ISETP.GT.U32.AND P5, PT, R8, R131, PT ;  /* 0x000000830800720c */ /* 0x000fe20003fa4070 */
[----:B------:R-:W-:Y:S02]  /*6590*/  @!P3 IMAD.IADD R128, R128, 0x1, -R8 ;  /* 0x000000018080b824 */ /* 0x000fe400078e0a08 */
[----:B------:R-:W-:-:S03]  /*65a0*/  IMAD.HI.U32 R2, R6, R119, RZ ;  /* 0x0000007706027227 */ /* 0x000fc600078e00ff */
[C---:B------:R-:W-:Y:S01]  /*65b0*/  ISETP.GT.U32.AND P3, PT, R8.reuse, R128, PT ;  /* 0x000000800800720c */ /* 0x040fe20003f64070 */
[----:B------:R-:W-:Y:S01]  /*65c0*/  IMAD R135, R8, R98, R137 ;  /* 0x0000006208877224 */ /* 0x000fe200078e0289 */
[----:B------:R-:W-:Y:S01]  /*65d0*/  IABS R137, R218 ;  /* 0x000000da00897213 */ /* 0x000fe20000000000 */
[----:B------:R-:W-:Y:S01]  /*65e0*/  @!P0 IMAD.IADD R124, R124, 0x1, -R8 ;  /* 0x000000017c7c8824 */ /* 0x000fe200078e0a08 */
[----:B------:R-:W-:Y:S01]  /*65f0*/  ISETP.GE.AND P0, PT, R179, RZ, PT ;  /* 0x000000ffb300720c */ /* 0x000fe20003f06270 */
[----:B------:R-:W-:Y:S02]  /*6600*/  IMAD.MOV R2, RZ, RZ, -R2 ;  /* 0x000000ffff027224 */ /* 0x000fe400078e0a02 */
[----:B------:R-:W-:Y:S01]  /*6610*/  @!P1 IMAD.IADD R133, R133, 0x1, -R8 ;  /* 0x0000000185859824 */ /* 0x000fe200078e0a08 */
[----:B------:R-:W-:Y:S01]  /*6620*/  ISETP.GE.AND P1, PT, R167, RZ, PT ;  /* 0x000000ffa700720c */ /* 0x000fe20003f26270 */
[----:B------:R-:W-:Y:S01]  /*6630*/  @!P2 IMAD.MOV R124, RZ, RZ, -R124 ;  /* 0x000000ffff7ca224 */ /* 0x000fe200078e0a7c */
[----:B------:R-:W-:Y:S01]  /*6640*/  ISETP.GE.AND P2, PT, R159, RZ, PT ;  /* 0x000000ff9f00720c */ /* 0x000fe20003f46270 */
[----:B------:R-:W-:Y:S01]  /*6650*/  IMAD R136, R8, R2, R119 ;  /* 0x0000000208887224 */ /* 0x000fe200078e0277 */
[----:B------:R-:W-:Y:S01]  /*6660*/  IABS R119, R142 ;  /* 0x0000008e00777213 */ /* 0x000fe20000000000 */
[----:B------:R-:W-:-:S04]  /*6670*/  IMAD.HI.U32 R2, R6, R137, RZ ;  /* 0x0000008906027227 */ /* 0x000fc800078e00ff */
[----:B------:R-:W-:Y:S02]  /*6680*/  IMAD.MOV R118, RZ, RZ, -R2 ;  /* 0x000000ffff767224 */ /* 0x000fe400078e0a02 */
[--C-:B------:R-:W-:Y:S01]  /*6690*/  @!P5 IMAD.IADD R131, R131, 0x1, -R8.reuse ;  /* 0x000000018383d824 */ /* 0x100fe200078e0a08 */
[C---:B------:R-:W-:Y:S01]  /*66a0*/  ISETP.GT.U32.AND P5, PT, R8.reuse, R134, PT ;  /* 0x000000860800720c */ /* 0x040fe20003fa4070 */
[----:B------:R-:W-:Y:S02]  /*66b0*/  IMAD R137, R8, R118, R137 ;  /* 0x0000007608897224 */ /* 0x000fe400078e0289 */
[--C-:B------:R-:W-:Y:S01]  /*66c0*/  @!P3 IMAD.IADD R128, R128, 0x1, -R8.reuse ;  /* 0x000000018080b824 */ /* 0x100fe200078e0a08 */
[----:B------:R-:W-:Y:S01]  /*66d0*/  ISETP.GE.AND P3, PT, R202, RZ, PT ;  /* 0x000000ffca00720c */ /* 0x000fe20003f66270 */
[----:B------:R-:W-:Y:S01]  /*66e0*/  @!P4 IMAD.IADD R129, R129, 0x1, -R8 ;  /* 0x000000018181c824 */ /* 0x000fe200078e0a08 */
[C---:B------:R-:W-:Y:S01]  /*66f0*/  ISETP.GT.U32.AND P4, PT, R8.reuse, R132, PT ;  /* 0x000000840800720c */ /* 0x040fe20003f84070 */
[----:B------:R-:W-:Y:S01]  /*6700*/  @!P1 IMAD.MOV R131, RZ, RZ, -R131 ;  /* 0x000000ffff839224 */ /* 0x000fe200078e0a83 */
[C---:B------:R-:W-:Y:S01]  /*6710*/  ISETP.GT.U32.AND P1, PT, R8.reuse, R137, PT ;  /* 0x000000890800720c */ /* 0x040fe20003f24070 */
[----:B------:R-:W-:Y:S01]  /*6720*/  @!P2 IMAD.MOV R128, RZ, RZ, -R128 ;  /* 0x000000ffff80a224 */ /* 0x000fe200078e0a80 */
[----:B------:R-:W-:Y:S01]  /*6730*/  ISETP.GT.U32.AND P2, PT, R8, R133, PT ;  /* 0x000000850800720c */ /* 0x000fe20003f44070 */
[----:B------:R-:W-:Y:S01]  /*6740*/  IMAD.HI.U32 R98, R6, R139, RZ ;  /* 0x0000008b06627227 */ /* 0x000fe200078e00ff */
[----:B------:R-:W-:-:S03]  /*6750*/  CS2R R202, SRZ ;  /* 0x0000000000ca7805 */ /* 0x000fc6000001ff00 */
[----:B------:R-:W-:Y:S02]  /*6760*/  IMAD.MOV R98, RZ, RZ, -R98 ;  /* 0x000000ffff627224 */ /* 0x000fe400078e0a62 */
[----:B------:R-:W-:Y:S02]  /*6770*/  @!P0 IMAD.MOV R127, RZ, RZ, -R127 ;  /* 0x000000ffff7f8224 */ /* 0x000fe400078e0a7f */
[----:B------:R-:W-:Y:S01]  /*6780*/  IMAD R138, R8, R98, R139 ;  /* 0x00000062088a7224 */ /* 0x000fe200078e028b */
[----:B------:R-:W-:Y:S01]  /*6790*/  SHF.R.U32.HI R98, RZ, 0x4, R219 ;  /* 0x00000004ff627819 */ /* 0x000fe200000116db */
[--C-:B------:R-:W-:Y:S01]  /*67a0*/  @!P4 IMAD.IADD R132, R132, 0x1, -R8.reuse ;  /* 0x000000018484c824 */ /* 0x100fe200078e0a08 */
[----:B------:R-:W-:Y:S01]  /*67b0*/  ISETP.GT.U32.AND P4, PT, R8, R135, PT ;  /* 0x000000870800720c */ /* 0x000fe20003f84070 */
[--C-:B------:R-:W-:Y:S01]  /*67c0*/  @!P1 IMAD.IADD R137, R137, 0x1, -R8.reuse ;  /* 0x0000000189899824 */ /* 0x100fe200078e0a08 */
[----:B------:R-:W-:Y:S01]  /*67d0*/  ISETP.GE.AND P1, PT, R216, RZ, PT ;  /* 0x000000ffd800720c */ /* 0x000fe20003f26270 */
[--C-:B------:R-:W-:Y:S01]  /*67e0*/  @!P2 IMAD.IADD R133, R133, 0x1, -R8.reuse ;  /* 0x000000018585a824 */ /* 0x100fe200078e0a08 */
[C---:B------:R-:W-:Y:S01]  /*67f0*/  ISETP.GT.U32.AND P2, PT, R8.reuse, R138, PT ;  /* 0x0000008a0800720c */ /* 0x040fe20003f44070 */
[----:B------:R-:W0:Y:S01]  /*6800*/  LDC R216, c[0x0][0x230] ;  /* 0x00008c00ffd87b82 */ /* 0x000e220000000800 */
[----:B------:R-:W-:Y:S01]  /*6810*/  ISETP.GT.U32.AND P0, PT, R8, R132, PT ;  /* 0x000000840800720c */ /* 0x000fe20003f04070 */
[----:B------:R-:W-:Y:S01]  /*6820*/  @!P5 IMAD.IADD R134, R134, 0x1, -R8 ;  /* 0x000000018686d824 */ /* 0x000fe200078e0a08 */
[----:B------:R-:W-:Y:S01]  /*6830*/  ISETP.GT.U32.AND P5, PT, R8, R136, PT ;  /* 0x000000880800720c */ /* 0x000fe20003fa4070 */
[----:B------:R-:W-:Y:S01]  /*6840*/  @!P3 IMAD.MOV R130, RZ, RZ, -R130 ;  /* 0x000000ffff82b224 */ /* 0x000fe200078e0a82 */
[----:B------:R-:W-:Y:S01]  /*6850*/  SGXT.U32 R98, R98, 0xe ;  /* 0x0000000e6262781a */ /* 0x000fe20000000000 */
[----:B------:R-:W-:-:S04]  /*6860*/  IMAD.HI.U32 R2, R6, R119, RZ ;  /* 0x0000007706027227 */ /* 0x000fc800078e00ff */
[--C-:B------:R-:W-:Y:S01]  /*6870*/  @!P4 IMAD.IADD R135, R135, 0x1, -R8.reuse ;  /* 0x000000018787c824 */ /* 0x100fe200078e0a08 */
[----:B------:R-:W-:Y:S01]  /*6880*/  ISETP.GE.AND P4, PT, R200, RZ, PT ;  /* 0x000000ffc800720c */ /* 0x000fe20003f86270 */
[--C-:B------:R-:W-:Y:S01]  /*6890*/  @!P2 IMAD.IADD R138, R138, 0x1, -R8.reuse ;  /* 0x000000018a8aa824 */ /* 0x100fe200078e0a08 */
[----:B------:R-:W-:Y:S01]  /*68a0*/  ISETP.GT.U32.AND P2, PT, R8, R137, PT ;  /* 0x000000890800720c */ /* 0x000fe20003f44070 */
[--C-:B------:R-:W-:Y:S01]  /*68b0*/  @!P0 IMAD.IADD R132, R132, 0x1, -R8.reuse ;  /* 0x0000000184848824 */ /* 0x100fe200078e0a08 */
[----:B------:R-:W-:Y:S01]  /*68c0*/  ISETP.GE.AND P0, PT, R251, RZ, PT ;  /* 0x000000fffb00720c */ /* 0x000fe20003f06270 */
[----:B------:R-:W-:Y:S01]  /*68d0*/  @!P5 IMAD.IADD R136, R136, 0x1, -R8 ;  /* 0x000000018888d824 */ /* 0x000fe200078e0a08 */
[C---:B------:R-:W-:Y:S01]  /*68e0*/  ISETP.GT.U32.AND P3, PT, R8.reuse, R135, PT ;  /* 0x000000870800720c */ /* 0x040fe20003f64070 */
[----:B------:R-:W-:Y:S01]  /*68f0*/  IMAD.MOV R2, RZ, RZ, -R2 ;  /* 0x000000ffff027224 */ /* 0x000fe200078e0a02 */
[----:B------:R-:W-:Y:S01]  /*6900*/  ISETP.GT.U32.AND P5, PT, R8, R134, PT ;  /* 0x000000860800720c */ /* 0x000fe20003fa4070 */
[----:B------:R-:W-:Y:S01]  /*6910*/  IMAD.HI.U32 R6, R6, R141, RZ ;  /* 0x0000008d06067227 */ /* 0x000fe200078e00ff */
[----:B------:R-:W-:-:S03]  /*6920*/  CS2R R200, SRZ ;  /* 0x0000000000c87805 */ /* 0x000fc6000001ff00 */
[----:B0-----:R-:W-:Y:S02]  /*6930*/  VIADD R216, R216, 0x7f ;  /* 0x0000007fd8d87836 */ /* 0x001fe40000000000 */
[C---:B------:R-:W-:Y:S02]  /*6940*/  IMAD R139, R8.reuse, R2, R119 ;  /* 0x00000002088b7224 */ /* 0x040fe400078e0277 */
[----:B------:R-:W-:Y:S01]  /*6950*/  @!P2 IMAD.IADD R137, R137, 0x1, -R8 ;  /* 0x000000018989a824 */ /* 0x000fe200078e0a08 */
[----:B------:R-:W-:Y:S01]  /*6960*/  ISETP.GE.AND P2, PT, R217, RZ, PT ;  /* 0x000000ffd900720c */ /* 0x000fe20003f46270 */
[----:B------:R-:W-:Y:S01]  /*6970*/  IMAD.MOV R6, RZ, RZ, -R6 ;  /* 0x000000ffff067224 */ /* 0x000fe200078e0a06 */
[----:B------:R-:W0:Y:S01]  /*6980*/  LDC R2, c[0x0][0x234] ;  /* 0x00008d00ff027b82 */ /* 0x000e220000000800 */
[----:B------:R-:W-:Y:S01]  /*6990*/  @!P0 IMAD.MOV R133, RZ, RZ, -R133 ;  /* 0x000000ffff858224 */ /* 0x000fe200078e0a85 */
[----:B------:R-:W-:Y:S01]  /*69a0*/  SHF.R.S32.HI R217, RZ, 0x1f, R216 ;  /* 0x0000001fffd97819 */ /* 0x000fe200000114d8 */
[--C-:B------:R-:W-:Y:S01]  /*69b0*/  @!P3 IMAD.IADD R135, R135, 0x1, -R8.reuse ;  /* 0x000000018787b824 */ /* 0x100fe200078e0a08 */
[C---:B------:R-:W-:Y:S01]  /*69c0*/  ISETP.GT.U32.AND P0, PT, R8.reuse, R138, PT ;  /* 0x0000008a0800720c */ /* 0x040fe20003f04070 */
[C---:B------:R-:W-:Y:S01]  /*69d0*/  IMAD R141, R8.reuse, R6, R141 ;  /* 0x00000006088d7224 */ /* 0x040fe200078e028d */
[----:B------:R-:W-:Y:S01]  /*69e0*/  ISETP.GT.U32.AND P3, PT, R8, R139, PT ;  /* 0x0000008b0800720c */ /* 0x000fe20003f64070 */
[----:B------:R-:W-:Y:S01]  /*69f0*/  @!P5 IMAD.IADD R134, R134, 0x1, -R8 ;  /* 0x000000018686d824 */ /* 0x000fe200078e0a08 */
[----:B------:R-:W-:Y:S01]  /*6a00*/  LEA.HI R217, R217, R216, RZ, 0x7 ;  /* 0x000000d8d9d97211 */ /* 0x000fe200078f38ff */
[----:B------:R-:W-:Y:S01]  /*6a10*/  @!P4 IMAD.MOV R132, RZ, RZ, -R132 ;  /* 0x000000ffff84c224 */ /* 0x000fe200078e0a84 */
[----:B------:R-:W1:Y:S01]  /*6a20*/  S2R R216, SR_TID.X ;  /* 0x0000000000d87919 */ /* 0x000e620000002100 */
[----:B------:R-:W-:Y:S01]  /*6a30*/  ISETP.GE.AND P5, PT, R252, RZ, PT ;  /* 0x000000fffc00720c */ /* 0x000fe20003fa6270 */
[----:B------:R-:W-:Y:S01]  /*6a40*/  @!P6 IMAD.MOV R129, RZ, RZ, -R129 ;  /* 0x000000ffff81e224 */ /* 0x000fe200078e0a81 */
[C---:B------:R-:W-:Y:S01]  /*6a50*/  ISETP.GT.U32.AND P4, PT, R8.reuse, R141, PT ;  /* 0x0000008d0800720c */ /* 0x040fe20003f84070 */
[----:B------:R-:W-:Y:S01]  /*6a60*/  IMAD.MOV.U32 R6, RZ, RZ, RZ ;  /* 0x000000ffff067224 */ /* 0x000fe200078e00ff */
[----:B------:R-:W-:Y:S01]  /*6a70*/  ISETP.GT.U32.AND P6, PT, R8, R136, PT ;  /* 0x000000880800720c */ /* 0x000fe20003fc4070 */
[----:B------:R-:W2:Y:S01]  /*6a80*/  LDC.64 R118, c[0x0][0x218] ;  /* 0x00008600ff767b82 */ /* 0x000ea20000000a00 */
[--C-:B------:R-:W-:Y:S01]  /*6a90*/  @!P0 IMAD.IADD R138, R138, 0x1, -R8.reuse ;  /* 0x000000018a8a8824 */ /* 0x100fe200078e0a08 */
[----:B------:R-:W-:Y:S01]  /*6aa0*/  IADD3 R98, P0, R98, 0x80, RZ ;  /* 0x0000008062627810 */ /* 0x000fe20007f1e0ff */
[----:B------:R-:W-:Y:S01]  /*6ab0*/  @!P3 IMAD.IADD R139, R139, 0x1, -R8 ;  /* 0x000000018b8bb824 */ /* 0x000fe200078e0a08 */
[----:B------:R-:W-:Y:S01]  /*6ac0*/  ISETP.GE.AND P3, PT, R218, RZ, PT ;  /* 0x000000ffda00720c */ /* 0x000fe20003f66270 */
[----:B------:R-:W-:Y:S01]  /*6ad0*/  IMAD.MOV.U32 R11, RZ, RZ, R135 ;  /* 0x000000ffff0b7224 */ /* 0x000fe200078e0087 */
[----:B------:R-:W-:Y:S01]  /*6ae0*/  IADD3.X R6, R6, 0x40000040, RZ, P0, !PT ;  /* 0x4000004006067810 */ /* 0x000fe200007fe4ff */
[----:B------:R-:W-:Y:S01]  /*6af0*/  @!P2 IMAD.MOV R138, RZ, RZ, -R138 ;  /* 0x000000ffff8aa224 */ /* 0x000fe200078e0a8a */
[----:B------:R-:W3:Y:S01]  /*6b00*/  LDC R218, c[0x0][0x23c] ;  /* 0x00008f00ffda7b82 */ /* 0x000ee20000000800 */
[----:B------:R-:W-:Y:S01]  /*6b10*/  @!P5 IMAD.MOV R134, RZ, RZ, -R134 ;  /* 0x000000ffff86d224 */ /* 0x000fe200078e0a86 */
[----:B------:R-:W-:Y:S01]  /*6b20*/  ISETP.GT.U32.AND P5, PT, R8, R139, PT ;  /* 0x0000008b0800720c */ /* 0x000fe20003fa4070 */
[--C-:B------:R-:W-:Y:S01]  /*6b30*/  @!P4 IMAD.IADD R141, R141, 0x1, -R8.reuse ;  /* 0x000000018d8dc824 */ /* 0x100fe200078e0a08 */
[----:B------:R-:W-:Y:S01]  /*6b40*/  R2UR UR5, R6 ;  /* 0x00000000060572ca */ /* 0x000fe200000e0000 */
[-C--:B0-----:R-:W-:Y:S01]  /*6b50*/  IMAD R5, R7, R2.reuse, RZ ;  /* 0x0000000207057224 */ /* 0x081fe200078e02ff */
[----:B------:R-:W-:Y:S01]  /*6b60*/  R2UR UR4, R98 ;  /* 0x00000000620472ca */ /* 0x000fe200000e0000 */
[----:B------:R-:W-:Y:S01]  /*6b70*/  @!P6 IMAD.IADD R136, R136, 0x1, -R8 ;  /* 0x000000018888e824 */ /* 0x000fe200078e0a08 */
[----:B------:R-:W0:Y:S01]  /*6b80*/  LDC.64 R6, c[0x0][0x210] ;  /* 0x00008400ff067b82 */ /* 0x000e220000000a00 */
[----:B------:R-:W-:Y:S01]  /*6b90*/  ISETP.GE.AND P6, PT, R140, RZ, PT ;  /* 0x000000ff8c00720c */ /* 0x000fe20003fc6270 */
[----:B------:R-:W-:Y:S01]  /*6ba0*/  IMAD R10, R10, R2, RZ ;  /* 0x000000020a0a7224 */ /* 0x000fe200078e02ff */
[----:B------:R-:W-:Y:S01]  /*6bb0*/  ISETP.GT.U32.AND P4, PT, R8, R141, PT ;  /* 0x0000008d0800720c */ /* 0x000fe20003f84070 */
[----:B------:R-:W-:Y:S01]  /*6bc0*/  @!P1 IMAD.MOV R136, RZ, RZ, -R136 ;  /* 0x000000ffff889224 */ /* 0x000fe200078e0a88 */
[----:B------:R-:W-:Y:S01]  /*6bd0*/  ISETP.GE.AND P0, PT, R143, RZ, PT ;  /* 0x000000ff8f00720c */ /* 0x000fe20003f06270 */
[----:B------:R-:W-:-:S02]  /*6be0*/  @!P3 IMAD.MOV R137, RZ, RZ, -R137 ;  /* 0x000000ffff89b224 */ /* 0x000fc400078e0a89 */
[----:B------:R-:W4:Y:S01]  /*6bf0*/  LDC R98, c[0x0][0x240] ;  /* 0x00009000ff627b82 */ /* 0x000f220000000800 */
[--C-:B------:R-:W-:Y:S01]  /*6c00*/  @!P5 IMAD.IADD R139, R139, 0x1, -R8.reuse ;  /* 0x000000018b8bd824 */ /* 0x100fe200078e0a08 */
[----:B------:R-:W-:Y:S01]  /*6c10*/  ISETP.GE.AND P5, PT, R142, RZ, PT ;  /* 0x000000ff8e00720c */ /* 0x000fe20003fa6270 */
[----:B------:R-:W-:Y:S01]  /*6c20*/  UIADD3.64 UR14, UR4, 0x380, URZ ;  /* 0x00000380040e7897 */ /* 0x000fe2000fffe03f */
[----:B-1----:R-:W-:Y:S01]  /*6c30*/  LOP3.LUT R216, R216, 0x7f, RZ, 0xc0, !PT ;  /* 0x0000007fd8d87812 */ /* 0x002fe200078ec0ff */
[----:B------:R-:W-:Y:S01]  /*6c40*/  UIADD3.64 UR10, UR4, 0x400, URZ ;  /* 0x00000400040a7897 */ /* 0x000fe2000fffe03f */
[----:B------:R-:W-:Y:S01]  /*6c50*/  @!P6 IMAD.MOV R11, RZ, RZ, -R11 ;  /* 0x000000ffff0be224 */ /* 0x000fe200078e0a0b */
[----:B------:R-:W-:Y:S01]  /*6c60*/  ISETP.NE.AND P6, PT, R185, RZ, PT ;  /* 0x000000ffb900720c */ /* 0x000fe20003fc5270 */
[----:B------:R-:W-:Y:S01]  /*6c70*/  @!P4 IMAD.IADD R141, R141, 0x1, -R8 ;  /* 0x000000018d8dc824 */ /* 0x000fe200078e0a08 */
[----:B------:R-:W-:Y:S01]  /*6c80*/  LOP3.LUT R185, RZ, R185, RZ, 0x33, !PT ;  /* 0x000000b9ffb97212 */ /* 0x000fe200078e33ff */
[----:B---3--:R-:W-:Y:S01]  /*6c90*/  IMAD R192, R216, R218, RZ ;  /* 0x000000dad8c07224 */ /* 0x008fe200078e02ff */
[----:B------:R-:W-:Y:S01]  /*6ca0*/  UIADD3.64 UR14, UR4, 0x480, URZ ;  /* 0x00000480040e7897 */ /* 0x000fe2000fffe03f */
[----:B------:R-:W-:Y:S01]  /*6cb0*/  IMAD.MOV.U32 R8, RZ, RZ, R139 ;  /* 0x000000ffff087224 */ /* 0x000fe200078e008b */
[C---:B------:R-:W-:Y:S01]  /*6cc0*/  SEL R191, R185.reuse, R0, !P6 ;  /* 0x00000000b9bf7207 */ /* 0x040fe20007000000 */
[----:B------:R-:W-:Y:S01]  /*6cd0*/  IMAD.MOV.U32 R9, RZ, RZ, R141 ;  /* 0x000000ffff097224 */ /* 0x000fe200078e008d */
[----:B--2---:R-:W-:Y:S01]  /*6ce0*/  LEA R2, P4, R192, R118, 0x1 ;  /* 0x00000076c0027211 */ /* 0x004fe200078808ff */
[----:B------:R-:W-:Y:S01]  /*6cf0*/  @!P5 IMAD.MOV R8, RZ, RZ, -R8 ;  /* 0x000000ffff08d224 */ /* 0x000fe200078e0a08 */
[C---:B------:R-:W-:Y:S01]  /*6d00*/  SEL R118, R185.reuse, R16, !P6 ;  /* 0x00000010b9767207 */ /* 0x040fe20007000000 */
[----:B------:R-:W-:Y:S01]  /*6d10*/  @!P0 IMAD.MOV R9, RZ, RZ, -R9 ;  /* 0x000000ffff098224 */ /* 0x000fe200078e0a09 */
[C---:B------:R-:W-:Y:S01]  /*6d20*/  SEL R154, R185.reuse, R101, !P6 ;  /* 0x00000065b99a7207 */ /* 0x040fe20007000000 */
[----:B------:R-:W1:Y:S01]  /*6d30*/  LDC R216, c[0x0][0x238] ;  /* 0x00008e00ffd87b82 */ /* 0x000e620000000800 */
[C---:B------:R-:W-:Y:S01]  /*6d40*/  SEL R4, R185.reuse, R4, !P6 ;  /* 0x00000004b9047207 */ /* 0x040fe20007000000 */
[----:B------:R-:W-:Y:S01]  /*6d50*/  UIADD3.64 UR10, UR4, 0x500, URZ ;  /* 0x00000500040a7897 */ /* 0x000fe2000fffe03f */
[----:B------:R-:W-:Y:S01]  /*6d60*/  SEL R101, R185, R34, !P6 ;  /* 0x00000022b9657207 */ /* 0x000fe20007000000 */
[----:B----4-:R-:W-:Y:S01]  /*6d70*/  IMAD R191, R191, R98, RZ ;  /* 0x00000062bfbf7224 */ /* 0x010fe200078e02ff */
[----:B0-----:R-:W-:Y:S01]  /*6d80*/  LEA R16, P0, R5, R6, 0x1 ;  /* 0x0000000605107211 */ /* 0x001fe200078008ff */
[----:B------:R-:W-:Y:S01]  /*6d90*/  UIADD3.64 UR14, UR4, 0x580, URZ ;  /* 0x00000580040e7897 */ /* 0x000fe2000fffe03f */
[C---:B------:R-:W-:Y:S01]  /*6da0*/  SEL R12, R185.reuse, R12, !P6 ;  /* 0x0000000cb90c7207 */ /* 0x040fe20007000000 */
        /* <DEDUP_REMOVED lines=38> */
[----:B------:R-:W-:Y:S01]  /*7010*/  IMAD R48, R48, R98, RZ ;  /* 0x0000006230307224 */ /* 0x000fe200078e02ff */
[C---:B------:R-:W-:Y:S01]  /*7020*/  SEL R39, R185.reuse, R24, !P6 ;  /* 0x00000018b9277207 */ /* 0x040fe20007000000 */
[----:B------:R-:W-:Y:S01]  /*7030*/  IMAD R46, R46, R98, RZ ;  /* 0x000000622e2e7224 */ /* 0x000fe200078e02ff */
[----:B------:R-:W-:Y:S01]  /*7040*/  SEL R152, R185, R100, !P6 ;  /* 0x00000064b9987207 */ /* 0x000fe20007000000 */
[----:B------:R-:W-:Y:S01]  /*7050*/  IMAD R45, R45, R98, RZ ;  /* 0x000000622d2d7224 */ /* 0x000fe200078e02ff */
[----:B------:R-:W-:Y:S01]  /*7060*/  SEL R18, R185, R18, !P6 ;  /* 0x00000012b9127207 */ /* 0x000fe20007000000 */
[----:B------:R-:W-:Y:S01]  /*7070*/  IMAD R39, R39, R98, RZ ;  /* 0x0000006227277224 */ /* 0x000fe200078e02ff */
        /* <DEDUP_REMOVED lines=16> */
[----:B------:R-:W-:-:S02]  /*7180*/  SEL R35, R185, R35, !P6 ;  /* 0x00000023b9237207 */ /* 0x000fc40007000000 */
[C---:B------:R-:W-:Y:S02]  /*7190*/  SEL R32, R185.reuse, R32, !P6 ;  /* 0x00000020b9207207 */ /* 0x040fe40007000000 */
[C---:B------:R-:W-:Y:S02]  /*71a0*/  SEL R38, R185.reuse, R38, !P6 ;  /* 0x00000026b9267207 */ /* 0x040fe40007000000 */
[C---:B------:R-:W-:Y:S02]  /*71b0*/  SEL R51, R185.reuse, R51, !P6 ;  /* 0x00000033b9337207 */ /* 0x040fe40007000000 */
[C---:B------:R-:W-:Y:S02]  /*71c0*/  SEL R52, R185.reuse, R52, !P6 ;  /* 0x00000034b9347207 */ /* 0x040fe40007000000 */
[C---:B------:R-:W-:Y:S02]  /*71d0*/  SEL R53, R185.reuse, R53, !P6 ;  /* 0x00000035b9357207 */ /* 0x040fe40007000000 */
        /* <DEDUP_REMOVED lines=15> */
[----:B------:R-:W-:Y:S01]  /*72d0*/  SEL R158, R185, R69, !P6 ;  /* 0x00000045b99e7207 */ /* 0x000fe20007000000 */
[----:B------:R-:W-:Y:S01]  /*72e0*/  IMAD R69, R67, R98, RZ ;  /* 0x0000006243457224 */ /* 0x000fe200078e02ff */
[C---:B------:R-:W-:Y:S01]  /*72f0*/  SEL R159, R185.reuse, R70, !P6 ;  /* 0x00000046b99f7207 */ /* 0x040fe20007000000 */
[-C--:B------:R-:W-:Y:S01]  /*7300*/  IMAD R70, R66, R98.reuse, RZ ;  /* 0x0000006242467224 */ /* 0x080fe200078e02ff */
[C---:B------:R-:W-:Y:S01]  /*7310*/  SEL R160, R185.reuse, R71, !P6 ;  /* 0x00000047b9a07207 */ /* 0x040fe20007000000 */
[----:B------:R-:W-:Y:S01]  /*7320*/  IMAD R71, R156, R98, RZ ;  /* 0x000000629c477224 */ /* 0x000fe200078e02ff */
[----:B------:R-:W-:Y:S01]  /*7330*/  SEL R161, R185, R72, !P6 ;  /* 0x00000048b9a17207 */ /* 0x000fe20007000000 */
        /* <DEDUP_REMOVED lines=31> */
[C---:B------:R-:W-:Y:S01]  /*7530*/  SEL R44, R185.reuse, R14, !P6 ;  /* 0x0000000eb92c7207 */ /* 0x040fe20007000000 */
[-C--:B------:R-:W-:Y:S01]  /*7540*/  IMAD R68, R68, R98.reuse, RZ ;  /* 0x0000006244447224 */ /* 0x080fe200078e02ff */
[----:B------:R-:W-:Y:S01]  /*7550*/  SEL R43, R185, R93, !P6 ;  /* 0x0000005db92b7207 */ /* 0x000fe20007000000 */
[----:B------:R-:W-:Y:S01]  /*7560*/  IMAD R93, R143, R98, RZ ;  /* 0x000000628f5d7224 */ /* 0x000fe200078e02ff */
[C---:B------:R-:W-:Y:S01]  /*7570*/  SEL R42, R185.reuse, R92, !P6 ;  /* 0x0000005cb92a7207 */ /* 0x040fe20007000000 */
[-C--:B------:R-:W-:Y:S01]  /*7580*/  IMAD R92, R144, R98.reuse, RZ ;  /* 0x00000062905c7224 */ /* 0x080fe200078e02ff */
[----:B------:R-:W-:Y:S01]  /*7590*/  SEL R41, R185, R91, !P6 ;  /* 0x0000005bb9297207 */ /* 0x000fe20007000000 */
[-C--:B------:R-:W-:Y:S01]  /*75a0*/  IMAD R91, R145, R98.reuse, RZ ;  /* 0x00000062915b7224 */ /* 0x080fe200078e02ff */
[----:B------:R-:W-:Y:S01]  /*75b0*/  SEL R40, R185, R89, !P6 ;  /* 0x00000059b9287207 */ /* 0x000fe20007000000 */
[-C--:B------:R-:W-:Y:S01]  /*75c0*/  IMAD R89, R147, R98.reuse, RZ ;  /* 0x0000006293597224 */ /* 0x080fe200078e02ff */
[----:B------:R-:W-:Y:S01]  /*75d0*/  SEL R24, R185, R95, !P6 ;  /* 0x0000005fb9187207 */ /* 0x000fe20007000000 */
[----:B------:R-:W-:Y:S01]  /*75e0*/  IMAD R95, R141, R98, RZ ;  /* 0x000000628d5f7224 */ /* 0x000fe200078e02ff */
[C---:B------:R-:W-:Y:S01]  /*75f0*/  SEL R26, R185.reuse, R94, !P6 ;  /* 0x0000005eb91a7207 */ /* 0x040fe20007000000 */
[----:B------:R-:W-:Y:S01]  /*7600*/  IMAD R94, R142, R98, RZ ;  /* 0x000000628e5e7224 */ /* 0x000fe200078e02ff */
[C---:B------:R-:W-:Y:S01]  /*7610*/  SEL R30, R185.reuse, R90, !P6 ;  /* 0x0000005ab91e7207 */ /* 0x040fe20007000000 */
[----:B------:R-:W-:Y:S01]  /*7620*/  IMAD R90, R146, R98, RZ ;  /* 0x00000062925a7224 */ /* 0x000fe200078e02ff */
[C---:B------:R-:W-:Y:S01]  /*7630*/  SEL R33, R185.reuse, R36, !P6 ;  /* 0x00000024b9217207 */ /* 0x040fe20007000000 */
[----:B------:R-:W-:Y:S01]  /*7640*/  IMAD R67, R158, R98, RZ ;  /* 0x000000629e437224 */ /* 0x000fe200078e02ff */
[C---:B------:R-:W-:Y:S01]  /*7650*/  SEL R148, R185.reuse, R96, !P6 ;  /* 0x00000060b9947207 */ /* 0x040fe20007000000 */
[-C--:B------:R-:W-:Y:S01]  /*7660*/  IMAD R96, R140, R98.reuse, RZ ;  /* 0x000000628c607224 */ /* 0x080fe200078e02ff */
[----:B------:R-:W-:Y:S01]  /*7670*/  SEL R151, R185, R97, !P6 ;  /* 0x00000061b9977207 */ /* 0x000fe20007000000 */
[-C--:B------:R-:W-:Y:S01]  /*7680*/  IMAD R97, R139, R98.reuse, RZ ;  /* 0x000000628b617224 */ /* 0x080fe200078e02ff */
[C---:B------:R-:W-:Y:S01]  /*7690*/  SEL R153, R185.reuse, R99, !P6 ;  /* 0x00000063b9997207 */ /* 0x040fe20007000000 */
[-C--:B------:R-:W-:Y:S01]  /*76a0*/  IMAD R99, R38, R98.reuse, RZ ;  /* 0x0000006226637224 */ /* 0x080fe200078e02ff */
[----:B------:R-:W-:Y:S01]  /*76b0*/  SEL R105, R185, R105, !P6 ;  /* 0x00000069b9697207 */ /* 0x000fe20007000000 */
        /* <DEDUP_REMOVED lines=29> */
[----:B------:R-:W-:Y:S01]  /*7890*/  SEL R3, R185, R88, !P6 ;  /* 0x00000058b9037207 */ /* 0x000fe20007000000 */
[----:B------:R-:W-:Y:S01]  /*78a0*/  IMAD R88, R149, R98, RZ ;  /* 0x0000006295587224 */ /* 0x000fe200078e02ff */
[----:B------:R-:W-:Y:S01]  /*78b0*/  SEL R116, R185, R116, !P6 ;  /* 0x00000074b9747207 */ /* 0x000fe20007000000 */
[-C--:B------:R-:W-:Y:S01]  /*78c0*/  IMAD R51, R155, R98.reuse, RZ ;  /* 0x000000629b337224 */ /* 0x080fe200078e02ff */
[C---:B------:R-:W-:Y:S01]  /*78d0*/  SEL R117, R185.reuse, R117, !P6 ;  /* 0x00000075b9757207 */ /* 0x040fe20007000000 */
[----:B------:R-:W-:Y:S01]  /*78e0*/  IMAD R50, R50, R98, RZ ;  /* 0x0000006232327224 */ /* 0x000fe200078e02ff */
[----:B------:R-:W-:Y:S01]  /*78f0*/  SEL R100, R185, R28, !P6 ;  /* 0x0000001cb9647207 */ /* 0x000fe20007000000 */
[----:B------:R-:W-:Y:S01]  /*7900*/  IMAD R49, R49, R98, RZ ;  /* 0x0000006231317224 */ /* 0x000fe200078e02ff */
[----:B------:R-:W-:Y:S01]  /*7910*/  SEL R120, R185, R120, !P6 ;  /* 0x00000078b9787207 */ /* 0x000fe20007000000 */
[-C--:B------:R-:W-:Y:S01]  /*7920*/  IMAD R47, R47, R98.reuse, RZ ;  /* 0x000000622f2f7224 */ /* 0x080fe200078e02ff */
[C---:B------:R-:W-:Y:S01]  /*7930*/  SEL R121, R185.reuse, R121, !P6 ;  /* 0x00000079b9797207 */ /* 0x040fe20007000000 */
[-C--:B------:R-:W-:Y:S01]  /*7940*/  IMAD R44, R44, R98.reuse, RZ ;  /* 0x000000622c2c7224 */ /* 0x080fe200078e02ff */
[----:B------:R-:W-:Y:S01]  /*7950*/  SEL R123, R185, R123, !P6 ;  /* 0x0000007bb97b7207 */ /* 0x000fe20007000000 */
[----:B------:R-:W-:Y:S01]  /*7960*/  IMAD R43, R43, R98, RZ ;  /* 0x000000622b2b7224 */ /* 0x000fe200078e02ff */
[C---:B------:R-:W-:Y:S01]  /*7970*/  SEL R122, R185.reuse, R122, !P6 ;  /* 0x0000007ab97a7207 */ /* 0x040fe20007000000 */
[----:B------:R-:W-:Y:S01]  /*7980*/  IMAD R42, R42, R98, RZ ;  /* 0x000000622a2a7224 */ /* 0x000fe200078e02ff */
[----:B------:R-:W-:Y:S01]  /*7990*/  SEL R124, R185, R124, !P6 ;  /* 0x0000007cb97c7207 */ /* 0x000fe20007000000 */
[-C--:B------:R-:W-:Y:S01]  /*79a0*/  IMAD R41, R41, R98.reuse, RZ ;  /* 0x0000006229297224 */ /* 0x080fe200078e02ff */
[----:B------:R-:W-:Y:S01]  /*79b0*/  SEL R174, R185, R125, !P6 ;  /* 0x0000007db9ae7207 */ /* 0x000fe20007000000 */
        /* <DEDUP_REMOVED lines=25> */
[C---:B------:R-:W-:Y:S01]  /*7b50*/  SEL R188, R185.reuse, R138, !P6 ;  /* 0x0000008ab9bc7207 */ /* 0x040fe20007000000 */
[----:B------:R-:W-:Y:S01]  /*7b60*/  IMAD R138, R12, R98, RZ ;  /* 0x000000620c8a7224 */ /* 0x000fe200078e02ff */
[----:B------:R-:W-:Y:S01]  /*7b70*/  SEL R189, R185, R8, !P6 ;  /* 0x00000008b9bd7207 */ /* 0x000fe20007000000 */
[-C--:B------:R-:W-:Y:S01]  /*7b80*/  IMAD R118, R37, R98.reuse, RZ ;  /* 0x0000006225767224 */ /* 0x080fe200078e02ff */
[----:B------:R-:W-:Y:S01]  /*7b90*/  SEL R190, R185, R9, !P6 ;  /* 0x00000009b9be7207 */ /* 0x000fe20007000000 */
[-C--:B------:R-:W-:Y:S01]  /*7ba0*/  IMAD R185, R4, R98.reuse, RZ ;  /* 0x0000006204b97224 */ /* 0x080fe200078e02ff */
[----:B------:R-:W-:Y:S01]  /*7bb0*/  LEA.HI.X.SX32 R17, R5, R7, 0x1, P0 ;  /* 0x0000000705117211 */ /* 0x000fe200000f0eff */
[----:B------:R-:W-:Y:S01]  /*7bc0*/  IMAD R5, R101, R98, RZ ;  /* 0x0000006265057224 */ /* 0x000fe200078e02ff */
[----:B------:R-:W-:Y:S01]  /*7bd0*/  LEA R101, P2, R191, R2, 0x1 ;  /* 0x00000002bf657211 */ /* 0x000fe200078408ff */
[-C--:B------:R-:W-:Y:S01]  /*7be0*/  IMAD R37, R26, R98.reuse, RZ ;  /* 0x000000621a257224 */ /* 0x080fe200078e02ff */
[----:B------:R-:W-:Y:S01]  /*7bf0*/  LEA.HI.X.SX32 R0, R192, R119, 0x1, P4 ;  /* 0x00000077c0007211 */ /* 0x000fe200020f0eff */
[----:B------:R-:W-:Y:S01]  /*7c00*/  IMAD R26, R102, R98, RZ ;  /* 0x00000062661a7224 */ /* 0x000fe200078e02ff */
[-C--:B------:R-:W-:Y:S01]  /*7c10*/  LEA R103, P3, R185, R2.reuse, 0x1 ;  /* 0x00000002b9677211 */ /* 0x080fe200078608ff */
[----:B------:R0:W-:Y:S01]  /*7c20*/  STL [R1+0xd70], R101 ;  /* 0x000d706501007387 */ /* 0x0001e20000100800 */
[----:B------:R-:W-:Y:S01]  /*7c30*/  LEA R102, P4, R138, R2, 0x1 ;  /* 0x000000028a667211 */ /* 0x000fe200078808ff */
[----:B------:R-:W-:Y:S01]  /*7c40*/  IMAD R135, R18, R98, RZ ;  /* 0x0000006212877224 */ /* 0x000fe200078e02ff */
[----:B------:R-:W-:Y:S01]  /*7c50*/  LEA R14, P1, R10, R6, 0x1 ;  /* 0x000000060a0e7211 */ /* 0x000fe200078208ff */
[----:B------:R2:W-:Y:S01]  /*7c60*/  STL [R1+0x188], R103 ;  /* 0x0001886701007387 */ /* 0x0005e20000100800 */
[----:B------:R-:W-:Y:S01]  /*7c70*/  IMAD R119, R32, R98, RZ ;  /* 0x0000006220777224 */ /* 0x000fe200078e02ff */
[----:B------:R-:W-:-:S02]  /*7c80*/  CS2R R158, SRZ ;  /* 0x00000000009e7805 */ /* 0x000fc4000001ff00 */
[----:B------:R-:W-:Y:S01]  /*7c90*/  LEA.HI.X.SX32 R15, R10, R7, 0x1, P1 ;  /* 0x000000070a0f7211 */ /* 0x000fe200008f0eff */
[----:B------:R3:W-:Y:S01]  /*7ca0*/  STL [R1+0x190], R102 ;  /* 0x0001906601007387 */ /* 0x0007e20000100800 */
[----:B------:R-:W-:Y:S01]  /*7cb0*/  IMAD R40, R40, R98, RZ ;  /* 0x0000006228287224 */ /* 0x000fe200078e02ff */
[----:B0-----:R-:W-:Y:S01]  /*7cc0*/  LEA R101, P5, R137, R2, 0x1 ;  /* 0x0000000289657211 */ /* 0x001fe200078a08ff */
[-C--:B------:R-:W-:Y:S01]  /*7cd0*/  IMAD R38, R24, R98.reuse, RZ ;  /* 0x0000006218267224 */ /* 0x080fe200078e02ff */
[----:B------:R-:W-:Y:S01]  /*7ce0*/  CS2R R160, SRZ ;  /* 0x0000000000a07805 */ /* 0x000fe2000001ff00 */
[----:B------:R-:W-:Y:S01]  /*7cf0*/  IMAD R36, R30, R98, RZ ;  /* 0x000000621e247224 */ /* 0x000fe200078e02ff */
[----:B--2---:R-:W-:Y:S01]  /*7d00*/  LEA R103, P6, R136, R2, 0x1 ;  /* 0x0000000288677211 */ /* 0x004fe200078c08ff */
[----:B------:R0:W-:Y:S01]  /*7d10*/  STL [R1+0x198], R101 ;  /* 0x0001986501007387 */ /* 0x0001e20000100800 */
[----:B------:R-:W-:Y:S01]  /*7d20*/  IMAD R35, R33, R98, RZ ;  /* 0x0000006221237224 */ /* 0x000fe200078e02ff */
[----:B------:R-:W-:-:S02]  /*7d30*/  CS2R R162, SRZ ;  /* 0x0000000000a27805 */ /* 0x000fc4000001ff00 */
[----:B---3--:R-:W-:Y:S01]  /*7d40*/  LEA R102, P0, R135, R2, 0x1 ;  /* 0x0000000287667211 */ /* 0x008fe200078008ff */
[----:B------:R2:W-:Y:S01]  /*7d50*/  STL [R1+0x1a0], R103 ;  /* 0x0001a06701007387 */ /* 0x0005e20000100800 */
[-C--:B------:R-:W-:Y:S01]  /*7d60*/  IMAD R34, R148, R98.reuse, RZ ;  /* 0x0000006294227224 */ /* 0x080fe200078e02ff */
[----:B------:R-:W-:Y:S01]  /*7d70*/  CS2R R164, SRZ ;  /* 0x0000000000a47805 */ /* 0x000fe2000001ff00 */
[-C--:B------:R-:W-:Y:S01]  /*7d80*/  IMAD R33, R151, R98.reuse, RZ ;  /* 0x0000006297217224 */ /* 0x080fe200078e02ff */
[----:B------:R3:W-:Y:S01]  /*7d90*/  STL [R1+0x1a8], R102 ;  /* 0x0001a86601007387 */ /* 0x0007e20000100800 */
[----:B------:R-:W-:Y:S01]  /*7da0*/  IMAD R32, R152, R98, RZ ;  /* 0x0000006298207224 */ /* 0x000fe200078e02ff */
[----:B0-----:R-:W-:Y:S01]  /*7db0*/  LEA R101, P1, R134, R2, 0x1 ;  /* 0x0000000286657211 */ /* 0x001fe200078208ff */
[-C--:B------:R-:W-:Y:S01]  /*7dc0*/  IMAD R31, R153, R98.reuse, RZ ;  /* 0x00000062991f7224 */ /* 0x080fe200078e02ff */
[----:B------:R-:W-:Y:S01]  /*7dd0*/  CS2R R152, SRZ ;  /* 0x0000000000987805 */ /* 0x000fe2000001ff00 */
[----:B------:R-:W-:Y:S01]  /*7de0*/  IMAD R30, R154, R98, RZ ;  /* 0x000000629a1e7224 */ /* 0x000fe200078e02ff */
[----:B--2---:R-:W-:Y:S01]  /*7df0*/  LEA.HI.X.SX32 R103, R191, R0, 0x1, P2 ;  /* 0x00000000bf677211 */ /* 0x004fe200010f0eff */
        /* <DEDUP_REMOVED lines=10> */
[----:B0-----:R-:W-:Y:S01]  /*7ea0*/  LEA.HI.X.SX32 R101, R185, R0, 0x1, P3 ;  /* 0x00000000b9657211 */ /* 0x001fe200018f0eff */
[-C--:B------:R-:W-:Y:S01]  /*7eb0*/  IMAD R23, R107, R98.reuse, RZ ;  /* 0x000000626b177224 */ /* 0x080fe200078e02ff */
[----:B------:R-:W-:Y:S01]  /*7ec0*/  CS2R R156, SRZ ;  /* 0x00000000009c7805 */ /* 0x000fe2000001ff00 */
[----:B------:R-:W-:Y:S01]  /*7ed0*/  IMAD R22, R108, R98, RZ ;  /* 0x000000626c167224 */ /* 0x000fe200078e02ff */
[----:B--2---:R-:W-:Y:S01]  /*7ee0*/  LEA R103, P3, R132, R2, 0x1 ;  /* 0x0000000284677211 */ /* 0x004fe200078608ff */
[----:B------:R0:W-:Y:S01]  /*7ef0*/  STL [R1+0x184], R101 ;  /* 0x0001846501007387 */ /* 0x0001e20000100800 */
[----:B------:R-:W-:Y:S01]  /*7f00*/  IMAD R21, R109, R98, RZ ;  /* 0x000000626d157224 */ /* 0x000fe200078e02ff */
[----:B------:R-:W-:-:S02]  /*7f10*/  CS2R R168, SRZ ;  /* 0x0000000000a87805 */ /* 0x000fc4000001ff00 */
[----:B---3--:R-:W-:Y:S01]  /*7f20*/  LEA.HI.X.SX32 R102, R138, R0, 0x1, P4 ;  /* 0x000000008a667211 */ /* 0x008fe200020f0eff */
        /* <DEDUP_REMOVED lines=76> */
[----:B------:R-:W-:Y:S01]  /*83f0*/  IMAD R190, R190, R98, RZ ;  /* 0x00000062bebe7224 */ /* 0x000fe200078e02ff */
[----:B------:R-:W-:Y:S01]  /*8400*/  CS2R R140, SRZ ;  /* 0x00000000008c7805 */ /* 0x000fe2000001ff00 */
[C---:B-1----:R-:W-:Y:S01]  /*8410*/  IMAD R98, R216.reuse, 0x7f, RZ ;  /* 0x0000007fd8627824 */ /* 0x042fe200078e02ff */
[----:B------:R1:W-:Y:S01]  /*8420*/  STL [R1+0x200], R102 ;  /* 0x0002006601007387 */ /* 0x0003e20000100800 */
[----:B------:R-:W-:Y:S01]  /*8430*/  IMAD R100, R216, 0x7e, RZ ;  /* 0x0000007ed8647824 */ /* 0x000fe200078e02ff */
[----:B0-----:R-:W-:Y:S02]  /*8440*/  LEA.HI.X.SX32 R101, R130, R0, 0x1, P5 ;  /* 0x0000000082657211 */ /* 0x001fe400028f0eff */
[----:B------:R-:W-:Y:S02]  /*8450*/  CS2R R130, SRZ ;  /* 0x0000000000827805 */ /* 0x000fe4000001ff00 */
[----:B------:R-:W-:-:S02]  /*8460*/  CS2R R142, SRZ ;  /* 0x00000000008e7805 */ /* 0x000fc4000001ff00 */
[----:B------:R-:W-:Y:S02]  /*8470*/  CS2R R144, SRZ ;  /* 0x0000000000907805 */ /* 0x000fe4000001ff00 */
[----:B--2---:R-:W-:Y:S01]  /*8480*/  LEA R103, P5, R118, R2, 0x1 ;  /* 0x0000000276677211 */ /* 0x004fe200078a08ff */
[----:B------:R0:W-:Y:S01]  /*8490*/  STL [R1+0x1cc], R101 ;  /* 0x0001cc6501007387 */ /* 0x0001e20000100800 */
[----:B------:R-:W-:Y:S02]  /*84a0*/  CS2R R146, SRZ ;  /* 0x0000000000927805 */ /* 0x000fe4000001ff00 */
[----:B------:R-:W-:Y:S02]  /*84b0*/  CS2R R148, SRZ ;  /* 0x0000000000947805 */ /* 0x000fe4000001ff00 */
[----:B-1----:R-:W-:Y:S01]  /*84c0*/  LEA.HI.X.SX32 R102, R129, R0, 0x1, P6 ;  /* 0x0000000081667211 */ /* 0x002fe200030f0eff */
[----:B------:R1:W-:Y:S01]  /*84d0*/  STL [R1+0x208], R103 ;  /* 0x0002086701007387 */ /* 0x0003e20000100800 */
[----:B------:R-:W-:-:S03]  /*84e0*/  CS2R R150, SRZ ;  /* 0x0000000000967805 */ /* 0x000fc6000001ff00 */
[----:B------:R2:W-:Y:S01]  /*84f0*/  STL [R1+0x1d4], R102 ;  /* 0x0001d46601007387 */ /* 0x0005e20000100800 */
[----:B0-----:R-:W-:Y:S02]  /*8500*/  LEA R101, P6, R99, R2, 0x1 ;  /* 0x0000000263657211 */ /* 0x001fe400078c08ff */
[----:B-1----:R-:W-:-:S03]  /*8510*/  LEA.HI.X.SX32 R103, R128, R0, 0x1, P0 ;  /* 0x0000000080677211 */ /* 0x002fc600000f0eff */
[----:B------:R0:W-:Y:S01]  /*8520*/  STL [R1+0x210], R101 ;  /* 0x0002106501007387 */ /* 0x0001e20000100800 */
[----:B------:R-:W-:Y:S02]  /*8530*/  LEA.HI.X.SX32 R99, R99, R0, 0x1, P6 ;  /* 0x0000000063637211 */ /* 0x000fe400030f0eff */
[----:B------:R-:W-:Y:S02]  /*8540*/  CS2R R128, SRZ ;  /* 0x0000000000807805 */ /* 0x000fe4000001ff00 */
[----:B--2---:R-:W-:Y:S01]  /*8550*/  LEA R102, P0, R97, R2, 0x1 ;  /* 0x0000000261667211 */ /* 0x004fe200078008ff */
[----:B------:R1:W-:Y:S04]  /*8560*/  STL [R1+0x1dc], R103 ;  /* 0x0001dc6701007387 */ /* 0x0003e80000100800 */
[----:B------:R2:W-:Y:S01]  /*8570*/  STL [R1+0x218], R102 ;  /* 0x0002186601007387 */ /* 0x0005e20000100800 */
[----:B0-----:R-:W-:-:S02]  /*8580*/  LEA.HI.X.SX32 R101, R127, R0, 0x1, P1 ;  /* 0x000000007f657211 */ /* 0x001fc400008f0eff */
[----:B-1----:R-:W-:-:S03]  /*8590*/  LEA R103, P1, R96, R2, 0x1 ;  /* 0x0000000260677211 */ /* 0x002fc600078208ff */
[----:B------:R0:W-:Y:S01]  /*85a0*/  STL [R1+0x1e4], R101 ;  /* 0x0001e46501007387 */ /* 0x0001e20000100800 */
[----:B--2---:R-:W-:-:S03]  /*85b0*/  LEA.HI.X.SX32 R102, R126, R0, 0x1, P2 ;  /* 0x000000007e667211 */ /* 0x004fc600010f0eff */
[----:B------:R1:W-:Y:S01]  /*85c0*/  STL [R1+0x220], R103 ;  /* 0x0002206701007387 */ /* 0x0003e20000100800 */
[----:B------:R-:W-:-:S03]  /*85d0*/  CS2R R126, SRZ ;  /* 0x00000000007e7805 */ /* 0x000fc6000001ff00 */
[----:B------:R2:W-:Y:S01]  /*85e0*/  STL [R1+0x1ec], R102 ;  /* 0x0001ec6601007387 */ /* 0x0005e20000100800 */
[----:B0-----:R-:W-:Y:S02]  /*85f0*/  LEA R101, P2, R95, R2, 0x1 ;  /* 0x000000025f657211 */ /* 0x001fe400078408ff */
[----:B-1----:R-:W-:-:S03]  /*8600*/  LEA.HI.X.SX32 R103, R125, R0, 0x1, P3 ;  /* 0x000000007d677211 */ /* 0x002fc600018f0eff */
[----:B------:R0:W-:Y:S01]  /*8610*/  STL [R1+0x228], R101 ;  /* 0x0002286501007387 */ /* 0x0001e20000100800 */
[----:B------:R-:W-:Y:S02]  /*8620*/  LEA.HI.X.SX32 R95, R95, R0, 0x1, P2 ;  /* 0x000000005f5f7211 */ /* 0x000fe400010f0eff */
[----:B--2---:R-:W-:Y:S01]  /*8630*/  LEA R102, P3, R94, R2, 0x1 ;  /* 0x000000025e667211 */ /* 0x004fe200078608ff */
[----:B------:R1:W-:Y:S04]  /*8640*/  STL [R1+0x1f4], R103 ;  /* 0x0001f46701007387 */ /* 0x0003e80000100800 */
[----:B------:R2:W-:Y:S01]  /*8650*/  STL [R1+0x230], R102 ;  /* 0x0002306601007387 */ /* 0x0005e20000100800 */
[----:B0-----:R-:W-:Y:S02]  /*8660*/  LEA.HI.X.SX32 R101, R119, R0, 0x1, P4 ;  /* 0x0000000077657211 */ /* 0x001fe400020f0eff */
[----:B-1----:R-:W-:-:S03]  /*8670*/  LEA R103, P4, R93, R2, 0x1 ;  /* 0x000000025d677211 */ /* 0x002fc600078808ff */
[----:B------:R0:W-:Y:S01]  /*8680*/  STL [R1+0x1fc], R101 ;  /* 0x0001fc6501007387 */ /* 0x0001e20000100800 */
[----:B--2---:R-:W-:-:S03]  /*8690*/  LEA.HI.X.SX32 R102, R118, R0, 0x1, P5 ;  /* 0x0000000076667211 */ /* 0x004fc600028f0eff */
[----:B------:R-:W-:Y:S01]  /*86a0*/  STL [R1+0x238], R103 ;  /* 0x0002386701007387 */ /* 0x000fe20000100800 */
[----:B------:R-:W-:-:S03]  /*86b0*/  CS2R R118, SRZ ;  /* 0x0000000000767805 */ /* 0x000fc6000001ff00 */
[----:B------:R1:W-:Y:S01]  /*86c0*/  STL [R1+0x204], R102 ;  /* 0x0002046601007387 */ /* 0x0003e20000100800 */
[----:B0-----:R-:W-:-:S04]  /*86d0*/  LEA R101, P5, R92, R2, 0x1 ;  /* 0x000000025c657211 */ /* 0x001fc800078a08ff */
[----:B------:R-:W-:Y:S01]  /*86e0*/  LEA.HI.X.SX32 R92, R92, R0, 0x1, P5 ;  /* 0x000000005c5c7211 */ /* 0x000fe200028f0eff */
[----:B------:R0:W-:Y:S01]  /*86f0*/  STL [R1+0x240], R101 ;  /* 0x0002406501007387 */ /* 0x0001e20000100800 */
[----:B-1----:R-:W-:-:S03]  /*8700*/  LEA R102, P6, R91, R2, 0x1 ;  /* 0x000000025b667211 */ /* 0x002fc600078c08ff */
[----:B------:R1:W-:Y:S04]  /*8710*/  STL [R1+0x20c], R99 ;  /* 0x00020c6301007387 */ /* 0x0003e80000100800 */
[----:B------:R2:W-:Y:S01]  /*8720*/  STL [R1+0x248], R102 ;  /* 0x0002486601007387 */ /* 0x0005e20000100800 */
[-C--:B0-----:R-:W-:Y:S02]  /*8730*/  LEA.HI.X.SX32 R101, R97, R0.reuse, 0x1, P0 ;  /* 0x0000000061657211 */ /* 0x081fe400000f0eff */
[----:B------:R-:W-:Y:S02]  /*8740*/  LEA.HI.X.SX32 R97, R96, R0, 0x1, P1 ;  /* 0x0000000060617211 */ /* 0x000fe400008f0eff */
[-C--:B-1----:R-:W-:Y:S01]  /*8750*/  LEA R99, P0, R90, R2.reuse, 0x1 ;  /* 0x000000025a637211 */ /* 0x082fe200078008ff */
[----:B------:R-:W-:Y:S01]  /*8760*/  STL [R1+0x214], R101 ;  /* 0x0002146501007387 */ /* 0x000fe20000100800 */
[----:B------:R-:W-:-:S02]  /*8770*/  LEA R96, P1, R89, R2, 0x1 ;  /* 0x0000000259607211 */ /* 0x000fc400078208ff */
[----:B--2---:R-:W-:Y:S01]  /*8780*/  CS2R R102, SRZ ;  /* 0x0000000000667805 */ /* 0x004fe2000001ff00 */
[----:B------:R-:W-:Y:S01]  /*8790*/  STL [R1+0x250], R99 ;  /* 0x0002506301007387 */ /* 0x000fe20000100800 */
[----:B------:R-:W-:-:S03]  /*87a0*/  LEA.HI.X.SX32 R89, R89, R0, 0x1, P1 ;  /* 0x0000000059597211 */ /* 0x000fc600008f0eff */
[----:B------:R0:W-:Y:S04]  /*87b0*/  STL [R1+0x21c], R97 ;  /* 0x00021c6101007387 */ /* 0x0001e80000100800 */
[----:B------:R1:W-:Y:S04]  /*87c0*/  STL [R1+0x258], R96 ;  /* 0x0002586001007387 */ /* 0x0003e80000100800 */
[----:B------:R2:W-:Y:S01]  /*87d0*/  STL [R1+0x224], R95 ;  /* 0x0002245f01007387 */ /* 0x0005e20000100800 */
[----:B0-----:R-:W-:Y:S02]  /*87e0*/  LEA R97, P2, R88, R2, 0x1 ;  /* 0x0000000258617211 */ /* 0x001fe400078408ff */
[----:B-1----:R-:W-:-:S03]  /*87f0*/  LEA.HI.X.SX32 R96, R94, R0, 0x1, P3 ;  /* 0x000000005e607211 */ /* 0x002fc600018f0eff */
[----:B------:R-:W-:Y:S01]  /*8800*/  STL [R1+0x260], R97 ;  /* 0x0002606101007387 */ /* 0x000fe20000100800 */
[----:B------:R-:W-:Y:S02]  /*8810*/  LEA.HI.X.SX32 R94, R93, R0, 0x1, P4 ;  /* 0x000000005d5e7211 */ /* 0x000fe400020f0eff */
[-C--:B--2---:R-:W-:Y:S01]  /*8820*/  LEA R95, P3, R87, R2.reuse, 0x1 ;  /* 0x00000002575f7211 */ /* 0x084fe200078608ff */
[----:B------:R0:W-:Y:S01]  /*8830*/  STL [R1+0x22c], R96 ;  /* 0x00022c6001007387 */ /* 0x0001e20000100800 */
[----:B------:R-:W-:-:S03]  /*8840*/  LEA R93, P4, R86, R2, 0x1 ;  /* 0x00000002565d7211 */ /* 0x000fc600078808ff */
[----:B------:R-:W-:Y:S01]  /*8850*/  STL [R1+0x268], R95 ;  /* 0x0002685f01007387 */ /* 0x000fe20000100800 */
[----:B------:R-:W-:-:S03]  /*8860*/  LEA.HI.X.SX32 R86, R86, R0, 0x1, P4 ;  /* 0x0000000056567211 */ /* 0x000fc600020f0eff */
[----:B------:R1:W-:Y:S01]  /*8870*/  STL [R1+0x234], R94 ;  /* 0x0002345e01007387 */ /* 0x0003e20000100800 */
[----:B0-----:R-:W-:-:S03]  /*8880*/  CS2R R96, SRZ ;  /* 0x0000000000607805 */ /* 0x001fc6000001ff00 */
[----:B------:R0:W-:Y:S04]  /*8890*/  STL [R1+0x270], R93 ;  /* 0x0002705d01007387 */ /* 0x0001e80000100800 */
[----:B------:R2:W-:Y:S01]  /*88a0*/  STL [R1+0x23c], R92 ;  /* 0x00023c5c01007387 */ /* 0x0005e20000100800 */
[----:B-1----:R-:W-:Y:S02]  /*88b0*/  LEA R94, P5, R85, R2, 0x1 ;  /* 0x00000002555e7211 */ /* 0x002fe400078a08ff */
[----:B0-----:R-:W-:-:S03]  /*88c0*/  LEA.HI.X.SX32 R93, R91, R0, 0x1, P6 ;  /* 0x000000005b5d7211 */ /* 0x001fc600030f0eff */
[----:B------:R0:W-:Y:S01]  /*88d0*/  STL [R1+0x278], R94 ;  /* 0x0002785e01007387 */ /* 0x0001e20000100800 */
[----:B------:R-:W-:Y:S02]  /*88e0*/  LEA.HI.X.SX32 R91, R90, R0, 0x1, P0 ;  /* 0x000000005a5b7211 */ /* 0x000fe400000f0eff */
[-C--:B--2---:R-:W-:Y:S01]  /*88f0*/  LEA R92, P6, R84, R2.reuse, 0x1 ;  /* 0x00000002545c7211 */ /* 0x084fe200078c08ff */
[----:B------:R-:W-:Y:S01]  /*8900*/  STL [R1+0x244], R93 ;  /* 0x0002445d01007387 */ /* 0x000fe20000100800 */
[----:B------:R-:W-:-:S03]  /*8910*/  LEA R90, P0, R83, R2, 0x1 ;  /* 0x00000002535a7211 */ /* 0x000fc600078008ff */
[----:B------:R1:W-:Y:S01]  /*8920*/  STL [R1+0x280], R92 ;  /* 0x0002805c01007387 */ /* 0x0003e20000100800 */
[----:B------:R-:W-:Y:S02]  /*8930*/  LEA.HI.X.SX32 R83, R83, R0, 0x1, P0 ;  /* 0x0000000053537211 */ /* 0x000fe400000f0eff */
[----:B0-----:R-:W-:Y:S01]  /*8940*/  CS2R R94, SRZ ;  /* 0x00000000005e7805 */ /* 0x001fe2000001ff00 */
[----:B------:R0:W-:Y:S04]  /*8950*/  STL [R1+0x24c], R91 ;  /* 0x00024c5b01007387 */ /* 0x0001e80000100800 */
[----:B------:R2:W-:Y:S01]  /*8960*/  STL [R1+0x288], R90 ;  /* 0x0002885a01007387 */ /* 0x0005e20000100800 */
[----:B-1----:R-:W-:-:S03]  /*8970*/  CS2R R92, SRZ ;  /* 0x00000000005c7805 */ /* 0x002fc6000001ff00 */
[----:B------:R1:W-:Y:S01]  /*8980*/  STL [R1+0x254], R89 ;  /* 0x0002545901007387 */ /* 0x0003e20000100800 */
[----:B0-----:R-:W-:Y:S02]  /*8990*/  LEA R91, P1, R82, R2, 0x1 ;  /* 0x00000002525b7211 */ /* 0x001fe400078208ff */
[----:B--2---:R-:W-:-:S03]  /*89a0*/  LEA.HI.X.SX32 R90, R88, R0, 0x1, P2 ;  /* 0x00000000585a7211 */ /* 0x004fc600010f0eff */
[----:B------:R-:W-:Y:S01]  /*89b0*/  STL [R1+0x290], R91 ;  /* 0x0002905b01007387 */ /* 0x000fe20000100800 */
[----:B------:R-:W-:Y:S02]  /*89c0*/  LEA.HI.X.SX32 R88, R87, R0, 0x1, P3 ;  /* 0x0000000057587211 */ /* 0x000fe400018f0eff */
[-C--:B-1----:R-:W-:Y:S01]  /*89d0*/  LEA R89, P2, R81, R2.reuse, 0x1 ;  /* 0x0000000251597211 */ /* 0x082fe200078408ff */
        /* <DEDUP_REMOVED lines=307> */
[----:B------:R-:W-:Y:S01]  /*9d10*/  STL [R1+0x4b8], R22 ;  /* 0x0004b81601007387 */ /* 0x000fe20000100800 */
[----:B------:R-:W-:Y:S02]  /*9d20*/  LEA.HI.X.SX32 R19, R18, R0, 0x1, P2 ;  /* 0x0000000012137211 */ /* 0x000fe400010f0eff */
[-C--:B--2---:R-:W-:Y:S01]  /*9d30*/  LEA R20, P1, R7, R2.reuse, 0x1 ;  /* 0x0000000207147211 */ /* 0x084fe200078208ff */
[----:B------:R-:W-:Y:S01]  /*9d40*/  STL [R1+0x484], R21 ;  /* 0x0004841501007387 */ /* 0x000fe20000100800 */
[----:B------:R-:W-:-:S03]  /*9d50*/  LEA R18, P2, R6, R2, 0x1 ;  /* 0x0000000206127211 */ /* 0x000fc600078408ff */
[----:B------:R0:W-:Y:S01]  /*9d60*/  STL [R1+0x4c0], R20 ;  /* 0x0004c01401007387 */ /* 0x0001e20000100800 */
[----:B------:R-:W-:-:S03]  /*9d70*/  LEA.HI.X.SX32 R6, R6, R0, 0x1, P2 ;  /* 0x0000000006067211 */ /* 0x000fc600010f0eff */
[----:B------:R1:W-:Y:S04]  /*9d80*/  STL [R1+0x48c], R19 ;  /* 0x00048c1301007387 */ /* 0x0003e80000100800 */
[----:B------:R2:W-:Y:S01]  /*9d90*/  STL [R1+0x4c8], R18 ;  /* 0x0004c81201007387 */ /* 0x0005e20000100800 */
[----:B0-----:R-:W-:-:S03]  /*9da0*/  IMAD.SHL.U32 R20, R218, 0x80, RZ ;  /* 0x00000080da147824 */ /* 0x001fc600078e00ff */
[----:B------:R0:W-:Y:S01]  /*9db0*/  STL [R1+0x494], R12 ;  /* 0x0004940c01007387 */ /* 0x0001e20000100800 */
[----:B-1----:R-:W-:Y:S02]  /*9dc0*/  LEA R19, P3, R5, R2, 0x1 ;  /* 0x0000000205137211 */ /* 0x002fe400078608ff */
[----:B--2---:R-:W-:-:S03]  /*9dd0*/  LEA.HI.X.SX32 R18, R11, R0, 0x1, P4 ;  /* 0x000000000b127211 */ /* 0x004fc600020f0eff */
[----:B------:R-:W-:Y:S01]  /*9de0*/  STL [R1+0x4d0], R19 ;  /* 0x0004d01301007387 */ /* 0x000fe20000100800 */
[----:B------:R-:W-:Y:S02]  /*9df0*/  LEA.HI.X.SX32 R11, R10, R0, 0x1, P5 ;  /* 0x000000000a0b7211 */ /* 0x000fe400028f0eff */
[-C--:B0-----:R-:W-:Y:S01]  /*9e00*/  LEA R12, P4, R4, R2.reuse, 0x1 ;  /* 0x00000002040c7211 */ /* 0x081fe200078808ff */
        /* <DEDUP_REMOVED lines=15> */
[----:B------:R-:W-:Y:S04]  /*9f00*/  STL [R1+0x4f0], R9 ;  /* 0x0004f00901007387 */ /* 0x000fe80000100800 */
[----:B------:R0:W-:Y:S04]  /*9f10*/  STL [R1+0x4bc], R8 ;  /* 0x0004bc0801007387 */ /* 0x0001e80000100800 */
[----:B------:R1:W-:Y:S04]  /*9f20*/  STL [R1+0x4f8], R7 ;  /* 0x0004f80701007387 */ /* 0x0003e80000100800 */
[----:B------:R2:W-:Y:S01]  /*9f30*/  STL [R1+0x4c4], R6 ;  /* 0x0004c40601007387 */ /* 0x0005e20000100800 */
[----:B0-----:R-:W-:-:S02]  /*9f40*/  LEA R8, P2, R174, R2, 0x1 ;  /* 0x00000002ae087211 */ /* 0x001fc400078408ff */
[----:B-1----:R-:W-:-:S03]  /*9f50*/  LEA.HI.X.SX32 R7, R5, R0, 0x1, P3 ;  /* 0x0000000005077211 */ /* 0x002fc600018f0eff */
[----:B------:R-:W-:Y:S01]  /*9f60*/  STL [R1+0x500], R8 ;  /* 0x0005000801007387 */ /* 0x000fe20000100800 */
[----:B------:R-:W-:Y:S02]  /*9f70*/  LEA.HI.X.SX32 R5, R4, R0, 0x1, P4 ;  /* 0x0000000004057211 */ /* 0x000fe400020f0eff */
[-C--:B--2---:R-:W-:Y:S01]  /*9f80*/  LEA R6, P3, R175, R2.reuse, 0x1 ;  /* 0x00000002af067211 */ /* 0x084fe200078608ff */
        /* <DEDUP_REMOVED lines=8> */
[----:B------:R0:W-:Y:S01]  /*a010*/  STL [R1+0x518], R5 ;  /* 0x0005180501007387 */ /* 0x0001e20000100800 */
[----:B--2---:R-:W-:-:S03]  /*a020*/  LEA R3, P6, R178, R2, 0x1 ;  /* 0x00000002b2037211 */ /* 0x004fc600078c08ff */
[----:B------:R1:W-:Y:S04]  /*a030*/  STL [R1+0x4e4], R4 ;  /* 0x0004e40401007387 */ /* 0x0003e80000100800 */
[----:B------:R2:W-:Y:S01]  /*a040*/  STL [R1+0x520], R3 ;  /* 0x0005200301007387 */ /* 0x0005e20000100800 */
[----:B0-----:R-:W-:Y:S02]  /*a050*/  LEA.HI.X.SX32 R5, R122, R0, 0x1, P0 ;  /* 0x000000007a057211 */ /* 0x001fe400000f0eff */
[----:B------:R-:W-:Y:S02]  /*a060*/  CS2R R122, SRZ ;  /* 0x00000000007a7805 */ /* 0x000fe4000001ff00 */
[----:B-1----:R-:W-:Y:S01]  /*a070*/  LEA R4, P0, R179, R2, 0x1 ;  /* 0x00000002b3047211 */ /* 0x002fe200078008ff */
        /* <DEDUP_REMOVED lines=16> */
[----:B------:R1:W-:Y:S04]  /*a180*/  STL [R1+0x540], R4 ;  /* 0x0005400401007387 */ /* 0x0003e80000100800 */
[----:B------:R2:W-:Y:S01]  /*a190*/  STL [R1+0x50c], R3 ;  /* 0x00050c0301007387 */ /* 0x0005e20000100800 */
[----:B0-----:R-:W-:Y:S02]  /*a1a0*/  LEA R5, P4, R183, R2, 0x1 ;  /* 0x00000002b7057211 */ /* 0x001fe400078808ff */
[----:B-1----:R-:W-:-:S03]  /*a1b0*/  LEA.HI.X.SX32 R4, R177, R0, 0x1, P5 ;  /* 0x00000000b1047211 */ /* 0x002fc600028f0eff */
[----:B------:R0:W-:Y:S01]  /*a1c0*/  STL [R1+0x548], R5 ;  /* 0x0005480501007387 */ /* 0x0001e20000100800 */
[----:B------:R-:W-:Y:S02]  /*a1d0*/  CS2R R176, SRZ ;  /* 0x0000000000b07805 */ /* 0x000fe4000001ff00 */
[----:B--2---:R-:W-:Y:S01]  /*a1e0*/  LEA R3, P5, R184, R2, 0x1 ;  /* 0x00000002b8037211 */ /* 0x004fe200078a08ff */
[----:B------:R1:W-:Y:S04]  /*a1f0*/  STL [R1+0x514], R4 ;  /* 0x0005140401007387 */ /* 0x0003e80000100800 */
[----:B------:R2:W-:Y:S01]  /*a200*/  STL [R1+0x550], R3 ;  /* 0x0005500301007387 */ /* 0x0005e20000100800 */
[----:B0-----:R-:W-:Y:S02]  /*a210*/  LEA.HI.X.SX32 R5, R178, R0, 0x1, P6 ;  /* 0x00000000b2057211 */ /* 0x001fe400030f0eff */
        /* <DEDUP_REMOVED lines=18> */
[----:B------:R-:W-:Y:S02]  /*a340*/  LEA R2, P3, R190, R2, 0x1 ;  /* 0x00000002be027211 */ /* 0x000fe400078608ff */
[-C--:B------:R-:W-:Y:S01]  /*a350*/  LEA.HI.X.SX32 R6, R189, R0.reuse, 0x1, P2 ;  /* 0x00000000bd067211 */ /* 0x080fe200010f0eff */
[----:B------:R2:W-:Y:S01]  /*a360*/  STL [R1+0x53c], R3 ;  /* 0x00053c0301007387 */ /* 0x0005e20000100800 */
[----:B0-----:R-:W-:-:S03]  /*a370*/  LEA.HI.X.SX32 R5, R187, R0, 0x1, P0 ;  /* 0x00000000bb057211 */ /* 0x001fc600000f0eff */
[----:B------:R0:W-:Y:S01]  /*a380*/  STL [R1+0xd5c], R2 ;  /* 0x000d5c0201007387 */ /* 0x0001e20000100800 */
[-C--:B-1----:R-:W-:Y:S02]  /*a390*/  LEA.HI.X.SX32 R4, R183, R0.reuse, 0x1, P4 ;  /* 0x00000000b7047211 */ /* 0x082fe400020f0eff */
[----:B------:R-:W-:Y:S02]  /*a3a0*/  CS2R R182, SRZ ;  /* 0x0000000000b67805 */ /* 0x000fe4000001ff00 */
[-C--:B--2---:R-:W-:Y:S01]  /*a3b0*/  LEA.HI.X.SX32 R3, R184, R0.reuse, 0x1, P5 ;  /* 0x00000000b8037211 */ /* 0x084fe200028f0eff */
[----:B------:R1:W-:Y:S01]  /*a3c0*/  STL [R1+0x544], R4 ;  /* 0x0005440401007387 */ /* 0x0003e20000100800 */
[----:B------:R-:W-:Y:S02]  /*a3d0*/  CS2R R184, SRZ ;  /* 0x0000000000b87805 */ /* 0x000fe4000001ff00 */
[----:B0-----:R-:W-:Y:S01]  /*a3e0*/  LEA.HI.X.SX32 R2, R186, R0, 0x1, P6 ;  /* 0x00000000ba027211 */ /* 0x001fe200030f0eff */
[----:B------:R-:W-:Y:S01]  /*a3f0*/  STL [R1+0x54c], R3 ;  /* 0x00054c0301007387 */ /* 0x000fe20000100800 */
[----:B------:R-:W-:-:S03]  /*a400*/  CS2R R186, SRZ ;  /* 0x0000000000ba7805 */ /* 0x000fc6000001ff00 */
[----:B------:R0:W-:Y:S01]  /*a410*/  STL [R1+0xd48], R2 ;  /* 0x000d480201007387 */ /* 0x0001e20000100800 */
[-C--:B-1----:R-:W-:Y:S02]  /*a420*/  LEA.HI.X.SX32 R4, R188, R0.reuse, 0x1, P1 ;  /* 0x00000000bc047211 */ /* 0x082fe400008f0eff */
[----:B------:R-:W-:Y:S02]  /*a430*/  CS2R R188, SRZ ;  /* 0x0000000000bc7805 */ /* 0x000fe4000001ff00 */
[----:B------:R-:W-:Y:S01]  /*a440*/  LEA.HI.X.SX32 R0, R190, R0, 0x1, P3 ;  /* 0x00000000be007211 */ /* 0x000fe200018f0eff */
[----:B------:R-:W-:Y:S01]  /*a450*/  STL [R1+0xd50], R5 ;  /* 0x000d500501007387 */ /* 0x000fe20000100800 */
[----:B------:R-:W-:-:S03]  /*a460*/  CS2R R190, SRZ ;  /* 0x0000000000be7805 */ /* 0x000fc6000001ff00 */
[----:B------:R1:W-:Y:S01]  /*a470*/  STL [R1+0xd54], R4 ;  /* 0x000d540401007387 */ /* 0x0003e20000100800 */
[----:B0-----:R-:W-:-:S03]  /*a480*/  IMAD.WIDE R2, R98, 0x2, R14 ;  /* 0x0000000262027825 */ /* 0x001fc600078e020e */
[----:B------:R0:W-:Y:S04]  /*a490*/  STL [R1+0xd58], R6 ;  /* 0x000d580601007387 */ /* 0x0001e80000100800 */
[----:B------:R-:W-:Y:S01]  /*a4a0*/  STL [R1+0x55c], R2 ;  /* 0x00055c0201007387 */ /* 0x000fe20000100800 */
[----:B-1----:R-:W-:Y:S01]  /*a4b0*/  IMAD.WIDE R4, R98, 0x2, R16 ;  /* 0x0000000262047825 */ /* 0x002fe200078e0210 */
[----:B------:R-:W-:Y:S02]  /*a4c0*/  CS2R R98, SRZ ;  /* 0x0000000000627805 */ /* 0x000fe4000001ff00 */
[----:B------:R1:W-:Y:S01]  /*a4d0*/  STL [R1+0x554], R0 ;  /* 0x0005540001007387 */ /* 0x0003e20000100800 */
[----:B0-----:R-:W-:-:S03]  /*a4e0*/  IMAD R6, R216, 0x7d, RZ ;  /* 0x0000007dd8067824 */ /* 0x001fc600078e02ff */
[----:B------:R0:W-:Y:S04]  /*a4f0*/  STL [R1+0x558], R3 ;  /* 0x0005580301007387 */ /* 0x0001e80000100800 */
[----:B------:R-:W-:Y:S01]  /*a500*/  STL [R1+0x564], R4 ;  /* 0x0005640401007387 */ /* 0x000fe20000100800 */
[----:B-1----:R-:W-:-:S03]  /*a510*/  IMAD R0, R216, 0x7c, RZ ;  /* 0x0000007cd8007824 */ /* 0x002fc600078e02ff */
[----:B------:R1:W-:Y:S01]  /*a520*/  STL [R1+0x560], R5 ;  /* 0x0005600501007387 */ /* 0x0003e20000100800 */
[----:B0-----:R-:W-:-:S05]  /*a530*/  IMAD.WIDE R2, R100, 0x2, R14 ;  /* 0x0000000264027825 */ /* 0x001fca00078e020e */
[----:B------:R-:W-:Y:S01]  /*a540*/  STL [R1+0x56c], R2 ;  /* 0x00056c0201007387 */ /* 0x000fe20000100800 */
[----:B-1----:R-:W-:-:S03]  /*a550*/  IMAD.WIDE R4, R100, 0x2, R16 ;  /* 0x0000000264047825 */ /* 0x002fc600078e0210 */
[----:B------:R0:W-:Y:S01]  /*a560*/  STL [R1+0x568], R3 ;  /* 0x0005680301007387 */ /* 0x0001e20000100800 */
[----:B------:R-:W-:-:S03]  /*a570*/  CS2R R100, SRZ ;  /* 0x0000000000647805 */ /* 0x000fc6000001ff00 */
[----:B------:R-:W-:Y:S04]  /*a580*/  STL [R1+0x574], R4 ;  /* 0x0005740401007387 */ /* 0x000fe80000100800 */
[----:B------:R1:W-:Y:S01]  /*a590*/  STL [R1+0x570], R5 ;  /* 0x0005700501007387 */ /* 0x0003e20000100800 */
[----:B0-----:R-:W-:-:S04]  /*a5a0*/  IMAD.WIDE R2, R6, 0x2, R14 ;  /* 0x0000000206027825 */ /* 0x001fc800078e020e */
[--C-:B------:R-:W-:Y:S01]  /*a5b0*/  IMAD.WIDE R6, R6, 0x2, R16.reuse ;  /* 0x0000000206067825 */ /* 0x100fe200078e0210 */
[----:B------:R-:W-:Y:S03]  /*a5c0*/  STL [R1+0x57c], R2 ;  /* 0x00057c0201007387 */ /* 0x000fe60000100800 */
[C---:B-1----:R-:W-:Y:S01]  /*a5d0*/  IMAD.WIDE R4, R0.reuse, 0x2, R16 ;  /* 0x0000000200047825 */ /* 0x042fe200078e0210 */
[----:B------:R0:W-:Y:S04]  /*a5e0*/  STL [R1+0x578], R3 ;  /* 0x0005780301007387 */ /* 0x0001e80000100800 */
[----:B------:R1:W-:Y:S04]  /*a5f0*/  STL [R1+0x584], R6 ;  /* 0x0005840601007387 */ /* 0x0003e80000100800 */
[----:B------:R-:W-:Y:S01]  /*a600*/  STL [R1+0x580], R7 ;  /* 0x0005800701007387 */ /* 0x000fe20000100800 */
[----:B0-----:R-:W-:-:S04]  /*a610*/  IMAD.WIDE R2, R0, 0x2, R14 ;  /* 0x0000000200027825 */ /* 0x001fc800078e020e */
[C---:B------:R-:W-:Y:S01]  /*a620*/  IMAD R0, R216.reuse, 0x7a, RZ ;  /* 0x0000007ad8007824 */ /* 0x040fe200078e02ff */
[----:B------:R-:W-:Y:S01]  /*a630*/  STL [R1+0x58c], R2 ;  /* 0x00058c0201007387 */ /* 0x000fe20000100800 */
[----:B-1----:R-:W-:-:S03]  /*a640*/  IMAD R6, R216, 0x7b, RZ ;  /* 0x0000007bd8067824 */ /* 0x002fc600078e02ff */
[----:B------:R0:W-:Y:S04]  /*a650*/  STL [R1+0x588], R3 ;  /* 0x0005880301007387 */ /* 0x0001e80000100800 */
        /* <DEDUP_REMOVED lines=402> */
[C---:B------:R-:W-:Y:S01]  /*bf80*/  IMAD.SHL.U32 R0, R216.reuse, 0x40, RZ ;  /* 0x00000040d8007824 */ /* 0x040fe200078e00ff */
        /* <DEDUP_REMOVED lines=444> */
[----:B------:R-:W-:Y:S04]  /*db50*/  STL [R1+0xd24], R6 ;  /* 0x000d240601007387 */ /* 0x000fe80000100800 */
[----:B------:R1:W-:Y:S01]  /*db60*/  STL [R1+0xd20], R7 ;  /* 0x000d200701007387 */ /* 0x0003e20000100800 */
[----:B0-----:R-:W-:Y:S01]  /*db70*/  IMAD.WIDE R2, R0, 0x2, R14 ;  /* 0x0000000200027825 */ /* 0x001fe200078e020e */
[----:B------:R-:W-:-:S04]  /*db80*/  SHF.R.S32.HI R0, RZ, 0x7, R217 ;  /* 0x00000007ff007819 */ /* 0x000fc800000114d9 */
[----:B------:R-:W-:Y:S01]  /*db90*/  STL [R1+0xd2c], R2 ;  /* 0x000d2c0201007387 */ /* 0x000fe20000100800 */
[----:B-1----:R-:W-:-:S03]  /*dba0*/  IMAD.WIDE R6, R216, 0x2, R14 ;  /* 0x00000002d8067825 */ /* 0x002fc600078e020e */
[----:B------:R0:W-:Y:S04]  /*dbb0*/  STL [R1+0xd28], R3 ;  /* 0x000d280301007387 */ /* 0x0001e80000100800 */
[----:B------:R-:W-:Y:S04]  /*dbc0*/  STL [R1+0xd34], R4 ;  /* 0x000d340401007387 */ /* 0x000fe80000100800 */
[----:B------:R1:W-:Y:S01]  /*dbd0*/  STL [R1+0xd30], R5 ;  /* 0x000d300501007387 */ /* 0x0003e20000100800 */
[----:B0-----:R-:W-:-:S03]  /*dbe0*/  IMAD.WIDE R2, R216, 0x2, R16 ;  /* 0x00000002d8027825 */ /* 0x001fc600078e0210 */
[----:B------:R-:W-:Y:S04]  /*dbf0*/  STL [R1+0xd3c], R6 ;  /* 0x000d3c0601007387 */ /* 0x000fe80000100800 */
[----:B------:R-:W-:Y:S01]  /*dc00*/  STL [R1+0xd38], R7 ;  /* 0x000d380701007387 */ /* 0x000fe20000100800 */
[----:B-1----:R-:W-:-:S03]  /*dc10*/  SHF.R.S32.HI R5, RZ, 0x1f, R12 ;  /* 0x0000001fff057819 */ /* 0x002fc6000001140c */
[----:B------:R0:W-:Y:S01]  /*dc20*/  STL [R1+0xd44], R2 ;  /* 0x000d440201007387 */ /* 0x0001e20000100800 */
[C---:B------:R-:W-:Y:S01]  /*dc30*/  SHF.L.U64.HI R0, R12.reuse, 0x1, R5 ;  /* 0x000000010c007819 */ /* 0x040fe20000010205 */
[----:B------:R-:W-:Y:S02]  /*dc40*/  IMAD.SHL.U32 R12, R12, 0x2, RZ ;  /* 0x000000020c0c7824 */ /* 0x000fe400078e00ff */
[----:B------:R1:W-:Y:S04]  /*dc50*/  STL [R1+0xd40], R3 ;  /* 0x000d400301007387 */ /* 0x0003e80000100800 */
[----:B------:R2:W-:Y:S04]  /*dc60*/  STL [R1+0x110], RZ ;  /* 0x000110ff01007387 */ /* 0x0005e80000100800 */
[----:B------:R2:W-:Y:S01]  /*dc70*/  STL [R1], RZ ;  /* 0x000000ff01007387 */ /* 0x0005e20000100800 */
[----:B0-----:R-:W-:Y:S01]  /*dc80*/  SHF.R.S32.HI R2, RZ, 0x1f, R20 ;  /* 0x0000001fff027819 */ /* 0x001fe20000011414 */
[----:B-1----:R-:W-:Y:S01]  /*dc90*/  IMAD R3, R206, 0x80, R206 ;  /* 0x00000080ce037824 */ /* 0x002fe200078e02ce */
[----:B------:R-:W-:Y:S01]  /*dca0*/  CS2R R206, SRZ ;  /* 0x0000000000ce7805 */ /* 0x000fe2000001ff00 */
[----:B------:R2:W-:Y:S01]  /*dcb0*/  STL [R1+0x4], RZ ;  /* 0x000004ff01007387 */ /* 0x0005e20000100800 */
[----:B------:R-:W-:Y:S01]  /*dcc0*/  SHF.L.U64.HI R2, R20, 0x1, R2 ;  /* 0x0000000114027819 */ /* 0x000fe20000010202 */
[----:B------:R-:W-:-:S02]  /*dcd0*/  IMAD.SHL.U32 R3, R3, 0x2, RZ ;  /* 0x0000000203037824 */ /* 0x000fc400078e00ff */
[----:B------:R2:W-:Y:S01]  /*dce0*/  STL [R1+0x8], RZ ;  /* 0x000008ff01007387 */ /* 0x0005e20000100800 */
[----:B------:R-:W-:Y:S02]  /*dcf0*/  IMAD.SHL.U32 R20, R20, 0x2, RZ ;  /* 0x0000000214147824 */ /* 0x000fe400078e00ff */
[----:B------:R-:W-:Y:S01]  /*dd00*/  LOP3.LUT R3, R3, 0x407e, RZ, 0xc0, !PT ;  /* 0x0000407e03037812 */ /* 0x000fe200078ec0ff */
[----:B------:R2:W-:Y:S03]  /*dd10*/  STL [R1+0xc], RZ ;  /* 0x00000cff01007387 */ /* 0x0005e60000100800 */
[C---:B------:R-:W-:Y:S01]  /*dd20*/  LOP3.LUT R9, R3.reuse, 0x10, RZ, 0x3c, !PT ;  /* 0x0000001003097812 */ /* 0x040fe200078e3cff */
[----:B------:R2:W-:Y:S01]  /*dd30*/  STL [R1+0x10], RZ ;  /* 0x000010ff01007387 */ /* 0x0005e20000100800 */
[----:B------:R-:W-:Y:S01]  /*dd40*/  LOP3.LUT R8, R3, 0x20, RZ, 0x3c, !PT ;  /* 0x0000002003087812 */ /* 0x000fe200078e3cff */
[----:B------:R-:W-:Y:S01]  /*dd50*/  IMAD.IADD R10, R219, 0x1, R3 ;  /* 0x00000001db0a7824 */ /* 0x000fe200078e0203 */
        /* <DEDUP_REMOVED lines=8> */
[----:B------:R-:W-:Y:S01]  /*dde0*/  LOP3.LUT R3, R3, 0x70, RZ, 0x3c, !PT ;  /* 0x0000007003037812 */ /* 0x000fe200078e3cff */
[----:B------:R2:W-:Y:S01]  /*ddf0*/  STL [R1+0x1c], RZ ;  /* 0x00001cff01007387 */ /* 0x0005e20000100800 */
[----:B------:R-:W-:-:S02]  /*de00*/  IMAD.IADD R7, R219, 0x1, R7 ;  /* 0x00000001db077824 */ /* 0x000fc400078e0207 */
[C---:B------:R-:W-:Y:S01]  /*de10*/  IMAD.IADD R6, R219.reuse, 0x1, R6 ;  /* 0x00000001db067824 */ /* 0x040fe200078e0206 */
[----:B------:R2:W-:Y:S01]  /*de20*/  STL [R1+0x20], RZ ;  /* 0x000020ff01007387 */ /* 0x0005e20000100800 */
[C---:B------:R-:W-:Y:S02]  /*de30*/  IMAD.IADD R5, R219.reuse, 0x1, R5 ;  /* 0x00000001db057824 */ /* 0x040fe400078e0205 */
[C---:B------:R-:W-:Y:S01]  /*de40*/  IMAD.IADD R4, R219.reuse, 0x1, R4 ;  /* 0x00000001db047824 */ /* 0x040fe200078e0204 */
[----:B------:R2:W-:Y:S01]  /*de50*/  STL [R1+0x24], RZ ;  /* 0x000024ff01007387 */ /* 0x0005e20000100800 */
[----:B------:R-:W-:-:S03]  /*de60*/  IMAD.IADD R3, R219, 0x1, R3 ;  /* 0x00000001db037824 */ /* 0x000fc600078e0203 */
[----:B------:R2:W-:Y:S04]  /*de70*/  STL [R1+0x28], RZ ;  /* 0x000028ff01007387 */ /* 0x0005e80000100800 */
        /* <DEDUP_REMOVED lines=52> */
[----:B------:R2:W-:Y:S02]  /*e1c0*/  STL [R1+0xfc], RZ ;  /* 0x0000fcff01007387 */ /* 0x0005e40000100800 */
.L_x_1:
[----:B-----5:R0:W-:Y:S04]  /*e1d0*/  STL [R1+0x12e8], R22 ;  /* 0x0012e81601007387 */ /* 0x0201e80000100800 */
[----:B0-----:R-:W3:Y:S04]  /*e1e0*/  LDL R22, [R1+0x110] ;  /* 0x0001100001167983 */ /* 0x001ee80000100800 */
[----:B------:R-:W-:Y:S04]  /*e1f0*/  STL [R1+0x12e4], R21 ;  /* 0x0012e41501007387 */ /* 0x000fe80000100800 */
        /* <DEDUP_REMOVED lines=161> */
[----:B------:R-:W-:Y:S04]  /*ec10*/  STL.64 [R1+0xf48], R150 ;  /* 0x000f489601007387 */ /* 0x000fe80000100a00 */
        /* <DEDUP_REMOVED lines=81> */
[----:B------:R-:W-:Y:S04]  /*f130*/  STL.64 [R1+0xe68], R94 ;  /* 0x000e685e01007387 */ /* 0x000fe80000100a00 */
[----:B------:R-:W-:Y:S04]  /*f140*/  STL.64 [R1+0xe60], R92 ;  /* 0x000e605c01007387 */ /* 0x000fe80000100a00 */
[----:B------:R-:W-:Y:S04]  /*f150*/  STL.64 [R1+0xe58], R90 ;  /* 0x000e585a01007387 */ /* 0x000fe80000100a00 */
[----:B------:R-:W-:Y:S04]  /*f160*/  STL.64 [R1+0xe50], R88 ;  /* 0x000e505801007387 */ /* 0x000fe80000100a00 */
[----:B------:R-:W-:Y:S04]  /*f170*/  STL [R1+0xe4c], R80 ;  /* 0x000e4c5001007387 */ /* 0x000fe80000100800 */
[----:B------:R-:W-:Y:S04]  /*f180*/  STL [R1+0xe48], R81 ;  /* 0x000e485101007387 */ /* 0x000fe80000100800 */
[----:B------:R-:W-:Y:S04]  /*f190*/  STL [R1+0xe44], R82 ;  /* 0x000e445201007387 */ /* 0x000fe80000100800 */
[----:B------:R-:W-:Y:S04]  /*f1a0*/  STL [R1+0xe40], R83 ;  /* 0x000e405301007387 */ /* 0x000fe80000100800 */
[----:B------:R-:W-:Y:S04]  /*f1b0*/  STL [R1+0xe3c], R84 ;  /* 0x000e3c5401007387 */ /* 0x000fe80000100800 */
[----:B------:R-:W-:Y:S04]  /*f1c0*/  STL [R1+0xe38], R85 ;  /* 0x000e385501007387 */ /* 0x000fe80000100800 */
[----:B------:R-:W-:Y:S01]  /*f1d0*/  STL [R1+0xe34], R86 ;  /* 0x000e345601007387 */ /* 0x000fe20000100800 */
[----:B------:R-:W-:-:S03]  /*f1e0*/  MOV R12, UR48 ;  /* 0x00000030000c7c02 */ /* 0x000fc60008000f00 */
[----:B------:R-:W-:Y:S04]  /*f1f0*/  STL [R1+0xe30], R87 ;  /* 0x000e305701007387 */ /* 0x000fe80000100800 */
[----:B------:R0:W-:Y:S01]  /*f200*/  STL [R1+0xe2c], R0 ;  /* 0x000e2c0001007387 */ /* 0x0001e20000100800 */
[----:B------:R-:W-:-:S03]  /*f210*/  MOV R11, UR53 ;  /* 0x00000035000b7c02 */ /* 0x000fc60008000f00 */
[----:B------:R-:W4:Y:S04]  /*f220*/  LDL.LU R20, [R1+0x580] ;  /* 0x0005800001147983 */ /* 0x000f280000300800 */
[----:B------:R1:W-:Y:S01]  /*f230*/  STL [R1+0xe10], R2 ;  /* 0x000e100201007387 */ /* 0x0003e20000100800 */
[----:B0-----:R-:W-:-:S03]  /*f240*/  MOV R0, UR49 ;  /* 0x0000003100007c02 */ /* 0x001fc60008000f00 */
[----:B-1----:R-:W2:Y:S04]  /*f250*/  LDL.LU R2, [R1+0x560] ;  /* 0x0005600001027983 */ /* 0x002ea80000300800 */
[----:B------:R-:W-:Y:S04]  /*f260*/  STL [R1+0xda0], R13 ;  /* 0x000da00d01007387 */ /* 0x000fe80000100800 */
[----:B------:R0:W-:Y:S04]  /*f270*/  STL [R1+0xd90], R0 ;  /* 0x000d900001007387 */ /* 0x0001e80000100800 */
[----:B------:R-:W-:Y:S04]  /*f280*/  STL [R1+0xd8c], R12 ;  /* 0x000d8c0c01007387 */ /* 0x000fe80000100800 */
[----:B------:R-:W4:Y:S01]  /*f290*/  LDL R19, [R1+0xd40] ;  /* 0x000d400001137983 */ /* 0x000f220000100800 */
[----:B------:R-:W-:-:S02]  /*f2a0*/  PRMT R21, RZ, 0x7610, R21 ;  /* 0x00007610ff157816 */ /* 0x000fc40000000015 */
[----:B------:R-:W-:Y:S01]  /*f2b0*/  PRMT R10, RZ, 0x7610, R10 ;  /* 0x00007610ff0a7816 */ /* 0x000fe2000000000a */
[----:B------:R1:W-:Y:S01]  /*f2c0*/  STL [R1+0xd88], R11 ;  /* 0x000d880b01007387 */ /* 0x0003e20000100800 */
[----:B0-----:R-:W-:-:S03]  /*f2d0*/  MOV R0, UR52 ;  /* 0x0000003400007c02 */ /* 0x001fc60008000f00 */
[----:B------:R-:W4:Y:S01]  /*f2e0*/  LDL R18, [R1+0xd44] ;  /* 0x000d440001127983 */ /* 0x000f220000100800 */
[----:B-1----:R-:W3:Y:S02]  /*f2f0*/  LDC R11, c[0x0][0x230] ;  /* 0x00008c00ff0b7b82 */ /* 0x002ee40000000800 */
[----:B---3--:R-:W-:-:S05]  /*f300*/  IMAD R11, R22, -0x80, R11 ;  /* 0xffffff80160b7824 */ /* 0x008fca00078e020b */
[----:B------:R-:W-:-:S13]  /*f310*/  ISETP.GT.AND P0, PT, R11, RZ, PT ;  /* 0x000000ff0b00720c */ /* 0x000fda0003f04270 */
[----:B------:R-:W3:Y:S04]  /*f320*/  @P0 LDG.E.U16 R21, desc[UR60][R16.64] ;  /* 0x0000003c10150981 */ /* 0x000ee8000c1e1500 */
[----:B------:R-:W2:Y:S01]  /*f330*/  @P0 LDG.E.U16 R10, desc[UR60][R14.64] ;  /* 0x0000003c0e0a0981 */ /* 0x000ea2000c1e1500 */
[----:B------:R-:W-:-:S03]  /*f340*/  MOV R12, UR56 ;  /* 0x00000038000c7c02 */ /* 0x000fc60008000f00 */
[----:B------:R0:W-:Y:S01]  /*f350*/  STL [R1+0xd84], R0 ;  /* 0x000d840001007387 */ /* 0x0001e20000100800 */
[----:B------:R-:W-:Y:S02]  /*f360*/  ISETP.GT.AND P1, PT, R11, 0x1, PT ;  /* 0x000000010b00780c */ /* 0x000fe40003f24270 */
[----:B0-----:R-:W-:-:S05]  /*f370*/  MOV R0, UR57 ;  /* 0x0000003900007c02 */ /* 0x001fca0008000f00 */
[----:B------:R-:W-:Y:S01]  /*f380*/  STL [R1+0x12a8], R0 ;  /* 0x0012a80001007387 */ /* 0x000fe20000100800 */
[----:B------:R-:W-:-:S03]  /*f390*/  PRMT R107, RZ, 0x7610, R107 ;  /* 0x00007610ff6b7816 */ /* 0x000fc6000000006b */
[----:B------:R-:W-:Y:S04]  /*f3a0*/  STL [R1+0x12ac], R12 ;  /* 0x0012ac0c01007387 */ /* 0x000fe80000100800 */
[----:B------:R-:W2:Y:S04]  /*f3b0*/  LDL.LU R22, [R1+0x12e8] ;  /* 0x0012e80001167983 */ /* 0x000ea80000300800 */
[----:B----4-:R-:W4:Y:S04]  /*f3c0*/  @P1 LDG.E.U16 R107, desc[UR60][R18.64] ;  /* 0x0000003c126b1981 */ /* 0x010f28000c1e1500 */
[----:B---3--:R0:W-:Y:S04]  /*f3d0*/  STL [R1+0x10c], R21 ;  /* 0x00010c1501007387 */ /* 0x0081e80000100800 */
[----:B0-----:R-:W3:Y:S04]  /*f3e0*/  LDL.LU R21, [R1+0x12e4] ;  /* 0x0012e40001157983 */ /* 0x001ee80000300800 */
[----:B------:R-:W-:Y:S04]  /*f3f0*/  STL [R1+0x12b4], R16 ;  /* 0x0012b41001007387 */ /* 0x000fe80000100800 */
[----:B------:R-:W-:Y:S04]  /*f400*/  STL [R1+0x12b0], R17 ;  /* 0x0012b01101007387 */ /* 0x000fe80000100800 */
[----:B--2---:R0:W-:Y:S04]  /*f410*/  STL [R1+0x108], R10 ;  /* 0x0001080a01007387 */ /* 0x0041e80000100800 */
[----:B0-----:R-:W2:Y:S04]  /*f420*/  LDL.LU R10, [R1+0x12e0] ;  /* 0x0012e000010a7983 */ /* 0x001ea80000300800 */
[----:B------:R-:W-:Y:S04]  /*f430*/  STL [R1+0x12bc], R14 ;  /* 0x0012bc0e01007387 */ /* 0x000fe80000100800 */
[----:B------:R-:W-:Y:S04]  /*f440*/  STL [R1+0x12b8], R15 ;  /* 0x0012b80f01007387 */ /* 0x000fe80000100800 */
[----:B------:R-:W3:Y:S04]  /*f450*/  LDL R18, [R1+0xd38] ;  /* 0x000d380001127983 */ /* 0x000ee80000100800 */
[----:B------:R-:W3:Y:S01]  /*f460*/  LDL R19, [R1+0xd3c] ;  /* 0x000d3c0001137983 */ /* 0x000ee20000100800 */
[----:B------:R-:W-:-:S03]  /*f470*/  PRMT R108, RZ, 0x7610, R108 ;  /* 0x00007610ff6c7816 */ /* 0x000fc6000000006c */
[----:B----4-:R-:W-:Y:S01]  /*f480*/  STL [R1+0x12c0], R107 ;  /* 0x0012c06b01007387 */ /* 0x010fe20000100800 */
[----:B---3--:R-:W-:-:S04]  /*f490*/  @P1 LOP3.LUT R19, R19, R18, RZ, 0x3c, !PT ;  /* 0x0000001213131212 */ /* 0x008fc800078e3cff */
[----:B------:R-:W-:-:S04]  /*f4a0*/  @P1 LOP3.LUT R18, R19, R18, RZ, 0x3c, !PT ;  /* 0x0000001213121212 */ /* 0x000fc800078e3cff */
[----:B------:R-:W-:-:S05]  /*f4b0*/  @P1 LOP3.LUT R19, R19, R18, RZ, 0x3c, !PT ;  /* 0x0000001213131212 */ /* 0x000fca00078e3cff */
[----:B------:R-:W3:Y:S04]  /*f4c0*/  @P1 LDG.E.U16 R108, desc[UR60][R18.64] ;  /* 0x0000003c126c1981 */ /* 0x000ee8000c1e1500 */
[----:B------:R-:W4:Y:S04]  /*f4d0*/  LDL R18, [R1+0xd30] ;  /* 0x000d300001127983 */ /* 0x000f280000100800 */
[----:B------:R-:W4:Y:S01]  /*f4e0*/  LDL R19, [R1+0xd34] ;  /* 0x000d340001137983 */ /* 0x000f220000100800 */
[----:B------:R-:W-:Y:S02]  /*f4f0*/  ISETP.GT.AND P2, PT, R11, 0x2, PT ;  /* 0x000000020b00780c */ /* 0x000fe40003f44270 */
[----:B------:R-:W-:Y:S01]  /*f500*/  PRMT R132, RZ, 0x7610, R132 ;  /* 0x00007610ff847816 */ /* 0x000fe20000000084 */
[----:B---3--:R-:W-:Y:S10]  /*f510*/  STL [R1+0x12c4], R108 ;  /* 0x0012c46c01007387 */ /* 0x008ff40000100800 */
[----:B----4-:R-:W-:-:S04]  /*f520*/  @P2 LOP3.LUT R19, R19, R18, RZ, 0x3c, !PT ;  /* 0x0000001213132212 */ /* 0x010fc800078e3cff */
[----:B------:R-:W-:-:S04]  /*f530*/  @P2 LOP3.LUT R18, R19, R18, RZ, 0x3c, !PT ;  /* 0x0000001213122212 */ /* 0x000fc800078e3cff */
[----:B------:R-:W-:-:S05]  /*f540*/  @P2 LOP3.LUT R19, R19, R18, RZ, 0x3c, !PT ;  /* 0x0000001213132212 */ /* 0x000fca00078e3cff */
[----:B------:R-:W3:Y:S04]  /*f550*/  @P2 LDG.E.U16 R132, desc[UR60][R18.64] ;  /* 0x0000003c12842981 */ /* 0x000ee8000c1e1500 */
[----:B------:R-:W4:Y:S04]  /*f560*/  LDL R18, [R1+0xd28] ;  /* 0x000d280001127983 */ /* 0x000f280000100800 */
[----:B------:R-:W4:Y:S01]  /*f570*/  LDL R19, [R1+0xd2c] ;  /* 0x000d2c0001137983 */ /* 0x000f220000100800 */
[----:B------:R-:W-:-:S03]  /*f580*/  PRMT R133, RZ, 0x7610, R133 ;  /* 0x00007610ff857816 */ /* 0x000fc60000000085 */
[----:B---3--:R-:W-:Y:S01]  /*f590*/  STL [R1+0x12c8], R132 ;  /* 0x0012c88401007387 */ /* 0x008fe20000100800 */
[----:B----4-:R-:W-:-:S04]  /*f5a0*/  @P2 LOP3.LUT R19, R19, R18, RZ, 0x3c, !PT ;  /* 0x0000001213132212 */ /* 0x010fc800078e3cff */
        /* <DEDUP_REMOVED lines=41> */
[----:B---3--:R0:W-:Y:S10]  /*f840*/  STL [R1+0x12dc], R48 ;  /* 0x0012dc3001007387 */ /* 0x0081f40000100800 */
[----:B----4-:R-:W-:-:S04]  /*f850*/  @P2 LOP3.LUT R19, R19, R18, RZ, 0x3c, !PT ;  /* 0x0000001213132212 */ /* 0x010fc800078e3cff */
[----:B------:R-:W-:-:S04]  /*f860*/  @P2 LOP3.LUT R18, R19, R18, RZ, 0x3c, !PT ;  /* 0x0000001213122212 */ /* 0x000fc800078e3cff */
[----:B------:R-:W-:-:S05]  /*f870*/  @P2 LOP3.LUT R19, R19, R18, RZ, 0x3c, !PT ;  /* 0x0000001213132212 */ /* 0x000fca00078e3cff */
[----:B------:R1:W3:Y:S04]  /*f880*/  @P2 LDG.E.U16 R170, desc[UR60][R18.64] ;  /* 0x0000003c12aa2981 */ /* 0x0002e8000c1e1500 */
[----:B------:R-:W1:Y:S04]  /*f890*/  LDL R18, [R1+0xcf8] ;  /* 0x000cf80001127983 */ /* 0x000e680000100800 */
[----:B------:R-:W1:Y:S01]  /*f8a0*/  LDL R19, [R1+0xcfc] ;  /* 0x000cfc0001137983 */ /* 0x000e620000100800 */
[----:B------:R-:W-:Y:S02]  /*f8b0*/  PRMT R171, RZ, 0x7610, R171 ;  /* 0x00007610ffab7816 */ /* 0x000fe400000000ab */
[----:B-1----:R-:W-:-:S04]  /*f8c0*/  @P2 LOP3.LUT R19, R19, R18, RZ, 0x3c, !PT ;  /* 0x0000001213132212 */ /* 0x002fc800078e3cff */
[----:B------:R-:W-:-:S04]  /*f8d0*/  @P2 LOP3.LUT R18, R19, R18, RZ, 0x3c, !PT ;  /* 0x0000001213122212 */ /* 0x000fc800078e3cff */
[----:B------:R-:W-:-:S05]  /*f8e0*/  @P2 LOP3.LUT R19, R19, R18, RZ, 0x3c, !PT ;  /* 0x0000001213132212 */ /* 0x000fca00078e3cff */
[----:B------:R1:W4:Y:S04]  /*f8f0*/  @P2 LDG.E.U16 R171, desc[UR60][R18.64] ;  /* 0x0000003c12ab2981 */ /* 0x000328000c1e1500 */
[----:B------:R-:W1:Y:S04]  /*f900*/  LDL R18, [R1+0xcf0] ;  /* 0x000cf00001127983 */ /* 0x000e680000100800 */
[----:B------:R-:W1:Y:S01]  /*f910*/  LDL R19, [R1+0xcf4] ;  /* 0x000cf40001137983 */ /* 0x000e620000100800 */
[----:B------:R-:W-:Y:S02]  /*f920*/  ISETP.GT.AND P0, PT, R11, 0x6, PT ;  /* 0x000000060b00780c */ /* 0x000fe40003f04270 */
[----:B------:R-:W-:-:S11]  /*f930*/  PRMT R81, RZ, 0x7610, R81 ;  /* 0x00007610ff517816 */ /* 0x000fd60000000051 */
[----:B-1----:R-:W-:-:S04]  /*f940*/  @P0 LOP3.LUT R19, R19, R18, RZ, 0x3c, !PT ;  /* 0x0000001213130212 */ /* 0x002fc800078e3cff */
[----:B------:R-:W-:-:S04]  /*f950*/  @P0 LOP3.LUT R18, R19, R18, RZ, 0x3c, !PT ;  /* 0x0000001213120212 */ /* 0x000fc800078e3cff */
[----:B------:R-:W-:-:S05]  /*f960*/  @P0 LOP3.LUT R19, R19, R18, RZ, 0x3c, !PT ;  /* 0x0000001213130212 */ /* 0x000fca00078e3cff */
[----:B------:R1:W4:Y:S04]  /*f970*/  @P0 LDG.E.U16 R81, desc[UR60][R18.64] ;  /* 0x0000003c12510981 */ /* 0x000328000c1e1500 */
        /* <DEDUP_REMOVED lines=25> */
[----:B0-----:R-:W-:-:S11]  /*fb10*/  PRMT R48, RZ, 0x7610, R48 ;  /* 0x00007610ff307816 */ /* 0x001fd60000000030 */
[----:B-1----:R-:W-:-:S04]  /*fb20*/  @P2 LOP3.LUT R19, R19, R18, RZ, 0x3c, !PT ;  /* 0x0000001213132212 */ /* 0x002fc800078e3cff */
[----:B------:R-:W-:-:S04]  /*fb30*/  @P2 LOP3.LUT R18, R19, R18, RZ, 0x3c, !PT ;  /* 0x0000001213122212 */ /* 0x000fc800078e3cff */
[----:B------:R-:W-:-:S05]  /*fb40*/  @P2 LOP3.LUT R19, R19, R18, RZ, 0x3c, !PT ;  /* 0x0000001213132212 */ /* 0x000fca00078e3cff */
[----:B------:R0:W2:Y:S04]  /*fb50*/  @P2 LDG.E.U16 R48, desc[UR60][R18.64] ;  /* 0x0000003c12302981 */ /* 0x0000a8000c1e1500 */
[----:B------:R-:W0:Y:S04]  /*fb60*/  LDL R18, [R1+0xcc8] ;  /* 0x000cc80001127983 */ /* 0x000e280000100800 */
[----:B------:R-:W0:Y:S01]  /*fb70*/  LDL R19, [R1+0xccc] ;  /* 0x000ccc0001137983 */ /* 0x000e220000100800 */
[----:B------:R-:W-:Y:S02]  /*fb80*/  PRMT R49, RZ, 0x7610, R49 ;  /* 0x00007610ff317816 */ /* 0x000fe40000000031 */
[----:B0-----:R-:W-:-:S04]  /*fb90*/  @P2 LOP3.LUT R19, R19, R18, RZ, 0x3c, !PT ;  /* 0x0000001213132212 */ /* 0x001fc800078e3cff */
[----:B------:R-:W-:-:S04]  /*fba0*/  @P2 LOP3.LUT R18, R19, R18, RZ, 0x3c, !PT ;  /* 0x0000001213122212 */ /* 0x000fc800078e3cff */
[----:B------:R-:W-:-:S05]  /*fbb0*/  @P2 LOP3.LUT R19, R19, R18, RZ, 0x3c, !PT ;  /* 0x0000001213132212 */ /* 0x000fca00078e3cff */
[----:B------:R0:W3:Y:S04]  /*fbc0*/  @P2 LDG.E.U16 R49, desc[UR60][R18.64] ;  /* 0x0000003c12312981 */ /* 0x0000e8000c1e1500 */
[----:B------:R-:W0:Y:S04]  /*fbd0*/  LDL R18, [R1+0xcc0] ;  /* 0x000cc00001127983 */ /* 0x000e280000100800 */
[----:B------:R-:W0:Y:S01]  /*fbe0*/  LDL R19, [R1+0xcc4] ;  /* 0x000cc40001137983 */ /* 0x000e220000100800 */
[----:B------:R-:W-:Y:S02]  /*fbf0*/  ISETP.GT.AND P0, PT, R11, 0x9, PT ;  /* 0x000000090b00780c */ /* 0x000fe40003f04270 */
[----:B------:R-:W-:-:S11]  /*fc00*/  PRMT R109, RZ, 0x7610, R109 ;  /* 0x00007610ff6d7816 */ /* 0x000fd6000000006d */
[----:B0-----:R-:W-:-:S04]  /*fc10*/  @P0 LOP3.LUT R19, R19, R18, RZ, 0x3c, !PT ;  /* 0x0000001213130212 */ /* 0x001fc800078e3cff */
[----:B------:R-:W-:-:S04]  /*fc20*/  @P0 LOP3.LUT R18, R19, R18, RZ, 0x3c, !PT ;  /* 0x0000001213120212 */ /* 0x000fc800078e3cff */
[----:B------:R-:W-:-:S05]  /*fc30*/  @P0 LOP3.LUT R19, R19, R18, RZ, 0x3c, !PT ;  /* 0x0000001213130212 */ /* 0x000fca00078e3cff */
[----:B------:R0:W4:Y:S04]  /*fc40*/  @P0 LDG.E.U16 R109, desc[UR60][R18.64] ;  /* 0x0000003c126d0981 */ /* 0x000128000c1e1500 */
[----:B------:R-:W0:Y:S04]  /*fc50*/  LDL R18, [R1+0xcb8] ;  /* 0x000cb80001127983 */ /* 0x000e280000100800 */
[----:B------:R-:W0:Y:S01]  /*fc60*/  LDL R19, [R1+0xcbc] ;  /* 0x000cbc0001137983 */ /* 0x000e220000100800 */
[----:B------:R-:W-:Y:S02]  /*fc70*/  PRMT R110, RZ, 0x7610, R110 ;  /* 0x00007610ff6e7816 */ /* 0x000fe4000000006e */
[----:B0-----:R-:W-:-:S04]  /*fc80*/  @P0 LOP3.LUT R19, R19, R18, RZ, 0x3c, !PT ;  /* 0x0000001213130212 */ /* 0x001fc800078e3cff */
[----:B------:R-:W-:-:S04]  /*fc90*/  @P0 LOP3.LUT R18, R19, R18, RZ, 0x3c, !PT ;  /* 0x0000001213120212 */ /* 0x000fc800078e3cff */
[----:B------:R-:W-:-:S05]  /*fca0*/  @P0 LOP3.LUT R19, R19, R18, RZ, 0x3c, !PT ;  /* 0x0000001213130212 */ /* 0x000fca00078e3cff */
[----:B------:R0:W4:Y:S04]  /*fcb0*/  @P0 LDG.E.U16 R110, desc[UR60][R18.64] ;  /* 0x0000003c126e0981 */ /* 0x000128000c1e1500 */
        /* <DEDUP_REMOVED lines=1643> */
[----:B------:R-:W0:Y:S01]  /*16370*/  LDL R19, [R1+0x584] ;  /* 0x0005840001137983 */ /* 0x000e220000100800 */
[----:B------:R-:W-:Y:S02]  /*16380*/  ISETP.GT.AND P2, PT, R11, 0x7d, PT ;  /* 0x0000007d0b00780c */ /* 0x000fe40003f44270 */
[----:B------:R-:W-:Y:S01]  /*16390*/  PRMT R22, RZ, 0x7610, R22 ;  /* 0x00007610ff167816 */ /* 0x000fe20000000016 */
[----:B------:R1:W-:Y:S10]  /*163a0*/  STL [R1+0xe18], R20 ;  /* 0x000e181401007387 */ /* 0x0003f40000100800 */
[----:B0-----:R-:W-:-:S02]  /*163b0*/  @P2 IMAD.MOV.U32 R18, RZ, RZ, R19 ;  /* 0x000000ffff122224 */ /* 0x001fc400078e0013 */
[----:B------:R-:W-:Y:S02]  /*163c0*/  @P2 IMAD.MOV.U32 R19, RZ, RZ, R20 ;  /* 0x000000ffff132224 */ /* 0x000fe400078e0014 */
[----:B-1----:R-:W2:Y:S04]  /*163d0*/  LDL R20, [R1+0x57c] ;  /* 0x00057c0001147983 */ /* 0x002ea80000100800 */
[----:B------:R2:W4:Y:S04]  /*163e0*/  @P2 LDG.E.U16 R22, desc[UR60][R18.64] ;  /* 0x0000003c12162981 */ /* 0x000528000c1e1500 */
[----:B------:R-:W3:Y:S01]  /*163f0*/  LDL R19, [R1+0x578] ;  /* 0x0005780001137983 */ /* 0x000ee20000100800 */
[----:B------:R-:W-:Y:S01]  /*16400*/  PRMT R21, RZ, 0x7610, R21 ;  /* 0x00007610ff157816 */ /* 0x000fe20000000015 */
[----:B--2---:R-:W-:-:S02]  /*16410*/  @P2 IMAD.MOV.U32 R18, RZ, RZ, R20 ;  /* 0x000000ffff122224 */ /* 0x004fc400078e0014 */
[----:B------:R-:W2:Y:S04]  /*16420*/  LDL.LU R20, [R1+0x564] ;  /* 0x0005640001147983 */ /* 0x000ea80000300800 */
[----:B---3--:R0:W3:Y:S04]  /*16430*/  @P2 LDG.E.U16 R21, desc[UR60][R18.64] ;  /* 0x0000003c12152981 */ /* 0x0080e8000c1e1500 */
[----:B------:R-:W0:Y:S04]  /*16440*/  LDL R18, [R1+0x6e8] ;  /* 0x0006e80001127983 */ /* 0x000e280000100800 */
[----:B------:R-:W0:Y:S01]  /*16450*/  LDL R19, [R1+0x6ec] ;  /* 0x0006ec0001137983 */ /* 0x000e220000100800 */
[----:B------:R-:W-:-:S02]  /*16460*/  PRMT R200, RZ, 0x7610, R200 ;  /* 0x00007610ffc87816 */ /* 0x000fc400000000c8 */
        /* <DEDUP_REMOVED lines=11> */
[----:B------:R0:W3:Y:S04]  /*16520*/  @P1 LDG.E.U16 R39, desc[UR60][R18.64] ;  /* 0x0000003c12271981 */ /* 0x0000e8000c1e1500 */
        /* <DEDUP_REMOVED lines=77> */
[----:B------:R-:W-:Y:S02]  /*16a00*/  ISETP.GT.AND P1, PT, R11, 0x7f, PT ;  /* 0x0000007f0b00780c */ /* 0x000fe40003f24270 */
[----:B------:R-:W-:-:S02]  /*16a10*/  PRMT R206, RZ, 0x7610, R206 ;  /* 0x00007610ffce7816 */ /* 0x000fc400000000ce */
[----:B------:R-:W-:Y:S01]  /*16a20*/  PRMT R45, RZ, 0x7610, R45 ;  /* 0x00007610ff2d7816 */ /* 0x000fe2000000002d */
[----:B--2---:R1:W-:Y:S01]  /*16a30*/  STL [R1+0xe1c], R20 ;  /* 0x000e1c1401007387 */ /* 0x0043e20000100800 */
[----:B0-----:R-:W-:-:S04]  /*16a40*/  @P0 LOP3.LUT R19, R19, R18, RZ, 0x3c, !PT ;  /* 0x0000001213130212 */ /* 0x001fc800078e3cff */
[----:B------:R-:W-:-:S04]  /*16a50*/  @P0 LOP3.LUT R18, R19, R18, RZ, 0x3c, !PT ;  /* 0x0000001213120212 */ /* 0x000fc800078e3cff */
[----:B------:R-:W-:-:S05]  /*16a60*/  @P0 LOP3.LUT R19, R19, R18, RZ, 0x3c, !PT ;  /* 0x0000001213130212 */ /* 0x000fca00078e3cff */
[----:B------:R0:W2:Y:S02]  /*16a70*/  @P0 LDG.E.U16 R206, desc[UR60][R18.64] ;  /* 0x0000003c12ce0981 */ /* 0x0000a4000c1e1500 */
[----:B0-----:R-:W-:Y:S02]  /*16a80*/  @P1 IMAD.MOV.U32 R18, RZ, RZ, R20 ;  /* 0x000000ffff121224 */ /* 0x001fe400078e0014 */
[----:B------:R-:W-:Y:S01]  /*16a90*/  @P1 IMAD.MOV.U32 R19, RZ, RZ, R2 ;  /* 0x000000ffff131224 */ /* 0x000fe200078e0002 */
[----:B-1----:R-:W3:Y:S04]  /*16aa0*/  LDL.LU R20, [R1+0x108] ;  /* 0x0001080001147983 */ /* 0x002ee80000300800 */
[----:B------:R0:W-:Y:S04]  /*16ab0*/  STL [R1+0xe14], R2 ;  /* 0x000e140201007387 */ /* 0x0001e80000100800 */
[----:B------:R1:W2:Y:S04]  /*16ac0*/  @P1 LDG.E.U16 R45, desc[UR60][R18.64] ;  /* 0x0000003c122d1981 */ /* 0x0002a8000c1e1500 */
[----:B0-----:R-:W3:Y:S04]  /*16ad0*/  LDL.LU R2, [R1+0x10c] ;  /* 0x00010c0001027983 */ /* 0x001ee80000300800 */
[----:B------:R-:W1:Y:S04]  /*16ae0*/  LDL R18, [R1+0x558] ;  /* 0x0005580001127983 */ /* 0x000e680000100800 */
[----:B------:R-:W1:Y:S01]  /*16af0*/  LDL R19, [R1+0x55c] ;  /* 0x00055c0001137983 */ /* 0x000e620000100800 */
[----:B------:R-:W-:-:S02]  /*16b00*/  PRMT R46, RZ, 0x7610, R46 ;  /* 0x00007610ff2e7816 */ /* 0x000fc4000000002e */
[----:B-1----:R-:W-:-:S04]  /*16b10*/  @P1 LOP3.LUT R19, R19, R18, RZ, 0x3c, !PT ;  /* 0x0000001213131212 */ /* 0x002fc800078e3cff */
[----:B------:R-:W-:-:S04]  /*16b20*/  @P1 LOP3.LUT R18, R19, R18, RZ, 0x3c, !PT ;  /* 0x0000001213121212 */ /* 0x000fc800078e3cff */
[----:B------:R-:W-:-:S05]  /*16b30*/  @P1 LOP3.LUT R19, R19, R18, RZ, 0x3c, !PT ;  /* 0x0000001213131212 */ /* 0x000fca00078e3cff */
[----:B------:R0:W2:Y:S01]  /*16b40*/  @P1 LDG.E.U16 R46, desc[UR60][R18.64] ;  /* 0x0000003c122e1981 */ /* 0x0000a2000c1e1500 */
[----:B------:R-:W-:Y:S06]  /*16b50*/  BAR.SYNC.DEFER_BLOCKING 0x0 ;  /* 0x0000000000007b1d */ /* 0x000fec0000010000 */
[----:B------:R1:W-:Y:S04]  /*16b60*/  STS.U16 [R10+0x400], R48 ;  /* 0x000400300a007388 */ /* 0x0003e80000000400 */
[----:B------:R3:W-:Y:S04]  /*16b70*/  STS.U16 [R10+0x8400], R49 ;  /* 0x008400310a007388 */ /* 0x0007e80000000400 */
[----:B----4-:R4:W-:Y:S04]  /*16b80*/  STS.U16 [R10+0x800], R73 ;  /* 0x000800490a007388 */ /* 0x0109e80000000400 */
[----:B-1----:R-:W2:Y:S04]  /*16b90*/  LDL.LU R48, [R1+0x12dc] ;  /* 0x0012dc0001307983 */ /* 0x002ea80000300800 */
[----:B---3--:R-:W3:Y:S04]  /*16ba0*/  LDL.LU R49, [R1+0x12d8] ;  /* 0x0012d80001317983 */ /* 0x008ee80000300800 */
[----:B----4-:R-:W4:Y:S04]  /*16bb0*/  LDL.LU R73, [R1+0x12d4] ;  /* 0x0012d40001497983 */ /* 0x010f280000300800 */
[----:B------:R1:W-:Y:S04]  /*16bc0*/  STS.U16 [R10+0x8800], R74 ;  /* 0x0088004a0a007388 */ /* 0x0003e80000000400 */
[----:B------:R0:W-:Y:S04]  /*16bd0*/  STS.U16 [R10+0xc00], R133 ;  /* 0x000c00850a007388 */ /* 0x0001e80000000400 */
[----:B------:R0:W-:Y:S04]  /*16be0*/  STS.U16 [R10+0x8c00], R132 ;  /* 0x008c00840a007388 */ /* 0x0001e80000000400 */
[----:B-1----:R-:W2:Y:S04]  /*16bf0*/  LDL.LU R74, [R1+0x12d0] ;  /* 0x0012d000014a7983 */ /* 0x002ea80000300800 */
[----:B0-----:R-:W3:Y:S04]  /*16c00*/  LDL.LU R133, [R1+0x12cc] ;  /* 0x0012cc0001857983 */ /* 0x001ee80000300800 */
[----:B------:R-:W4:Y:S04]  /*16c10*/  LDL.LU R132, [R1+0x12c8] ;  /* 0x0012c80001847983 */ /* 0x000f280000300800 */
[----:B------:R0:W-:Y:S04]  /*16c20*/  STS.U16 [R10+0x1000], R108 ;  /* 0x0010006c0a007388 */ /* 0x0001e80000000400 */
[----:B------:R1:W-:Y:S04]  /*16c30*/  STS.U16 [R10+0x9000], R107 ;  /* 0x0090006b0a007388 */ /* 0x0003e80000000400 */
[----:B------:R1:W-:Y:S04]  /*16c40*/  STS.U16 [R10+0x1400], R14 ;  /* 0x0014000e0a007388 */ /* 0x0003e80000000400 */
[----:B0-----:R-:W2:Y:S04]  /*16c50*/  LDL.LU R108, [R1+0x12c4] ;  /* 0x0012c400016c7983 */ /* 0x001ea80000300800 */
[----:B-1----:R-:W3:Y:S04]  /*16c60*/  LDL.LU R107, [R1+0x12c0] ;  /* 0x0012c000016b7983 */ /* 0x002ee80000300800 */
[----:B------:R-:W4:Y:S04]  /*16c70*/  LDL.LU R14, [R1+0x12bc] ;  /* 0x0012bc00010e7983 */ /* 0x000f280000300800 */
[----:B------:R0:W-:Y:S04]  /*16c80*/  STS.U16 [R10+0x9400], R15 ;  /* 0x0094000f0a007388 */ /* 0x0001e80000000400 */
[----:B------:R1:W-:Y:S04]  /*16c90*/  STS.U16 [R10+0x1800], R16 ;  /* 0x001800100a007388 */ /* 0x0003e80000000400 */
[----:B------:R1:W-:Y:S04]  /*16ca0*/  STS.U16 [R10+0x9800], R17 ;  /* 0x009800110a007388 */ /* 0x0003e80000000400 */
[----:B0-----:R-:W4:Y:S04]  /*16cb0*/  LDL.LU R15, [R1+0x12b8] ;  /* 0x0012b800010f7983 */ /* 0x001f280000300800 */
[----:B-1----:R-:W4:Y:S04]  /*16cc0*/  LDL.LU R16, [R1+0x12b4] ;  /* 0x0012b40001107983 */ /* 0x002f280000300800 */
        /* <DEDUP_REMOVED lines=20> */
[----:B0-----:R-:W3:Y:S04]  /*16e10*/  LDL.LU R9, [R1+0x1288] ;  /* 0x0012880001097983 */ /* 0x001ee80000300800 */
[----:B------:R0:W-:Y:S04]  /*16e20*/  STS.U16 [R10+0x3000], R105 ;  /* 0x003000690a007388 */ /* 0x0001e80000000400 */
[----:B------:R-:W-:Y:S04]  /*16e30*/  STS.U16 [R10], R2 ;  /* 0x000000020a007388 */ /* 0x000fe80000000400 */
[----:B------:R-:W-:Y:S04]  /*16e40*/  STS.U16 [R10+0x8000], R20 ;  /* 0x008000140a007388 */ /* 0x000fe80000000400 */
[----:B0-----:R-:W4:Y:S04]  /*16e50*/  LDL.LU R105, [R1+0x1284] ;  /* 0x0012840001697983 */ /* 0x001f280000300800 */
[----:B------:R0:W-:Y:S04]  /*16e60*/  STS.U16 [R10+0xb000], R106 ;  /* 0x00b0006a0a007388 */ /* 0x0001e80000000400 */
[----:B------:R-:W-:Y:S04]  /*16e70*/  STS.U16 [R10+0x3400], R248 ;  /* 0x003400f80a007388 */ /* 0x000fe80000000400 */
[----:B------:R-:W-:Y:S04]  /*16e80*/  STS.U16 [R10+0xb400], R247 ;  /* 0x00b400f70a007388 */ /* 0x000fe80000000400 */
[----:B------:R-:W-:Y:S04]  /*16e90*/  STS.U16 [R10+0x3800], R238 ;  /* 0x003800ee0a007388 */ /* 0x000fe80000000400 */
[----:B------:R-:W-:Y:S04]  /*16ea0*/  STS.U16 [R10+0xb800], R237 ;  /* 0x00b800ed0a007388 */ /* 0x000fe80000000400 */
[----:B------:R-:W-:Y:S04]  /*16eb0*/  STS.U16 [R10+0x3c00], R236 ;  /* 0x003c00ec0a007388 */ /* 0x000fe80000000400 */
[----:B------:R-:W-:Y:S04]  /*16ec0*/  STS.U16 [R10+0xbc00], R235 ;  /* 0x00bc00eb0a007388 */ /* 0x000fe80000000400 */
[----:B0-----:R-:W4:Y:S04]  /*16ed0*/  LDL.LU R106, [R1+0x1280] ;  /* 0x00128000016a7983 */ /* 0x001f280000300800 */
[----:B---3--:R0:W-:Y:S04]  /*16ee0*/  STS.U16 [R9+0x80], R107 ;  /* 0x0000806b09007388 */ /* 0x0081e80000000400 */
[----:B--2---:R1:W-:Y:S04]  /*16ef0*/  STS.U16 [R9+0x8080], R108 ;  /* 0x0080806c09007388 */ /* 0x0043e80000000400 */
[----:B------:R2:W-:Y:S04]  /*16f00*/  STS.U16 [R9+0x480], R109 ;  /* 0x0004806d09007388 */ /* 0x0005e80000000400 */
[----:B0-----:R-:W3:Y:S04]  /*16f10*/  LDL.LU R107, [R1+0x127c] ;  /* 0x00127c00016b7983 */ /* 0x001ee80000300800 */
[----:B-1----:R-:W3:Y:S04]  /*16f20*/  LDL.LU R108, [R1+0x1278] ;  /* 0x00127800016c7983 */ /* 0x002ee80000300800 */
[----:B--2---:R-:W2:Y:S04]  /*16f30*/  LDL.LU R109, [R1+0x1274] ;  /* 0x00127400016d7983 */ /* 0x004ea80000300800 */
[----:B------:R0:W-:Y:S04]  /*16f40*/  STS.U16 [R9+0x8480], R110 ;  /* 0x0084806e09007388 */ /* 0x0001e80000000400 */
[----:B------:R1:W-:Y:S04]  /*16f50*/  STS.U16 [R9+0x880], R111 ;  /* 0x0008806f09007388 */ /* 0x0003e80000000400 */
[----:B------:R1:W-:Y:S04]  /*16f60*/  STS.U16 [R9+0x8880], R112 ;  /* 0x0088807009007388 */ /* 0x0003e80000000400 */
[----:B0-----:R-:W3:Y:S04]  /*16f70*/  LDL.LU R110, [R1+0x1270] ;  /* 0x00127000016e7983 */ /* 0x001ee80000300800 */
[----:B-1----:R-:W2:Y:S04]  /*16f80*/  LDL.LU R111, [R1+0x126c] ;  /* 0x00126c00016f7983 */ /* 0x002ea80000300800 */
[----:B------:R-:W3:Y:S04]  /*16f90*/  LDL.LU R112, [R1+0x1268] ;  /* 0x0012680001707983 */ /* 0x000ee80000300800 */
[----:B------:R0:W-:Y:S04]  /*16fa0*/  STS.U16 [R9+0xc80], R113 ;  /* 0x000c807109007388 */ /* 0x0001e80000000400 */
[----:B------:R1:W-:Y:S04]  /*16fb0*/  STS.U16 [R9+0x8c80], R114 ;  /* 0x008c807209007388 */ /* 0x0003e80000000400 */
[----:B------:R4:W-:Y:S04]  /*16fc0*/  STS.U16 [R9+0x1080], R115 ;  /* 0x0010807309007388 */ /* 0x0009e80000000400 */
[----:B0-----:R-:W2:Y:S04]  /*16fd0*/  LDL.LU R113, [R1+0x1264] ;  /* 0x0012640001717983 */ /* 0x001ea80000300800 */
[----:B-1----:R-:W3:Y:S04]  /*16fe0*/  LDL.LU R114, [R1+0x1260] ;  /* 0x0012600001727983 */ /* 0x002ee80000300800 */
[----:B----4-:R-:W4:Y:S04]  /*16ff0*/  LDL.LU R115, [R1+0x125c] ;  /* 0x00125c0001737983 */ /* 0x010f280000300800 */
        /* <DEDUP_REMOVED lines=32> */
[----:B------:R-:W-:Y:S04]  /*17200*/  STS.U16 [R9+0x3480], R246 ;  /* 0x003480f609007388 */ /* 0x000fe80000000400 */
[----:B0-----:R-:W2:Y:S04]  /*17210*/  LDL.LU R130, [R1+0x121c] ;  /* 0x00121c0001827983 */ /* 0x001ea80000300800 */
[----:B------:R-:W-:Y:S04]  /*17220*/  STS.U16 [R9+0xb480], R245 ;  /* 0x00b480f509007388 */ /* 0x000fe80000000400 */
[----:B------:R-:W-:Y:S04]  /*17230*/  STS.U16 [R9+0x3880], R233 ;  /* 0x003880e909007388 */ /* 0x000fe80000000400 */
[----:B------:R-:W-:Y:S04]  /*17240*/  STS.U16 [R9+0xb880], R232 ;  /* 0x00b880e809007388 */ /* 0x000fe80000000400 */
[----:B------:R-:W-:Y:S04]  /*17250*/  STS.U16 [R9+0x3c80], R231 ;  /* 0x003c80e709007388 */ /* 0x000fe80000000400 */
[----:B------:R-:W-:Y:S04]  /*17260*/  STS.U16 [R9+0xbc80], R230 ;  /* 0x00bc80e609007388 */ /* 0x000fe80000000400 */
[----:B-1----:R-:W3:Y:S04]  /*17270*/  LDL.LU R131, [R1+0x1218] ;  /* 0x0012180001837983 */ /* 0x002ee80000300800 */
[----:B----4-:R0:W-:Y:S04]  /*17280*/  STS.U16 [R8+0x100], R132 ;  /* 0x0001008408007388 */ /* 0x0101e80000000400 */
        /* <DEDUP_REMOVED lines=122> */
[----:B0-----:R-:W2:Y:S04]  /*17a30*/  LDL.LU R5, [R1+0x1138] ;  /* 0x0011380001057983 */ /* 0x001ea80000300800 */
[----:B------:R0:W-:Y:S04]  /*17a40*/  STS.U16 [R6+0xa00], R4 ;  /* 0x000a000406007388 */ /* 0x0001e80000000400 */
[----:B------:R1:W-:Y:S04]  /*17a50*/  STS.U16 [R6+0x8a00], R3 ;  /* 0x008a000306007388 */ /* 0x0003e80000000400 */
[----:B------:R1:W-:Y:S04]  /*17a60*/  STS.U16 [R6+0xe00], R152 ;  /* 0x000e009806007388 */ /* 0x0003e80000000400 */
[----:B0-----:R-:W3:Y:S04]  /*17a70*/  LDL.LU R4, [R1+0x1134] ;  /* 0x0011340001047983 */ /* 0x001ee80000300800 */
        /* <DEDUP_REMOVED lines=34> */
[----:B------:R-:W-:Y:S04]  /*17ca0*/  STS.U16 [R6+0x3200], R252 ;  /* 0x003200fc06007388 */ /* 0x000fe80000000400 */
[----:B0-----:R-:W4:Y:S04]  /*17cb0*/  LDL.LU R168, [R1+0x10ec] ;  /* 0x0010ec0001a87983 */ /* 0x001f280000300800 */
[----:B------:R-:W-:Y:S04]  /*17cc0*/  STS.U16 [R6+0xb200], R251 ;  /* 0x00b200fb06007388 */ /* 0x000fe80000000400 */
[----:B------:R-:W-:Y:S04]  /*17cd0*/  STS.U16 [R6+0x3600], R240 ;  /* 0x003600f006007388 */ /* 0x000fe80000000400 */
[----:B------:R-:W-:Y:S04]  /*17ce0*/  STS.U16 [R6+0xb600], R239 ;  /* 0x00b600ef06007388 */ /* 0x000fe80000000400 */
[----:B------:R-:W-:Y:S04]  /*17cf0*/  STS.U16 [R6+0x3a00], R220 ;  /* 0x003a00dc06007388 */ /* 0x000fe80000000400 */
[----:B------:R-:W-:Y:S04]  /*17d00*/  STS.U16 [R6+0xba00], R219 ;  /* 0x00ba00db06007388 */ /* 0x000fe80000000400 */
[----:B------:R-:W-:Y:S04]  /*17d10*/  STS.U16 [R6+0x3e00], R218 ;  /* 0x003e00da06007388 */ /* 0x000fe80000000400 */
[----:B------:R-:W-:Y:S04]  /*17d20*/  STS.U16 [R6+0xbe00], R217 ;  /* 0x00be00d906007388 */ /* 0x000fe80000000400 */
[----:B-1----:R-:W4:Y:S04]  /*17d30*/  LDL.LU R169, [R1+0x10e8] ;  /* 0x0010e80001a97983 */ /* 0x002f280000300800 */
[----:B--2---:R0:W-:Y:S04]  /*17d40*/  STS.U16 [R5+0x280], R170 ;  /* 0x000280aa05007388 */ /* 0x0041e80000000400 */
[----:B------:R1:W-:Y:S04]  /*17d50*/  STS.U16 [R5+0x8280], R171 ;  /* 0x008280ab05007388 */ /* 0x0003e80000000400 */
[----:B------:R2:W-:Y:S04]  /*17d60*/  STS.U16 [R5+0x680], R172 ;  /* 0x000680ac05007388 */ /* 0x0005e80000000400 */
[----:B0-----:R-:W4:Y:S04]  /*17d70*/  LDL.LU R170, [R1+0x10e4] ;  /* 0x0010e40001aa7983 */ /* 0x001f280000300800 */
[----:B-1----:R-:W4:Y:S04]  /*17d80*/  LDL.LU R171, [R1+0x10e0] ;  /* 0x0010e00001ab7983 */ /* 0x002f280000300800 */
[----:B--2---:R-:W2:Y:S04]  /*17d90*/  LDL.LU R172, [R1+0x10dc] ;  /* 0x0010dc0001ac7983 */ /* 0x004ea80000300800 */
[----:B------:R0:W-:Y:S04]  /*17da0*/  STS.U16 [R5+0x8680], R173 ;  /* 0x008680ad05007388 */ /* 0x0001e80000000400 */
[----:B------:R1:W-:Y:S04]  /*17db0*/  STS.U16 [R5+0xa80], R174 ;  /* 0x000a80ae05007388 */ /* 0x0003e80000000400 */
[----:B------:R3:W-:Y:S04]  /*17dc0*/  STS.U16 [R5+0x8a80], R175 ;  /* 0x008a80af05007388 */ /* 0x0007e80000000400 */
[----:B0-----:R-:W2:Y:S04]  /*17dd0*/  LDL.LU R173, [R1+0x10d8] ;  /* 0x0010d80001ad7983 */ /* 0x001ea80000300800 */
[----:B-1----:R-:W2:Y:S04]  /*17de0*/  LDL.LU R174, [R1+0x10d4] ;  /* 0x0010d40001ae7983 */ /* 0x002ea80000300800 */
[----:B---3--:R-:W2:Y:S04]  /*17df0*/  LDL.LU R175, [R1+0x10d0] ;  /* 0x0010d00001af7983 */ /* 0x008ea80000300800 */
        /* <DEDUP_REMOVED lines=16> */
[----:B------:R0:W-:Y:S04]  /*17f00*/  STS.U16 [R5+0x2e80], R80 ;  /* 0x002e805005007388 */ /* 0x0001e80000000400 */
[----:B------:R-:W2:Y:S04]  /*17f10*/  LDL R18, [R1+0x188] ;  /* 0x0001880001127983 */ /* 0x000ea80000100800 */
[----:B------:R0:W-:Y:S04]  /*17f20*/  STS.U16 [R5+0xae80], R13 ;  /* 0x00ae800d05007388 */ /* 0x0001e80000000400 */
[----:B-1----:R-:W2:Y:S04]  /*17f30*/  LDL R83, [R1+0xd6c] ;  /* 0x000d6c0001537983 */ /* 0x002ea80000100800 */
[----:B---3--:R-:W3:Y:S04]  /*17f40*/  LDL R82, [R1+0xd70] ;  /* 0x000d700001527983 */ /* 0x008ee80000100800 */
[----:B0-----:R-:W3:Y:S04]  /*17f50*/  LDL R80, [R1+0x53c] ;  /* 0x00053c0001507983 */ /* 0x001ee80000100800 */
[----:B------:R-:W3:Y:S04]  /*17f60*/  LDL R2, [R1+0x540] ;  /* 0x0005400001027983 */ /* 0x000ee80000100800 */
[----:B------:R-:W3:Y:S04]  /*17f70*/  LDL R20, [R1+0x500] ;  /* 0x0005000001147983 */ /* 0x000ee80000100800 */
[----:B------:R-:W2:Y:S01]  /*17f80*/  LDL.LU R13, [R1+0x184] ;  /* 0x00018400010d7983 */ /* 0x000ea20000300800 */
[----:B------:R-:W0:Y:S03]  /*17f90*/  S2R R19, SR_TID.X ;  /* 0x0000000000137919 */ /* 0x000e260000002100 */
[----:B------:R-:W-:Y:S04]  /*17fa0*/  STS.U16 [R5+0x9a80], R97 ;  /* 0x009a806105007388 */ /* 0x000fe80000000400 */
[----:B------:R-:W-:Y:S04]  /*17fb0*/  STS.U16 [R5+0x1e80], R96 ;  /* 0x001e806005007388 */ /* 0x000fe80000000400 */
[----:B------:R-:W-:Y:S04]  /*17fc0*/  STS.U16 [R5+0x9e80], R95 ;  /* 0x009e805f05007388 */ /* 0x000fe80000000400 */
[----:B------:R-:W-:Y:S04]  /*17fd0*/  STS.U16 [R5+0x2280], R94 ;  /* 0x0022805e05007388 */ /* 0x000fe80000000400 */
[----:B------:R-:W-:Y:S04]  /*17fe0*/  STS.U16 [R5+0xa280], R93 ;  /* 0x00a2805d05007388 */ /* 0x000fe80000000400 */
[----:B------:R-:W-:Y:S04]  /*17ff0*/  STS.U16 [R5+0x2680], R92 ;  /* 0x0026805c05007388 */ /* 0x000fe80000000400 */
[----:B------:R-:W-:Y:S01]  /*18000*/  STS.U16 [R5+0xa680], R91 ;  /* 0x00a6805b05007388 */ /* 0x000fe20000000400 */
[----:B0-----:R-:W-:-:S03]  /*18010*/  LOP3.LUT R19, R19, 0x7f, RZ, 0xc0, !PT ;  /* 0x0000007f13137812 */ /* 0x001fc600078ec0ff */
[----:B------:R-:W-:Y:S01]  /*18020*/  STS.U16 [R5+0x3280], R250 ;  /* 0x003280fa05007388 */ /* 0x000fe20000000400 */
[----:B------:R-:W-:-:S03]  /*18030*/  ISETP.GE.AND P0, PT, R19, R11, PT ;  /* 0x0000000b1300720c */ /* 0x000fc60003f06270 */
[----:B------:R-:W-:Y:S04]  /*18040*/  STS.U16 [R5+0xb280], R249 ;  /* 0x00b280f905007388 */ /* 0x000fe80000000400 */
[----:B------:R-:W-:Y:S04]  /*18050*/  STS.U16 [R5+0x3680], R234 ;  /* 0x003680ea05007388 */ /* 0x000fe80000000400 */
[----:B------:R-:W-:Y:S04]  /*18060*/  STS.U16 [R5+0xb680], R221 ;  /* 0x00b680dd05007388 */ /* 0x000fe80000000400 */
[----:B------:R-:W-:Y:S04]  /*18070*/  STS.U16 [R5+0x3a80], R216 ;  /* 0x003a80d805007388 */ /* 0x000fe80000000400 */
[----:B------:R-:W-:Y:S04]  /*18080*/  STS.U16 [R5+0xba80], R23 ;  /* 0x00ba801705007388 */ /* 0x000fe80000000400 */
[----:B------:R-:W-:Y:S04]  /*18090*/  STS.U16 [R5+0x3e80], R22 ;  /* 0x003e801605007388 */ /* 0x000fe80000000400 */
[----:B------:R-:W-:Y:S04]  /*180a0*/  STS.U16 [R5+0xbe80], R21 ;  /* 0x00be801505007388 */ /* 0x000fe80000000400 */
[----:B------:R0:W-:Y:S04]  /*180b0*/  STS.U16 [R4+0x300], R81 ;  /* 0x0003005104007388 */ /* 0x0001e80000000400 */
[----:B------:R1:W-:Y:S04]  /*180c0*/  STS.U16 [R4+0x700], R85 ;  /* 0x0007005504007388 */ /* 0x0003e80000000400 */
[----:B0-----:R-:W3:Y:S04]  /*180d0*/  LDL R81, [R1+0x4fc] ;  /* 0x0004fc0001517983 */ /* 0x001ee80000100800 */
[----:B-1----:R-:W3:Y:S01]  /*180e0*/  LDL R85, [R1+0x4bc] ;  /* 0x0004bc0001557983 */ /* 0x002ee20000100800 */
[----:B------:R-:W-:-:S03]  /*180f0*/  PRMT R98, RZ, 0x7610, R98 ;  /* 0x00007610ff627816 */ /* 0x000fc60000000062 */
[----:B------:R0:W-:Y:S01]  /*18100*/  STS.U16 [R4+0x8300], R84 ;  /* 0x0083005404007388 */ /* 0x0001e20000000400 */
[----:B----4-:R-:W-:-:S03]  /*18110*/  PRMT R47, RZ, 0x7610, R47 ;  /* 0x00007610ff2f7816 */ /* 0x010fc6000000002f */
[----:B------:R-:W-:Y:S04]  /*18120*/  STS.U16 [R4+0x8700], R90 ;  /* 0x0087005a04007388 */ /* 0x000fe80000000400 */
[----:B------:R-:W-:Y:S04]  /*18130*/  STS.U16 [R4+0xb00], R89 ;  /* 0x000b005904007388 */ /* 0x000fe80000000400 */
[----:B0-----:R-:W4:Y:S04]  /*18140*/  LDL R84, [R1+0x4c0] ;  /* 0x0004c00001547983 */ /* 0x001f280000100800 */
[----:B------:R-:W-:Y:S04]  /*18150*/  STS.U16 [R4+0x8b00], R88 ;  /* 0x008b005804007388 */ /* 0x000fe80000000400 */
[----:B------:R-:W-:Y:S04]  /*18160*/  STS.U16 [R4+0xf00], R87 ;  /* 0x000f005704007388 */ /* 0x000fe80000000400 */
[----:B------:R-:W-:Y:S01]  /*18170*/  STS.U16 [R4+0x8f00], R86 ;  /* 0x008f005604007388 */ /* 0x000fe20000000400 */
[----:B------:R-:W-:Y:S01]  /*18180*/  PRMT R48, RZ, 0x7610, R48 ;  /* 0x00007610ff307816 */ /* 0x000fe20000000030 */
[----:B--2---:R-:W-:-:S02]  /*18190*/  @!P0 IMAD.MOV.U32 R19, RZ, RZ, R13 ;  /* 0x000000ffff138224 */ /* 0x004fc400078e000d */
[----:B------:R0:W-:Y:S04]  /*181a0*/  STL [R1+0xda4], R13 ;  /* 0x000da40d01007387 */ /* 0x0001e80000100800 */
[----:B------:R3:W2:Y:S04]  /*181b0*/  @!P0 LDG.E.U16 R98, desc[UR60][R18.64] ;  /* 0x0000003c12628981 */ /* 0x0006a8000c1e1500 */
[----:B0-----:R-:W2:Y:S01]  /*181c0*/  LDL.LU R13, [R1+0x1ac] ;  /* 0x0001ac00010d7983 */ /* 0x001ea20000300800 */
[----:B---3--:R-:W-:Y:S01]  /*181d0*/  @!P0 IMAD.MOV.U32 R18, RZ, RZ, R82 ;  /* 0x000000ffff128224 */ /* 0x008fe200078e0052 */
[----:B------:R-:W-:Y:S01]  /*181e0*/  PRMT R49, RZ, 0x7610, R49 ;  /* 0x00007610ff317816 */ /* 0x000fe20000000031 */
[----:B------:R-:W-:Y:S01]  /*181f0*/  @!P0 IMAD.MOV.U32 R19, RZ, RZ, R83 ;  /* 0x000000ffff138224 */ /* 0x000fe200078e0053 */
[----:B------:R-:W3:Y:S04]  /*18200*/  LDL R82, [R1+0x480] ;  /* 0x0004800001527983 */ /* 0x000ee80000100800 */
[----:B------:R-:W2:Y:S04]  /*18210*/  LDL R83, [R1+0x47c] ;  /* 0x00047c0001537983 */ /* 0x000ea80000100800 */
[----:B------:R0:W2:Y:S04]  /*18220*/  @!P0 LDG.E.U16 R47, desc[UR60][R18.64] ;  /* 0x0000003c122f8981 */ /* 0x0000a8000c1e1500 */
[----:B------:R-:W2:Y:S01]  /*18230*/  LDL R86, [R1+0x3bc] ;  /* 0x0003bc0001567983 */ /* 0x000ea20000100800 */
[----:B0-----:R-:W-:-:S03]  /*18240*/  @!P0 IMAD.MOV.U32 R18, RZ, RZ, R2 ;  /* 0x000000ffff128224 */ /* 0x001fc600078e0002 */
[----:B------:R-:W2:Y:S01]  /*18250*/  LDL R2, [R1+0x440] ;  /* 0x0004400001027983 */ /* 0x000ea20000100800 */
[----:B------:R-:W-:-:S03]  /*18260*/  @!P0 IMAD.MOV.U32 R19, RZ, RZ, R80 ;  /* 0x000000ffff138224 */ /* 0x000fc600078e0050 */
[----:B------:R-:W2:Y:S04]  /*18270*/  LDL R80, [R1+0x43c] ;  /* 0x00043c0001507983 */ /* 0x000ea80000100800 */
[----:B------:R0:W2:Y:S02]  /*18280*/  @!P0 LDG.E.U16 R48, desc[UR60][R18.64] ;  /* 0x0000003c12308981 */ /* 0x0000a4000c1e1500 */
[----:B0-----:R-:W-:Y:S02]  /*18290*/  @!P0 IMAD.MOV.U32 R18, RZ, RZ, R20 ;  /* 0x000000ffff128224 */ /* 0x001fe400078e0014 */
[----:B------:R-:W2:Y:S01]  /*182a0*/  LDL R20, [R1+0x400] ;  /* 0x0004000001147983 */ /* 0x000ea20000100800 */
[----:B------:R-:W-:Y:S02]  /*182b0*/  PRMT R50, RZ, 0x7610, R50 ;  /* 0x00007610ff327816 */ /* 0x000fe40000000032 */
[----:B------:R-:W-:Y:S01]  /*182c0*/  PRMT R51, RZ, 0x7610, R51 ;  /* 0x00007610ff337816 */ /* 0x000fe20000000033 */
[----:B------:R-:W-:-:S02]  /*182d0*/  @!P0 IMAD.MOV.U32 R19, RZ, RZ, R81 ;  /* 0x000000ffff138224 */ /* 0x000fc400078e0051 */
[----:B------:R-:W2:Y:S04]  /*182e0*/  LDL R81, [R1+0x3fc] ;  /* 0x0003fc0001517983 */ /* 0x000ea80000100800 */
[----:B------:R0:W2:Y:S02]  /*182f0*/  @!P0 LDG.E.U16 R49, desc[UR60][R18.64] ;  /* 0x0000003c12318981 */ /* 0x0000a4000c1e1500 */
[----:B0-----:R-:W-:Y:S02]  /*18300*/  @!P0 IMAD.MOV.U32 R19, RZ, RZ, R85 ;  /* 0x000000ffff138224 */ /* 0x001fe400078e0055 */
[----:B------:R-:W2:Y:S01]  /*18310*/  LDL R85, [R1+0x3c0] ;  /* 0x0003c00001557983 */ /* 0x000ea20000100800 */
[----:B----4-:R-:W-:-:S03]  /*18320*/  @!P0 IMAD.MOV.U32 R18, RZ, RZ, R84 ;  /* 0x000000ffff128224 */ /* 0x010fc600078e0054 */
[----:B------:R-:W4:Y:S04]  /*18330*/  LDL R84, [R1+0x37c] ;  /* 0x00037c0001547983 */ /* 0x000f280000100800 */
[----:B------:R3:W4:Y:S01]  /*18340*/  @!P0 LDG.E.U16 R50, desc[UR60][R18.64] ;  /* 0x0000003c12328981 */ /* 0x000722000c1e1500 */
[----:B------:R-:W-:Y:S01]  /*18350*/  PRMT R52, RZ, 0x7610, R52 ;  /* 0x00007610ff347816 */ /* 0x000fe20000000034 */
[----:B---3--:R-:W-:Y:S02]  /*18360*/  @!P0 IMAD.MOV.U32 R18, RZ, RZ, R82 ;  /* 0x000000ffff128224 */ /* 0x008fe400078e0052 */
[----:B------:R-:W3:Y:S01]  /*18370*/  LDL R82, [R1+0x33c] ;  /* 0x00033c0001527983 */ /* 0x000ee20000100800 */
[----:B--2---:R-:W-:-:S03]  /*18380*/  @!P0 IMAD.MOV.U32 R19, RZ, RZ, R83 ;  /* 0x000000ffff138224 */ /* 0x004fc600078e0053 */
[----:B------:R-:W2:Y:S04]  /*18390*/  LDL R83, [R1+0x380] ;  /* 0x0003800001537983 */ /* 0x000ea80000100800 */
[----:B------:R0:W3:Y:S02]  /*183a0*/  @!P0 LDG.E.U16 R51, desc[UR60][R18.64] ;  /* 0x0000003c12338981 */ /* 0x0000e4000c1e1500 */
[----:B0-----:R-:W-:Y:S02]  /*183b0*/  @!P0 IMAD.MOV.U32 R18, RZ, RZ, R2 ;  /* 0x000000ffff128224 */ /* 0x001fe400078e0002 */
[----:B------:R-:W3:Y:S01]  /*183c0*/  LDL R2, [R1+0x340] ;  /* 0x0003400001027983 */ /* 0x000ee20000100800 */
[----:B------:R-:W-:-:S03]  /*183d0*/  @!P0 IMAD.MOV.U32 R19, RZ, RZ, R80 ;  /* 0x000000ffff138224 */ /* 0x000fc600078e0050 */
[----:B------:R-:W3:Y:S04]  /*183e0*/  LDL.LU R80, [R1+0x2bc] ;  /* 0x0002bc0001507983 */ /* 0x000ee80000300800 */
[----:B------:R0:W3:Y:S02]  /*183f0*/  @!P0 LDG.E.U16 R52, desc[UR60][R18.64] ;  /* 0x0000003c12348981 */ /* 0x0000e4000c1e1500 */
[----:B0-----:R-:W-:Y:S02]  /*18400*/  @!P0 IMAD.MOV.U32 R18, RZ, RZ, R20 ;  /* 0x000000ffff128224 */ /* 0x001fe400078e0014 */
[----:B------:R-:W3:Y:S01]  /*18410*/  LDL R20, [R1+0x300] ;  /* 0x0003000001147983 */ /* 0x000ee20000100800 */
[----:B------:R-:W-:Y:S02]  /*18420*/  PRMT R53, RZ, 0x7610, R53 ;  /* 0x00007610ff357816 */ /* 0x000fe40000000035 */
[----:B------:R-:W-:Y:S01]  /*18430*/  PRMT R54, RZ, 0x7610, R54 ;  /* 0x00007610ff367816 */ /* 0x000fe20000000036 */
[----:B------:R-:W-:-:S02]  /*18440*/  @!P0 IMAD.MOV.U32 R19, RZ, RZ, R81 ;  /* 0x000000ffff138224 */ /* 0x000fc400078e0051 */
[----:B------:R-:W3:Y:S04]  /*18450*/  LDL R81, [R1+0x2fc] ;  /* 0x0002fc0001517983 */ /* 0x000ee80000100800 */
[----:B------:R0:W3:Y:S04]  /*18460*/  @!P0 LDG.E.U16 R53, desc[UR60][R18.64] ;  /* 0x0000003c12358981 */ /* 0x0000e8000c1e1500 */
[----:B------:R-:W3:Y:S01]  /*18470*/  LDL.LU R93, [R1+0x27c] ;  /* 0x00027c00015d7983 */ /* 0x000ee20000300800 */
[----:B0-----:R-:W-:Y:S02]  /*18480*/  @!P0 IMAD.MOV.U32 R18, RZ, RZ, R85 ;  /* 0x000000ffff128224 */ /* 0x001fe400078e0055 */
[----:B------:R-:W-:-:S05]  /*18490*/  @!P0 IMAD.MOV.U32 R19, RZ, RZ, R86 ;  /* 0x000000ffff138224 */ /* 0x000fca00078e0056 */
[----:B------:R4:W3:Y:S01]  /*184a0*/  @!P0 LDG.E.U16 R54, desc[UR60][R18.64] ;  /* 0x0000003c12368981 */ /* 0x0008e2000c1e1500 */
[----:B------:R-:W-:Y:S01]  /*184b0*/  PRMT R55, RZ, 0x7610, R55 ;  /* 0x00007610ff377816 */ /* 0x000fe20000000037 */
[----:B----4-:R-:W-:Y:S02]  /*184c0*/  @!P0 IMAD.MOV.U32 R19, RZ, RZ, R84 ;  /* 0x000000ffff138224 */ /* 0x010fe400078e0054 */
[----:B------:R-:W4:Y:S01]  /*184d0*/  LDL R84, [R1+0x2c0] ;  /* 0x0002c00001547983 */ /* 0x000f220000100800 */
[----:B------:R-:W-:Y:S01]  /*184e0*/  PRMT R56, RZ, 0x7610, R56 ;  /* 0x00007610ff387816 */ /* 0x000fe20000000038 */
[----:B--2---:R-:W-:Y:S02]  /*184f0*/  @!P0 IMAD.MOV.U32 R18, RZ, RZ, R83 ;  /* 0x000000ffff128224 */ /* 0x004fe400078e0053 */
[----:B------:R-:W2:Y:S04]  /*18500*/  LDL R83, [R1+0x280] ;  /* 0x0002800001537983 */ /* 0x000ea80000100800 */
[----:B------:R3:W2:Y:S04]  /*18510*/  @!P0 LDG.E.U16 R55, desc[UR60][R18.64] ;  /* 0x0000003c12378981 */ /* 0x0006a8000c1e1500 */
[----:B------:R-:W2:Y:S04]  /*18520*/  LDL.LU R90, [R1+0x200] ;  /* 0x00020000015a7983 */ /* 0x000ea80000300800 */
[----:B------:R-:W2:Y:S01]  /*18530*/  LDL R87, [R1+0x1fc] ;  /* 0x0001fc0001577983 */ /* 0x000ea20000100800 */
[----:B---3--:R-:W-:-:S02]  /*18540*/  @!P0 IMAD.MOV.U32 R18, RZ, RZ, R2 ;  /* 0x000000ffff128224 */ /* 0x008fc400078e0002 */
[----:B------:R-:W-:Y:S01]  /*18550*/  @!P0 IMAD.MOV.U32 R19, RZ, RZ, R82 ;  /* 0x000000ffff138224 */ /* 0x000fe200078e0052 */
[----:B------:R-:W3:Y:S04]  /*18560*/  LDL R2, [R1+0x240] ;  /* 0x0002400001027983 */ /* 0x000ee80000100800 */
[----:B------:R-:W3:Y:S04]  /*18570*/  LDL R82, [R1+0x23c] ;  /* 0x00023c0001527983 */ /* 0x000ee80000100800 */
[----:B------:R-:W3:Y:S04]  /*18580*/  LDL R86, [R1+0x1bc] ;  /* 0x0001bc0001567983 */ /* 0x000ee80000100800 */
[----:B------:R-:W3:Y:S04]  /*18590*/  LDL R85, [R1+0x1c0] ;  /* 0x0001c00001557983 */ /* 0x000ee80000100800 */
[----:B------:R0:W3:Y:S02]  /*185a0*/  @!P0 LDG.E.U16 R56, desc[UR60][R18.64] ;  /* 0x0000003c12388981 */ /* 0x0000e4000c1e1500 */
[----:B0-----:R-:W-:-:S02]  /*185b0*/  @!P0 IMAD.MOV.U32 R18, RZ, RZ, R20 ;  /* 0x000000ffff128224 */ /* 0x001fc400078e0014 */
[----:B------:R-:W3:Y:S01]  /*185c0*/  LDL R20, [R1+0xd5c] ;  /* 0x000d5c0001147983 */ /* 0x000ee20000100800 */
[----:B------:R-:W-:Y:S02]  /*185d0*/  PRMT R57, RZ, 0x7610, R57 ;  /* 0x00007610ff397816 */ /* 0x000fe40000000039 */
[----:B------:R-:W-:Y:S01]  /*185e0*/  PRMT R58, RZ, 0x7610, R58 ;  /* 0x00007610ff3a7816 */ /* 0x000fe2000000003a */
[----:B------:R-:W-:Y:S01]  /*185f0*/  @!P0 IMAD.MOV.U32 R19, RZ, RZ, R81 ;  /* 0x000000ffff138224 */ /* 0x000fe200078e0051 */
[----:B------:R-:W-:Y:S01]  /*18600*/  PRMT R59, RZ, 0x7610, R59 ;  /* 0x00007610ff3b7816 */ /* 0x000fe2000000003b */
[----:B------:R-:W3:Y:S04]  /*18610*/  LDL R81, [R1+0x554] ;  /* 0x0005540001517983 */ /* 0x000ee80000100800 */
[----:B------:R0:W3:Y:S02]  /*18620*/  @!P0 LDG.E.U16 R57, desc[UR60][R18.64] ;  /* 0x0000003c12398981 */ /* 0x0000e4000c1e1500 */
[----:B0-----:R-:W-:Y:S01]  /*18630*/  @!P0 IMAD.MOV.U32 R19, RZ, RZ, R80 ;  /* 0x000000ffff138224 */ /* 0x001fe200078e0050 */
[----:B------:R-:W-:Y:S01]  /*18640*/  PRMT R60, RZ, 0x7610, R60 ;  /* 0x00007610ff3c7816 */ /* 0x000fe2000000003c */
[----:B----4-:R-:W-:-:S02]  /*18650*/  @!P0 IMAD.MOV.U32 R18, RZ, RZ, R84 ;  /* 0x000000ffff128224 */ /* 0x010fc400078e0054 */
[----:B------:R-:W4:Y:S04]  /*18660*/  LDL R84, [R1+0x534] ;  /* 0x0005340001547983 */ /* 0x000f280000100800 */
[----:B------:R0:W4:Y:S02]  /*18670*/  @!P0 LDG.E.U16 R58, desc[UR60][R18.64] ;  /* 0x0000003c123a8981 */ /* 0x000124000c1e1500 */
[----:B0-----:R-:W-:Y:S01]  /*18680*/  @!P0 IMAD.MOV.U32 R19, RZ, RZ, R93 ;  /* 0x000000ffff138224 */ /* 0x001fe200078e005d */
[----:B------:R-:W-:Y:S02]  /*18690*/  PRMT R61, RZ, 0x7610, R61 ;  /* 0x00007610ff3d7816 */ /* 0x000fe4000000003d */
[----:B------:R-:W-:Y:S01]  /*186a0*/  PRMT R62, RZ, 0x7610, R62 ;  /* 0x00007610ff3e7816 */ /* 0x000fe2000000003e */
[----:B--2---:R-:W-:-:S02]  /*186b0*/  @!P0 IMAD.MOV.U32 R18, RZ, RZ, R83 ;  /* 0x000000ffff128224 */ /* 0x004fc400078e0053 */
[----:B------:R-:W2:Y:S04]  /*186c0*/  LDL R83, [R1+0x4f4] ;  /* 0x0004f40001537983 */ /* 0x000ea80000100800 */
[----:B------:R3:W2:Y:S02]  /*186d0*/  @!P0 LDG.E.U16 R59, desc[UR60][R18.64] ;  /* 0x0000003c123b8981 */ /* 0x0006a4000c1e1500 */
[----:B---3--:R-:W-:Y:S02]  /*186e0*/  @!P0 IMAD.MOV.U32 R18, RZ, RZ, R2 ;  /* 0x000000ffff128224 */ /* 0x008fe400078e0002 */
[----:B------:R-:W3:Y:S01]  /*186f0*/  LDL R2, [R1+0x4f8] ;  /* 0x0004f80001027983 */ /* 0x000ee20000100800 */
[----:B------:R-:W-:-:S03]  /*18700*/  @!P0 IMAD.MOV.U32 R19, RZ, RZ, R82 ;  /* 0x000000ffff138224 */ /* 0x000fc600078e0052 */
[----:B------:R-:W2:Y:S04]  /*18710*/  LDL R82, [R1+0x538] ;  /* 0x0005380001527983 */ /* 0x000ea80000100800 */
[----:B------:R0:W3:Y:S02]  /*18720*/  @!P0 LDG.E.U16 R60, desc[UR60][R18.64] ;  /* 0x0000003c123c8981 */ /* 0x0000e4000c1e1500 */
[----:B0-----:R-:W-:Y:S02]  /*18730*/  @!P0 IMAD.MOV.U32 R18, RZ, RZ, R90 ;  /* 0x000000ffff128224 */ /* 0x001fe400078e005a */
[----:B------:R-:W-:-:S05]  /*18740*/  @!P0 IMAD.MOV.U32 R19, RZ, RZ, R87 ;  /* 0x000000ffff138224 */ /* 0x000fca00078e0057 */
[----:B------:R0:W3:Y:S02]  /*18750*/  @!P0 LDG.E.U16 R61, desc[UR60][R18.64] ;  /* 0x0000003c123d8981 */ /* 0x0000e4000c1e1500 */
[----:B0-----:R-:W-:Y:S02]  /*18760*/  @!P0 IMAD.MOV.U32 R18, RZ, RZ, R85 ;  /* 0x000000ffff128224 */ /* 0x001fe400078e0055 */
[----:B------:R-:W-:Y:S01]  /*18770*/  @!P0 IMAD.MOV.U32 R19, RZ, RZ, R86 ;  /* 0x000000ffff138224 */ /* 0x000fe200078e0056 */
[----:B------:R-:W3:Y:S04]  /*18780*/  LDL R85, [R1+0x4b8] ;  /* 0x0004b80001557983 */ /* 0x000ee80000100800 */
[----:B------:R-:W3:Y:S04]  /*18790*/  LDL R86, [R1+0x4b4] ;  /* 0x0004b40001567983 */ /* 0x000ee80000100800 */
[----:B------:R0:W3:Y:S02]  /*187a0*/  @!P0 LDG.E.U16 R62, desc[UR60][R18.64] ;  /* 0x0000003c123e8981 */ /* 0x0000e4000c1e1500 */
[----:B0-----:R-:W-:-:S02]  /*187b0*/  @!P0 IMAD.MOV.U32 R18, RZ, RZ, R20 ;  /* 0x000000ffff128224 */ /* 0x001fc400078e0014 */
[----:B------:R-:W3:Y:S01]  /*187c0*/  LDL R20, [R1+0x478] ;  /* 0x0004780001147983 */ /* 0x000ee20000100800 */
[----:B------:R-:W-:Y:S01]  /*187d0*/  PRMT R63, RZ, 0x7610, R63 ;  /* 0x00007610ff3f7816 */ /* 0x000fe2000000003f */
[----:B------:R-:W-:Y:S02]  /*187e0*/  @!P0 IMAD.MOV.U32 R19, RZ, RZ, R81 ;  /* 0x000000ffff138224 */ /* 0x000fe400078e0051 */
[----:B------:R-:W3:Y:S01]  /*187f0*/  LDL R81, [R1+0x474] ;  /* 0x0004740001517983 */ /* 0x000ee20000100800 */
[----:B------:R-:W-:-:S03]  /*18800*/  PRMT R64, RZ, 0x7610, R64 ;  /* 0x00007610ff407816 */ /* 0x000fc60000000040 */
[----:B------:R4:W3:Y:S01]  /*18810*/  @!P0 LDG.E.U16 R63, desc[UR60][R18.64] ;  /* 0x0000003c123f8981 */ /* 0x0008e2000c1e1500 */
[----:B------:R-:W-:Y:S01]  /*18820*/  PRMT R65, RZ, 0x7610, R65 ;  /* 0x00007610ff417816 */ /* 0x000fe20000000041 */
[----:B----4-:R-:W-:Y:S02]  /*18830*/  @!P0 IMAD.MOV.U32 R19, RZ, RZ, R84 ;  /* 0x000000ffff138224 */ /* 0x010fe400078e0054 */
[----:B------:R-:W4:Y:S01]  /*18840*/  LDL R84, [R1+0x434] ;  /* 0x0004340001547983 */ /* 0x000f220000100800 */
[----:B------:R-:W-:Y:S01]  /*18850*/  PRMT R66, RZ, 0x7610, R66 ;  /* 0x00007610ff427816 */ /* 0x000fe20000000042 */
[----:B--2---:R-:W-:Y:S02]  /*18860*/  @!P0 IMAD.MOV.U32 R18, RZ, RZ, R82 ;  /* 0x000000ffff128224 */ /* 0x004fe400078e0052 */
[----:B------:R-:W2:Y:S04]  /*18870*/  LDL R82, [R1+0x438] ;  /* 0x0004380001527983 */ /* 0x000ea80000100800 */
[----:B------:R3:W2:Y:S02]  /*18880*/  @!P0 LDG.E.U16 R64, desc[UR60][R18.64] ;  /* 0x0000003c12408981 */ /* 0x0006a4000c1e1500 */
[----:B---3--:R-:W-:-:S02]  /*18890*/  @!P0 IMAD.MOV.U32 R18, RZ, RZ, R2 ;  /* 0x000000ffff128224 */ /* 0x008fc400078e0002 */
[----:B------:R-:W-:Y:S01]  /*188a0*/  @!P0 IMAD.MOV.U32 R19, RZ, RZ, R83 ;  /* 0x000000ffff138224 */ /* 0x000fe200078e0053 */
[----:B------:R-:W3:Y:S04]  /*188b0*/  LDL R2, [R1+0x3f8] ;  /* 0x0003f80001027983 */ /* 0x000ee80000100800 */
[----:B------:R-:W3:Y:S04]  /*188c0*/  LDL R83, [R1+0x3f4] ;  /* 0x0003f40001537983 */ /* 0x000ee80000100800 */
[----:B------:R0:W3:Y:S02]  /*188d0*/  @!P0 LDG.E.U16 R65, desc[UR60][R18.64] ;  /* 0x0000003c12418981 */ /* 0x0000e4000c1e1500 */
[----:B0-----:R-:W-:-:S02]  /*188e0*/  @!P0 IMAD.MOV.U32 R18, RZ, RZ, R85 ;  /* 0x000000ffff128224 */ /* 0x001fc400078e0055 */
        /* <DEDUP_REMOVED lines=19> */
[----:B------:R-:W3:Y:S01]  /*18a20*/  LDL R2, [R1+0x2f8] ;  /* 0x0002f80001027983 */ /* 0x000ee20000100800 */
[----:B------:R-:W-:-:S03]  /*18a30*/  @!P0 IMAD.MOV.U32 R19, RZ, RZ, R83 ;  /* 0x000000ffff138224 */ /* 0x000fc600078e0053 */
[----:B------:R-:W3:Y:S04]  /*18a40*/  LDL R83, [R1+0x2f4] ;  /* 0x0002f40001537983 */ /* 0x000ee80000100800 */
[----:B------:R0:W3:Y:S04]  /*18a50*/  @!P0 LDG.E.U16 R69, desc[UR60][R18.64] ;  /* 0x0000003c12458981 */ /* 0x0000e8000c1e1500 */
[----:B------:R-:W3:Y:S04]  /*18a60*/  LDL.LU R88, [R1+0x2b4] ;  /* 0x0002b40001587983 */ /* 0x000ee80000300800 */
[----:B------:R-:W3:Y:S01]  /*18a70*/  LDL.LU R95, [R1+0x274] ;  /* 0x00027400015f7983 */ /* 0x000ee20000300800 */
[----:B0-----:R-:W-:-:S02]  /*18a80*/  @!P0 IMAD.MOV.U32 R18, RZ, RZ, R85 ;  /* 0x000000ffff128224 */ /* 0x001fc400078e0055 */
[----:B------:R-:W-:-:S05]  /*18a90*/  @!P0 IMAD.MOV.U32 R19, RZ, RZ, R86 ;  /* 0x000000ffff138224 */ /* 0x000fca00078e0056 */
[----:B------:R0:W3:Y:S02]  /*18aa0*/  @!P0 LDG.E.U16 R70, desc[UR60][R18.64] ;  /* 0x0000003c12468981 */ /* 0x0000e4000c1e1500 */
[----:B0-----:R-:W-:Y:S02]  /*18ab0*/  @!P0 IMAD.MOV.U32 R18, RZ, RZ, R20 ;  /* 0x000000ffff128224 */ /* 0x001fe400078e0014 */
[----:B------:R-:W3:Y:S01]  /*18ac0*/  LDL R20, [R1+0x2b8] ;  /* 0x0002b80001147983 */ /* 0x000ee20000100800 */
[----:B------:R-:W-:Y:S01]  /*18ad0*/  PRMT R71, RZ, 0x7610, R71 ;  /* 0x00007610ff477816 */ /* 0x000fe20000000047 */
[----:B------:R-:W-:Y:S02]  /*18ae0*/  @!P0 IMAD.MOV.U32 R19, RZ, RZ, R81 ;  /* 0x000000ffff138224 */ /* 0x000fe400078e0051 */
[----:B------:R-:W3:Y:S04]  /*18af0*/  LDL R81, [R1+0x278] ;  /* 0x0002780001517983 */ /* 0x000ee80000100800 */
[----:B------:R4:W3:Y:S04]  /*18b00*/  @!P0 LDG.E.U16 R71, desc[UR60][R18.64] ;  /* 0x0000003c12478981 */ /* 0x0008e8000c1e1500 */
[----:B------:R-:W3:Y:S01]  /*18b10*/  LDL.LU R96, [R1+0x234] ;  /* 0x0002340001607983 */ /* 0x000ee20000300800 */
[----:B------:R-:W-:Y:S01]  /*18b20*/  PRMT R72, RZ, 0x7610, R72 ;  /* 0x00007610ff487816 */ /* 0x000fe20000000048 */
[----:B----4-:R-:W-:Y:S01]  /*18b30*/  @!P0 IMAD.MOV.U32 R19, RZ, RZ, R84 ;  /* 0x000000ffff138224 */ /* 0x010fe200078e0054 */
[----:B------:R-:W-:Y:S01]  /*18b40*/  PRMT R73, RZ, 0x7610, R73 ;  /* 0x00007610ff497816 */ /* 0x000fe20000000049 */
[----:B--2---:R-:W-:-:S02]  /*18b50*/  @!P0 IMAD.MOV.U32 R18, RZ, RZ, R82 ;  /* 0x000000ffff128224 */ /* 0x004fc400078e0052 */
[----:B------:R-:W2:Y:S04]  /*18b60*/  LDL R82, [R1+0x238] ;  /* 0x0002380001527983 */ /* 0x000ea80000100800 */
[----:B------:R-:W4:Y:S04]  /*18b70*/  LDL.LU R89, [R1+0x1f8] ;  /* 0x0001f80001597983 */ /* 0x000f280000300800 */
[----:B------:R-:W4:Y:S04]  /*18b80*/  LDL R85, [R1+0x1f4] ;  /* 0x0001f40001557983 */ /* 0x000f280000100800 */
[----:B------:R3:W4:Y:S04]  /*18b90*/  @!P0 LDG.E.U16 R72, desc[UR60][R18.64] ;  /* 0x0000003c12488981 */ /* 0x000728000c1e1500 */
[----:B------:R-:W4:Y:S01]  /*18ba0*/  LDL R84, [R1+0x1b4] ;  /* 0x0001b40001547983 */ /* 0x000f220000100800 */
[----:B---3--:R-:W-:-:S02]  /*18bb0*/  @!P0 IMAD.MOV.U32 R18, RZ, RZ, R2 ;  /* 0x000000ffff128224 */ /* 0x008fc400078e0002 */
[----:B------:R-:W-:Y:S02]  /*18bc0*/  @!P0 IMAD.MOV.U32 R19, RZ, RZ, R83 ;  /* 0x000000ffff138224 */ /* 0x000fe400078e0053 */
[----:B------:R-:W3:Y:S04]  /*18bd0*/  LDL R83, [R1+0x1b8] ;  /* 0x0001b80001537983 */ /* 0x000ee80000100800 */
[----:B------:R0:W3:Y:S04]  /*18be0*/  @!P0 LDG.E.U16 R73, desc[UR60][R18.64] ;  /* 0x0000003c12498981 */ /* 0x0000e8000c1e1500 */
[----:B------:R-:W3:Y:S01]  /*18bf0*/  LDL.LU R2, [R1+0xd68] ;  /* 0x000d680001027983 */ /* 0x000ee20000300800 */
[----:B------:R-:W-:-:S02]  /*18c00*/  PRMT R74, RZ, 0x7610, R74 ;  /* 0x00007610ff4a7816 */ /* 0x000fc4000000004a */
[----:B------:R-:W-:Y:S01]  /*18c10*/  PRMT R75, RZ, 0x7610, R75 ;  /* 0x00007610ff4b7816 */ /* 0x000fe2000000004b */
[----:B------:R-:W3:Y:S01]  /*18c20*/  LDL R87, [R1+0x52c] ;  /* 0x00052c0001577983 */ /* 0x000ee20000100800 */
[----:B0-----:R-:W-:Y:S01]  /*18c30*/  @!P0 IMAD.MOV.U32 R19, RZ, RZ, R88 ;  /* 0x000000ffff138224 */ /* 0x001fe200078e0058 */
[----:B------:R-:W-:Y:S02]  /*18c40*/  PRMT R76, RZ, 0x7610, R76 ;  /* 0x00007610ff4c7816 */ /* 0x000fe4000000004c */
[----:B------:R-:W3:Y:S01]  /*18c50*/  LDL R86, [R1+0x4ac] ;  /* 0x0004ac0001567983 */ /* 0x000ee20000100800 */
[----:B------:R-:W-:-:S03]  /*18c60*/  @!P0 IMAD.MOV.U32 R18, RZ, RZ, R20 ;  /* 0x000000ffff128224 */ /* 0x000fc600078e0014 */
[----:B------:R-:W3:Y:S04]  /*18c70*/  LDL R20, [R1+0xd58] ;  /* 0x000d580001147983 */ /* 0x000ee80000100800 */
[----:B------:R0:W3:Y:S02]  /*18c80*/  @!P0 LDG.E.U16 R74, desc[UR60][R18.64] ;  /* 0x0000003c124a8981 */ /* 0x0000e4000c1e1500 */
[----:B0-----:R-:W-:Y:S02]  /*18c90*/  @!P0 IMAD.MOV.U32 R18, RZ, RZ, R81 ;  /* 0x000000ffff128224 */ /* 0x001fe400078e0051 */
[----:B------:R-:W-:Y:S01]  /*18ca0*/  @!P0 IMAD.MOV.U32 R19, RZ, RZ, R95 ;  /* 0x000000ffff138224 */ /* 0x000fe200078e005f */
[----:B------:R-:W3:Y:S04]  /*18cb0*/  LDL R81, [R1+0x530] ;  /* 0x0005300001517983 */ /* 0x000ee80000100800 */
[----:B------:R0:W3:Y:S01]  /*18cc0*/  @!P0 LDG.E.U16 R75, desc[UR60][R18.64] ;  /* 0x0000003c124b8981 */ /* 0x0000e2000c1e1500 */
[----:B------:R-:W-:Y:S01]  /*18cd0*/  PRMT R77, RZ, 0x7610, R77 ;  /* 0x00007610ff4d7816 */ /* 0x000fe2000000004d */
[----:B0-----:R-:W-:Y:S01]  /*18ce0*/  @!P0 IMAD.MOV.U32 R19, RZ, RZ, R96 ;  /* 0x000000ffff138224 */ /* 0x001fe200078e0060 */
[----:B------:R-:W-:Y:S01]  /*18cf0*/  PRMT R78, RZ, 0x7610, R78 ;  /* 0x00007610ff4e7816 */ /* 0x000fe2000000004e */
[----:B--2---:R-:W-:-:S02]  /*18d00*/  @!P0 IMAD.MOV.U32 R18, RZ, RZ, R82 ;  /* 0x000000ffff128224 */ /* 0x004fc400078e0052 */
[----:B------:R-:W2:Y:S04]  /*18d10*/  LDL R82, [R1+0x4f0] ;  /* 0x0004f00001527983 */ /* 0x000ea80000100800 */
[----:B------:R4:W2:Y:S02]  /*18d20*/  @!P0 LDG.E.U16 R76, desc[UR60][R18.64] ;  /* 0x0000003c124c8981 */ /* 0x0008a4000c1e1500 */
[----:B----4-:R-:W-:Y:S02]  /*18d30*/  @!P0 IMAD.MOV.U32 R18, RZ, RZ, R89 ;  /* 0x000000ffff128224 */ /* 0x010fe400078e0059 */
[----:B------:R-:W-:Y:S02]  /*18d40*/  @!P0 IMAD.MOV.U32 R19, RZ, RZ, R85 ;  /* 0x000000ffff138224 */ /* 0x000fe400078e0055 */
[----:B------:R-:W4:Y:S04]  /*18d50*/  LDL R85, [R1+0x4ec] ;  /* 0x0004ec0001557983 */ /* 0x000f280000100800 */
[----:B------:R3:W4:Y:S02]  /*18d60*/  @!P0 LDG.E.U16 R77, desc[UR60][R18.64] ;  /* 0x0000003c124d8981 */ /* 0x000724000c1e1500 */
[----:B---3--:R-:W-:-:S02]  /*18d70*/  @!P0 IMAD.MOV.U32 R18, RZ, RZ, R83 ;  /* 0x000000ffff128224 */ /* 0x008fc400078e0053 */
[----:B------:R-:W-:Y:S01]  /*18d80*/  @!P0 IMAD.MOV.U32 R19, RZ, RZ, R84 ;  /* 0x000000ffff138224 */ /* 0x000fe200078e0054 */
[----:B------:R-:W3:Y:S04]  /*18d90*/  LDL R83, [R1+0x46c] ;  /* 0x00046c0001537983 */ /* 0x000ee80000100800 */
[----:B------:R-:W3:Y:S04]  /*18da0*/  LDL R84, [R1+0x4b0] ;  /* 0x0004b00001547983 */ /* 0x000ee80000100800 */
[----:B------:R0:W3:Y:S02]  /*18db0*/  @!P0 LDG.E.U16 R78, desc[UR60][R18.64] ;  /* 0x0000003c124e8981 */ /* 0x0000e4000c1e1500 */
[----:B0-----:R-:W-:-:S02]  /*18dc0*/  @!P0 IMAD.MOV.U32 R19, RZ, RZ, R20 ;  /* 0x000000ffff138224 */ /* 0x001fc400078e0014 */
[----:B------:R-:W3:Y:S01]  /*18dd0*/  LDL R20, [R1+0x470] ;  /* 0x0004700001147983 */ /* 0x000ee20000100800 */
[----:B------:R-:W-:Y:S01]  /*18de0*/  PRMT R79, RZ, 0x7610, R79 ;  /* 0x00007610ff4f7816 */ /* 0x000fe2000000004f */
[----:B------:R-:W-:Y:S01]  /*18df0*/  @!P0 IMAD.MOV.U32 R18, RZ, RZ, R2 ;  /* 0x000000ffff128224 */ /* 0x000fe200078e0002 */
[----:B------:R-:W-:Y:S01]  /*18e00*/  PRMT R151, RZ, 0x7610, R151 ;  /* 0x00007610ff977816 */ /* 0x000fe20000000097 */
[----:B------:R0:W-:Y:S04]  /*18e10*/  STL [R1+0xe20], R2 ;  /* 0x000e200201007387 */ /* 0x0001e80000100800 */
[----:B------:R1:W3:Y:S01]  /*18e20*/  @!P0 LDG.E.U16 R79, desc[UR60][R18.64] ;  /* 0x0000003c124f8981 */ /* 0x0002e2000c1e1500 */
[----:B------:R-:W-:-:S03]  /*18e30*/  PRMT R150, RZ, 0x7610, R150 ;  /* 0x00007610ff967816 */ /* 0x000fc60000000096 */
[----:B0-----:R-:W3:Y:S01]  /*18e40*/  LDL R2, [R1+0x430] ;  /* 0x0004300001027983 */ /* 0x001ee20000100800 */
[----:B-1----:R-:W-:Y:S02]  /*18e50*/  @!P0 IMAD.MOV.U32 R18, RZ, RZ, R81 ;  /* 0x000000ffff128224 */ /* 0x002fe400078e0051 */
[----:B------:R-:W-:Y:S01]  /*18e60*/  @!P0 IMAD.MOV.U32 R19, RZ, RZ, R87 ;  /* 0x000000ffff138224 */ /* 0x000fe200078e0057 */
[----:B------:R-:W3:Y:S04]  /*18e70*/  LDL R81, [R1+0x42c] ;  /* 0x00042c0001517983 */ /* 0x000ee80000100800 */
[----:B------:R2:W3:Y:S01]  /*18e80*/  @!P0 LDG.E.U16 R151, desc[UR60][R18.64] ;  /* 0x0000003c12978981 */ /* 0x0004e2000c1e1500 */
[----:B------:R-:W-:-:S03]  /*18e90*/  PRMT R149, RZ, 0x7610, R149 ;  /* 0x00007610ff957816 */ /* 0x000fc60000000095 */
[----:B------:R-:W3:Y:S01]  /*18ea0*/  LDL R87, [R1+0x3ac] ;  /* 0x0003ac0001577983 */ /* 0x000ee20000100800 */
[----:B--2---:R-:W-:-:S03]  /*18eb0*/  @!P0 IMAD.MOV.U32 R18, RZ, RZ, R82 ;  /* 0x000000ffff128224 */ /* 0x004fc600078e0052 */
[----:B------:R-:W2:Y:S01]  /*18ec0*/  LDL R82, [R1+0x3f0] ;  /* 0x0003f00001527983 */ /* 0x000ea20000100800 */
[----:B----4-:R-:W-:-:S03]  /*18ed0*/  @!P0 IMAD.MOV.U32 R19, RZ, RZ, R85 ;  /* 0x000000ffff138224 */ /* 0x010fc600078e0055 */
[----:B------:R-:W4:Y:S04]  /*18ee0*/  LDL R85, [R1+0x3ec] ;  /* 0x0003ec0001557983 */ /* 0x000f280000100800 */
[----:B------:R0:W4:Y:S02]  /*18ef0*/  @!P0 LDG.E.U16 R150, desc[UR60][R18.64] ;  /* 0x0000003c12968981 */ /* 0x000124000c1e1500 */
[----:B0-----:R-:W-:Y:S02]  /*18f00*/  @!P0 IMAD.MOV.U32 R19, RZ, RZ, R86 ;  /* 0x000000ffff138224 */ /* 0x001fe400078e0056 */
[----:B------:R-:W4:Y:S01]  /*18f10*/  LDL R86, [R1+0x3b0] ;  /* 0x0003b00001567983 */ /* 0x000f220000100800 */
[----:B---3--:R-:W-:Y:S01]  /*18f20*/  @!P0 IMAD.MOV.U32 R18, RZ, RZ, R84 ;  /* 0x000000ffff128224 */ /* 0x008fe200078e0054 */
[----:B------:R-:W-:-:S02]  /*18f30*/  PRMT R148, RZ, 0x7610, R148 ;  /* 0x00007610ff947816 */ /* 0x000fc40000000094 */
[----:B------:R-:W3:Y:S04]  /*18f40*/  LDL R84, [R1+0x32c] ;  /* 0x00032c0001547983 */ /* 0x000ee80000100800 */
[----:B------:R0:W3:Y:S02]  /*18f50*/  @!P0 LDG.E.U16 R149, desc[UR60][R18.64] ;  /* 0x0000003c12958981 */ /* 0x0000e4000c1e1500 */
[----:B0-----:R-:W-:Y:S02]  /*18f60*/  @!P0 IMAD.MOV.U32 R18, RZ, RZ, R20 ;  /* 0x000000ffff128224 */ /* 0x001fe400078e0014 */
[----:B------:R-:W3:Y:S01]  /*18f70*/  LDL R20, [R1+0x370] ;  /* 0x0003700001147983 */ /* 0x000ee20000100800 */
[----:B------:R-:W-:-:S03]  /*18f80*/  @!P0 IMAD.MOV.U32 R19, RZ, RZ, R83 ;  /* 0x000000ffff138224 */ /* 0x000fc600078e0053 */
[----:B------:R-:W3:Y:S01]  /*18f90*/  LDL R83, [R1+0x36c] ;  /* 0x00036c0001537983 */ /* 0x000ee20000100800 */
[----:B------:R-:W-:-:S03]  /*18fa0*/  PRMT R147, RZ, 0x7610, R147 ;  /* 0x00007610ff937816 */ /* 0x000fc60000000093 */
[----:B------:R0:W3:Y:S01]  /*18fb0*/  @!P0 LDG.E.U16 R148, desc[UR60][R18.64] ;  /* 0x0000003c12948981 */ /* 0x0000e2000c1e1500 */
[----:B------:R-:W-:Y:S01]  /*18fc0*/  PRMT R146, RZ, 0x7610, R146 ;  /* 0x00007610ff927816 */ /* 0x000fe20000000092 */
[----:B0-----:R-:W-:Y:S02]  /*18fd0*/  @!P0 IMAD.MOV.U32 R18, RZ, RZ, R2 ;  /* 0x000000ffff128224 */ /* 0x001fe400078e0002 */
[----:B------:R-:W-:Y:S02]  /*18fe0*/  @!P0 IMAD.MOV.U32 R19, RZ, RZ, R81 ;  /* 0x000000ffff138224 */ /* 0x000fe400078e0051 */
[----:B------:R-:W3:Y:S04]  /*18ff0*/  LDL R81, [R1+0x330] ;  /* 0x0003300001517983 */ /* 0x000ee80000100800 */
[----:B------:R2:W3:Y:S04]  /*19000*/  @!P0 LDG.E.U16 R147, desc[UR60][R18.64] ;  /* 0x0000003c12938981 */ /* 0x0004e8000c1e1500 */
[----:B------:R-:W3:Y:S01]  /*19010*/  LDL.LU R2, [R1+0x2ac] ;  /* 0x0002ac0001027983 */ /* 0x000ee20000300800 */
[----:B------:R-:W-:Y:S01]  /*19020*/  PRMT R145, RZ, 0x7610, R145 ;  /* 0x00007610ff917816 */ /* 0x000fe20000000091 */
[----:B--2---:R-:W-:-:S02]  /*19030*/  @!P0 IMAD.MOV.U32 R18, RZ, RZ, R82 ;  /* 0x000000ffff128224 */ /* 0x004fc400078e0052 */
[----:B------:R-:W2:Y:S01]  /*19040*/  LDL R82, [R1+0x2f0] ;  /* 0x0002f00001527983 */ /* 0x000ea20000100800 */
[----:B----4-:R-:W-:-:S03]  /*19050*/  @!P0 IMAD.MOV.U32 R19, RZ, RZ, R85 ;  /* 0x000000ffff138224 */ /* 0x010fc600078e0055 */
[----:B------:R-:W4:Y:S04]  /*19060*/  LDL R85, [R1+0x2ec] ;  /* 0x0002ec0001557983 */ /* 0x000f280000100800 */
[----:B------:R0:W4:Y:S02]  /*19070*/  @!P0 LDG.E.U16 R146, desc[UR60][R18.64] ;  /* 0x0000003c12928981 */ /* 0x000124000c1e1500 */
[----:B0-----:R-:W-:Y:S02]  /*19080*/  @!P0 IMAD.MOV.U32 R18, RZ, RZ, R86 ;  /* 0x000000ffff128224 */ /* 0x001fe400078e0056 */
[----:B------:R-:W-:Y:S01]  /*19090*/  @!P0 IMAD.MOV.U32 R19, RZ, RZ, R87 ;  /* 0x000000ffff138224 */ /* 0x000fe200078e0057 */
[----:B------:R-:W4:Y:S04]  /*190a0*/  LDL R86, [R1+0x2b0] ;  /* 0x0002b00001567983 */ /* 0x000f280000100800 */
[----:B------:R3:W4:Y:S02]  /*190b0*/  @!P0 LDG.E.U16 R145, desc[UR60][R18.64] ;  /* 0x0000003c12918981 */ /* 0x000724000c1e1500 */
[----:B---3--:R-:W-:-:S02]  /*190c0*/  @!P0 IMAD.MOV.U32 R18, RZ, RZ, R20 ;  /* 0x000000ffff128224 */ /* 0x008fc400078e0014 */
[----:B------:R-:W3:Y:S01]  /*190d0*/  LDL R20, [R1+0x270] ;  /* 0x0002700001147983 */ /* 0x000ee20000100800 */
[----:B------:R-:W-:-:S03]  /*190e0*/  @!P0 IMAD.MOV.U32 R19, RZ, RZ, R83 ;  /* 0x000000ffff138224 */ /* 0x000fc600078e0053 */
[----:B------:R-:W3:Y:S01]  /*190f0*/  LDL R83, [R1+0x26c] ;  /* 0x00026c0001537983 */ /* 0x000ee20000100800 */
[----:B------:R-:W-:Y:S02]  /*19100*/  PRMT R144, RZ, 0x7610, R144 ;  /* 0x00007610ff907816 */ /* 0x000fe40000000090 */
[----:B------:R-:W-:Y:S01]  /*19110*/  PRMT R143, RZ, 0x7610, R143 ;  /* 0x00007610ff8f7816 */ /* 0x000fe2000000008f */
[----:B------:R-:W3:Y:S04]  /*19120*/  LDL.LU R91, [R1+0x22c] ;  /* 0x00022c00015b7983 */ /* 0x000ee80000300800 */
[----:B------:R0:W3:Y:S01]  /*19130*/  @!P0 LDG.E.U16 R144, desc[UR60][R18.64] ;  /* 0x0000003c12908981 */ /* 0x0000e2000c1e1500 */
[----:B------:R-:W-:Y:S01]  /*19140*/  PRMT R142, RZ, 0x7610, R142 ;  /* 0x00007610ff8e7816 */ /* 0x000fe2000000008e */
[----:B0-----:R-:W-:-:S02]  /*19150*/  @!P0 IMAD.MOV.U32 R18, RZ, RZ, R81 ;  /* 0x000000ffff128224 */ /* 0x001fc400078e0051 */
[----:B------:R-:W-:Y:S01]  /*19160*/  @!P0 IMAD.MOV.U32 R19, RZ, RZ, R84 ;  /* 0x000000ffff138224 */ /* 0x000fe200078e0054 */
        /* <DEDUP_REMOVED lines=8> */
[----:B------:R0:W2:Y:S04]  /*191f0*/  @!P0 LDG.E.U16 R142, desc[UR60][R18.64] ;  /* 0x0000003c128e8981 */ /* 0x0000a8000c1e1500 */
[----:B------:R1:W-:Y:S01]  /*19200*/  STL [R1+0xe24], R2 ;  /* 0x000e240201007387 */ /* 0x0003e20000100800 */
[----:B------:R-:W-:Y:S02]  /*19210*/  PRMT R140, RZ, 0x7610, R140 ;  /* 0x00007610ff8c7816 */ /* 0x000fe4000000008c */
[----:B------:R-:W-:Y:S01]  /*19220*/  PRMT R139, RZ, 0x7610, R139 ;  /* 0x00007610ff8b7816 */ /* 0x000fe2000000008b */
[----:B------:R-:W2:Y:S01]  /*19230*/  LDL R92, [R1+0x4e4] ;  /* 0x0004e400015c7983 */ /* 0x000ea20000100800 */
[----:B0-----:R-:W-:-:S02]  /*19240*/  @!P0 IMAD.MOV.U32 R19, RZ, RZ, R2 ;  /* 0x000000ffff138224 */ /* 0x001fc400078e0002 */
[----:B------:R-:W-:Y:S01]  /*19250*/  @!P0 IMAD.MOV.U32 R18, RZ, RZ, R86 ;  /* 0x000000ffff128224 */ /* 0x000fe200078e0056 */
[----:B------:R-:W-:Y:S01]  /*19260*/  PRMT R138, RZ, 0x7610, R138 ;  /* 0x00007610ff8a7816 */ /* 0x000fe2000000008a */
[----:B-1----:R-:W2:Y:S04]  /*19270*/  LDL R2, [R1+0x528] ;  /* 0x0005280001027983 */ /* 0x002ea80000100800 */
[----:B------:R3:W2:Y:S04]  /*19280*/  @!P0 LDG.E.U16 R141, desc[UR60][R18.64] ;  /* 0x0000003c128d8981 */ /* 0x0006a8000c1e1500 */
[----:B------:R-:W2:Y:S01]  /*19290*/  LDL R87, [R1+0x4e8] ;  /* 0x0004e80001577983 */ /* 0x000ea20000100800 */
[----:B---3--:R-:W-:-:S03]  /*192a0*/  @!P0 IMAD.MOV.U32 R18, RZ, RZ, R20 ;  /* 0x000000ffff128224 */ /* 0x008fc600078e0014 */
[----:B------:R-:W3:Y:S01]  /*192b0*/  LDL R20, [R1+0xd64] ;  /* 0x000d640001147983 */ /* 0x000ee20000100800 */
[----:B------:R-:W-:-:S03]  /*192c0*/  @!P0 IMAD.MOV.U32 R19, RZ, RZ, R83 ;  /* 0x000000ffff138224 */ /* 0x000fc600078e0053 */
[----:B------:R-:W3:Y:S04]  /*192d0*/  LDL R83, [R1+0xd54] ;  /* 0x000d540001537983 */ /* 0x000ee80000100800 */
[----:B------:R0:W3:Y:S02]  /*192e0*/  @!P0 LDG.E.U16 R140, desc[UR60][R18.64] ;  /* 0x0000003c128c8981 */ /* 0x0000e4000c1e1500 */
[----:B0-----:R-:W-:Y:S02]  /*192f0*/  @!P0 IMAD.MOV.U32 R19, RZ, RZ, R91 ;  /* 0x000000ffff138224 */ /* 0x001fe400078e005b */
[----:B------:R-:W-:Y:S02]  /*19300*/  @!P0 IMAD.MOV.U32 R18, RZ, RZ, R81 ;  /* 0x000000ffff128224 */ /* 0x000fe400078e0051 */
[----:B------:R-:W3:Y:S04]  /*19310*/  LDL R81, [R1+0x524] ;  /* 0x0005240001517983 */ /* 0x000ee80000100800 */
[----:B------:R0:W3:Y:S01]  /*19320*/  @!P0 LDG.E.U16 R139, desc[UR60][R18.64] ;  /* 0x0000003c128b8981 */ /* 0x0000e2000c1e1500 */
[----:B------:R-:W-:Y:S01]  /*19330*/  PRMT R137, RZ, 0x7610, R137 ;  /* 0x00007610ff897816 */ /* 0x000fe20000000089 */
[----:B0-----:R-:W-:Y:S01]  /*19340*/  @!P0 IMAD.MOV.U32 R18, RZ, RZ, R84 ;  /* 0x000000ffff128224 */ /* 0x001fe200078e0054 */
[----:B------:R-:W-:Y:S01]  /*19350*/  PRMT R136, RZ, 0x7610, R136 ;  /* 0x00007610ff887816 */ /* 0x000fe20000000088 */
[----:B----4-:R-:W-:-:S02]  /*19360*/  @!P0 IMAD.MOV.U32 R19, RZ, RZ, R85 ;  /* 0x000000ffff138224 */ /* 0x010fc400078e0055 */
[----:B------:R-:W4:Y:S04]  /*19370*/  LDL R85, [R1+0x4a4] ;  /* 0x0004a40001557983 */ /* 0x000f280000100800 */
[----:B------:R2:W4:Y:S02]  /*19380*/  @!P0 LDG.E.U16 R138, desc[UR60][R18.64] ;  /* 0x0000003c128a8981 */ /* 0x000524000c1e1500 */
[----:B--2---:R-:W-:Y:S02]  /*19390*/  @!P0 IMAD.MOV.U32 R18, RZ, RZ, R82 ;  /* 0x000000ffff128224 */ /* 0x004fe400078e0052 */
[----:B------:R-:W-:Y:S01]  /*193a0*/  @!P0 IMAD.MOV.U32 R19, RZ, RZ, R13 ;  /* 0x000000ffff138224 */ /* 0x000fe200078e000d */
[----:B------:R-:W2:Y:S04]  /*193b0*/  LDL R82, [R1+0x4a8] ;  /* 0x0004a80001527983 */ /* 0x000ea80000100800 */
[----:B------:R3:W2:Y:S04]  /*193c0*/  @!P0 LDG.E.U16 R137, desc[UR60][R18.64] ;  /* 0x0000003c12898981 */ /* 0x0006a8000c1e1500 */
[----:B------:R0:W-:Y:S04]  /*193d0*/  STL [R1+0xda8], R13 ;  /* 0x000da80d01007387 */ /* 0x0001e80000100800 */
[----:B------:R-:W2:Y:S04]  /*193e0*/  LDL R86, [R1+0x424] ;  /* 0x0004240001567983 */ /* 0x000ea80000100800 */
[----:B0-----:R-:W2:Y:S01]  /*193f0*/  LDL R13, [R1+0x468] ;  /* 0x00046800010d7983 */ /* 0x001ea20000100800 */
[----:B---3--:R-:W-:-:S03]  /*19400*/  @!P0 IMAD.MOV.U32 R18, RZ, RZ, R20 ;  /* 0x000000ffff128224 */ /* 0x008fc600078e0014 */
[----:B------:R-:W3:Y:S01]  /*19410*/  LDL R20, [R1+0x464] ;  /* 0x0004640001147983 */ /* 0x000ee20000100800 */
[----:B------:R-:W-:-:S03]  /*19420*/  @!P0 IMAD.MOV.U32 R19, RZ, RZ, R83 ;  /* 0x000000ffff138224 */ /* 0x000fc600078e0053 */
[----:B------:R-:W3:Y:S04]  /*19430*/  LDL R83, [R1+0x428] ;  /* 0x0004280001537983 */ /* 0x000ee80000100800 */
[----:B------:R0:W3:Y:S02]  /*19440*/  @!P0 LDG.E.U16 R136, desc[UR60][R18.64] ;  /* 0x0000003c12888981 */ /* 0x0000e4000c1e1500 */
[----:B0-----:R-:W-:Y:S02]  /*19450*/  @!P0 IMAD.MOV.U32 R18, RZ, RZ, R2 ;  /* 0x000000ffff128224 */ /* 0x001fe400078e0002 */
[----:B------:R-:W3:Y:S01]  /*19460*/  LDL R2, [R1+0x3e8] ;  /* 0x0003e80001027983 */ /* 0x000ee20000100800 */
[----:B------:R-:W-:Y:S01]  /*19470*/  PRMT R135, RZ, 0x7610, R135 ;  /* 0x00007610ff877816 */ /* 0x000fe20000000087 */
[----:B------:R-:W-:Y:S01]  /*19480*/  @!P0 IMAD.MOV.U32 R19, RZ, RZ, R81 ;  /* 0x000000ffff138224 */ /* 0x000fe200078e0051 */
[----:B------:R-:W-:Y:S01]  /*19490*/  PRMT R134, RZ, 0x7610, R134 ;  /* 0x00007610ff867816 */ /* 0x000fe20000000086 */
[----:B------:R-:W3:Y:S04]  /*194a0*/  LDL R81, [R1+0x3e4] ;  /* 0x0003e40001517983 */ /* 0x000ee80000100800 */
[----:B------:R0:W3:Y:S01]  /*194b0*/  @!P0 LDG.E.U16 R135, desc[UR60][R18.64] ;  /* 0x0000003c12878981 */ /* 0x0000e2000c1e1500 */
[----:B------:R-:W-:Y:S01]  /*194c0*/  PRMT R133, RZ, 0x7610, R133 ;  /* 0x00007610ff857816 */ /* 0x000fe20000000085 */
[----:B0-----:R-:W-:-:S02]  /*194d0*/  @!P0 IMAD.MOV.U32 R18, RZ, RZ, R87 ;  /* 0x000000ffff128224 */ /* 0x001fc400078e0057 */
[----:B------:R-:W-:Y:S01]  /*194e0*/  @!P0 IMAD.MOV.U32 R19, RZ, RZ, R92 ;  /* 0x000000ffff138224 */ /* 0x000fe200078e005c */
[----:B------:R-:W-:Y:S01]  /*194f0*/  PRMT R132, RZ, 0x7610, R132 ;  /* 0x00007610ff847816 */ /* 0x000fe20000000084 */
[----:B------:R-:W3:Y:S04]  /*19500*/  LDL R92, [R1+0x324] ;  /* 0x00032400015c7983 */ /* 0x000ee80000100800 */
[----:B------:R4:W3:Y:S01]  /*19510*/  @!P0 LDG.E.U16 R134, desc[UR60][R18.64] ;  /* 0x0000003c12868981 */ /* 0x0008e2000c1e1500 */
[----:B------:R-:W-:Y:S01]  /*19520*/  PRMT R131, RZ, 0x7610, R131 ;  /* 0x00007610ff837816 */ /* 0x000fe20000000083 */
[----:B----4-:R-:W-:Y:S02]  /*19530*/  @!P0 IMAD.MOV.U32 R19, RZ, RZ, R85 ;  /* 0x000000ffff138224 */ /* 0x010fe400078e0055 */
[----:B------:R-:W4:Y:S01]  /*19540*/  LDL R85, [R1+0x3a4] ;  /* 0x0003a40001557983 */ /* 0x000f220000100800 */
[----:B--2---:R-:W-:-:S03]  /*19550*/  @!P0 IMAD.MOV.U32 R18, RZ, RZ, R82 ;  /* 0x000000ffff128224 */ /* 0x004fc600078e0052 */
[----:B------:R-:W2:Y:S04]  /*19560*/  LDL R82, [R1+0x3a8] ;  /* 0x0003a80001527983 */ /* 0x000ea80000100800 */
[----:B------:R0:W2:Y:S02]  /*19570*/  @!P0 LDG.E.U16 R133, desc[UR60][R18.64] ;  /* 0x0000003c12858981 */ /* 0x0000a4000c1e1500 */
[----:B0-----:R-:W-:Y:S02]  /*19580*/  @!P0 IMAD.MOV.U32 R18, RZ, RZ, R13 ;  /* 0x000000ffff128224 */ /* 0x001fe400078e000d */
[----:B------:R-:W2:Y:S01]  /*19590*/  LDL R13, [R1+0x368] ;  /* 0x00036800010d7983 */ /* 0x000ea20000100800 */
[----:B---3--:R-:W-:-:S03]  /*195a0*/  @!P0 IMAD.MOV.U32 R19, RZ, RZ, R20 ;  /* 0x000000ffff138224 */ /* 0x008fc600078e0014 */
[----:B------:R-:W3:Y:S04]  /*195b0*/  LDL R20, [R1+0x364] ;  /* 0x0003640001147983 */ /* 0x000ee80000100800 */
[----:B------:R0:W3:Y:S02]  /*195c0*/  @!P0 LDG.E.U16 R132, desc[UR60][R18.64] ;  /* 0x0000003c12848981 */ /* 0x0000e4000c1e1500 */
[----:B0-----:R-:W-:Y:S02]  /*195d0*/  @!P0 IMAD.MOV.U32 R18, RZ, RZ, R83 ;  /* 0x000000ffff128224 */ /* 0x001fe400078e0053 */
[----:B------:R-:W-:Y:S01]  /*195e0*/  @!P0 IMAD.MOV.U32 R19, RZ, RZ, R86 ;  /* 0x000000ffff138224 */ /* 0x000fe200078e0056 */
[----:B------:R-:W-:Y:S01]  /*195f0*/  PRMT R130, RZ, 0x7610, R130 ;  /* 0x00007610ff827816 */ /* 0x000fe20000000082 */
[----:B------:R-:W3:Y:S04]  /*19600*/  LDL R83, [R1+0x2e4] ;  /* 0x0002e40001537983 */ /* 0x000ee80000100800 */
[----:B------:R0:W3:Y:S01]  /*19610*/  @!P0 LDG.E.U16 R131, desc[UR60][R18.64] ;  /* 0x0000003c12838981 */ /* 0x0000e2000c1e1500 */
[----:B------:R-:W-:-:S03]  /*19620*/  PRMT R129, RZ, 0x7610, R129 ;  /* 0x00007610ff817816 */ /* 0x000fc60000000081 */
[----:B------:R-:W3:Y:S01]  /*19630*/  LDL R86, [R1+0x2a4] ;  /* 0x0002a40001567983 */ /* 0x000ee20000100800 */
[----:B0-----:R-:W-:-:S03]  /*19640*/  @!P0 IMAD.MOV.U32 R18, RZ, RZ, R2 ;  /* 0x000000ffff128224 */ /* 0x001fc600078e0002 */
[----:B------:R-:W3:Y:S01]  /*19650*/  LDL R2, [R1+0x328] ;  /* 0x0003280001027983 */ /* 0x000ee20000100800 */
[----:B------:R-:W-:-:S03]  /*19660*/  @!P0 IMAD.MOV.U32 R19, RZ, RZ, R81 ;  /* 0x000000ffff138224 */ /* 0x000fc600078e0051 */
[----:B------:R-:W3:Y:S04]  /*19670*/  LDL R81, [R1+0x2e8] ;  /* 0x0002e80001517983 */ /* 0x000ee80000100800 */
[----:B------:R4:W3:Y:S01]  /*19680*/  @!P0 LDG.E.U16 R130, desc[UR60][R18.64] ;  /* 0x0000003c12828981 */ /* 0x0008e2000c1e1500 */
[----:B------:R-:W-:Y:S01]  /*19690*/  PRMT R128, RZ, 0x7610, R128 ;  /* 0x00007610ff807816 */ /* 0x000fe20000000080 */
[----:B----4-:R-:W-:Y:S02]  /*196a0*/  @!P0 IMAD.MOV.U32 R19, RZ, RZ, R85 ;  /* 0x000000ffff138224 */ /* 0x010fe400078e0055 */
[----:B------:R-:W4:Y:S01]  /*196b0*/  LDL R85, [R1+0x2a8] ;  /* 0x0002a80001557983 */ /* 0x000f220000100800 */
[----:B--2---:R-:W-:-:S03]  /*196c0*/  @!P0 IMAD.MOV.U32 R18, RZ, RZ, R82 ;  /* 0x000000ffff128224 */ /* 0x004fc600078e0052 */
[----:B------:R-:W2:Y:S04]  /*196d0*/  LDL.LU R82, [R1+0x268] ;  /* 0x0002680001527983 */ /* 0x000ea80000300800 */
[----:B------:R0:W2:Y:S02]  /*196e0*/  @!P0 LDG.E.U16 R129, desc[UR60][R18.64] ;  /* 0x0000003c12818981 */ /* 0x0000a4000c1e1500 */
[----:B0-----:R-:W-:Y:S02]  /*196f0*/  @!P0 IMAD.MOV.U32 R18, RZ, RZ, R13 ;  /* 0x000000ffff128224 */ /* 0x001fe400078e000d */
[----:B---3--:R-:W-:Y:S02]  /*19700*/  @!P0 IMAD.MOV.U32 R19, RZ, RZ, R20 ;  /* 0x000000ffff138224 */ /* 0x008fe400078e0014 */
[----:B------:R-:W3:Y:S04]  /*19710*/  LDL R20, [R1+0x264] ;  /* 0x0002640001147983 */ /* 0x000ee80000100800 */
[----:B------:R-:W3:Y:S04]  /*19720*/  LDL.LU R13, [R1+0x224] ;  /* 0x00022400010d7983 */ /* 0x000ee80000300800 */
[----:B------:R0:W3:Y:S04]  /*19730*/  @!P0 LDG.E.U16 R128, desc[UR60][R18.64] ;  /* 0x0000003c12808981 */ /* 0x0000e8000c1e1500 */
[----:B------:R-:W3:Y:S01]  /*19740*/  LDL.LU R87, [R1+0x1e8] ;  /* 0x0001e80001577983 */ /* 0x000ee20000300800 */
[----:B------:R-:W-:-:S02]  /*19750*/  PRMT R127, RZ, 0x7610, R127 ;  /* 0x00007610ff7f7816 */ /* 0x000fc4000000007f */
[----:B------:R-:W-:Y:S01]  /*19760*/  PRMT R126, RZ, 0x7610, R126 ;  /* 0x00007610ff7e7816 */ /* 0x000fe2000000007e */
[----:B------:R-:W3:Y:S01]  /*19770*/  LDL R97, [R1+0x4e0] ;  /* 0x0004e00001617983 */ /* 0x000ee20000100800 */
[----:B0-----:R-:W-:-:S03]  /*19780*/  @!P0 IMAD.MOV.U32 R19, RZ, RZ, R92 ;  /* 0x000000ffff138224 */ /* 0x001fc600078e005c */
[----:B------:R-:W3:Y:S01]  /*19790*/  LDL R92, [R1+0x1e4] ;  /* 0x0001e400015c7983 */ /* 0x000ee20000100800 */
[----:B------:R-:W-:Y:S02]  /*197a0*/  PRMT R125, RZ, 0x7610, R125 ;  /* 0x00007610ff7d7816 */ /* 0x000fe4000000007d */
[----:B------:R-:W-:Y:S01]  /*197b0*/  PRMT R124, RZ, 0x7610, R124 ;  /* 0x00007610ff7c7816 */ /* 0x000fe2000000007c */
[----:B------:R-:W3:Y:S01]  /*197c0*/  LDL R94, [R1+0x45c] ;  /* 0x00045c00015e7983 */ /* 0x000ee20000100800 */
[----:B------:R-:W-:-:S03]  /*197d0*/  @!P0 IMAD.MOV.U32 R18, RZ, RZ, R2 ;  /* 0x000000ffff128224 */ /* 0x000fc600078e0002 */
[----:B------:R-:W3:Y:S04]  /*197e0*/  LDL R2, [R1+0x228] ;  /* 0x0002280001027983 */ /* 0x000ee80000100800 */
[----:B------:R0:W3:Y:S02]  /*197f0*/  @!P0 LDG.E.U16 R127, desc[UR60][R18.64] ;  /* 0x0000003c127f8981 */ /* 0x0000e4000c1e1500 */
[----:B0-----:R-:W-:Y:S02]  /*19800*/  @!P0 IMAD.MOV.U32 R18, RZ, RZ, R81 ;  /* 0x000000ffff128224 */ /* 0x001fe400078e0051 */
[----:B------:R-:W-:Y:S01]  /*19810*/  @!P0 IMAD.MOV.U32 R19, RZ, RZ, R83 ;  /* 0x000000ffff138224 */ /* 0x000fe200078e0053 */
[----:B------:R-:W3:Y:S04]  /*19820*/  LDL R81, [R1+0x1a8] ;  /* 0x0001a80001517983 */ /* 0x000ee80000100800 */
[----:B------:R0:W3:Y:S04]  /*19830*/  @!P0 LDG.E.U16 R126, desc[UR60][R18.64] ;  /* 0x0000003c127e8981 */ /* 0x0000e8000c1e1500 */
[----:B------:R-:W3:Y:S01]  /*19840*/  LDL R83, [R1+0x1a4] ;  /* 0x0001a40001537983 */ /* 0x000ee20000100800 */
[----:B0-----:R-:W-:-:S03]  /*19850*/  @!P0 IMAD.MOV.U32 R19, RZ, RZ, R86 ;  /* 0x000000ffff138224 */ /* 0x001fc600078e0056 */
[----:B------:R-:W3:Y:S01]  /*19860*/  LDL R86, [R1+0xd50] ;  /* 0x000d500001567983 */ /* 0x000ee20000100800 */
[----:B----4-:R-:W-:-:S03]  /*19870*/  @!P0 IMAD.MOV.U32 R18, RZ, RZ, R85 ;  /* 0x000000ffff128224 */ /* 0x010fc600078e0055 */
[----:B------:R-:W4:Y:S04]  /*19880*/  LDL R85, [R1+0x51c] ;  /* 0x00051c0001557983 */ /* 0x000f280000100800 */
[----:B------:R2:W4:Y:S02]  /*19890*/  @!P0 LDG.E.U16 R125, desc[UR60][R18.64] ;  /* 0x0000003c127d8981 */ /* 0x000524000c1e1500 */
[----:B--2---:R-:W-:Y:S02]  /*198a0*/  @!P0 IMAD.MOV.U32 R18, RZ, RZ, R82 ;  /* 0x000000ffff128224 */ /* 0x004fe400078e0052 */
[----:B---3--:R-:W-:Y:S02]  /*198b0*/  @!P0 IMAD.MOV.U32 R19, RZ, RZ, R20 ;  /* 0x000000ffff138224 */ /* 0x008fe400078e0014 */
[----:B------:R-:W2:Y:S04]  /*198c0*/  LDL R20, [R1+0xd60] ;  /* 0x000d600001147983 */ /* 0x000ea80000100800 */
[----:B------:R0:W3:Y:S02]  /*198d0*/  @!P0 LDG.E.U16 R124, desc[UR60][R18.64] ;  /* 0x0000003c127c8981 */ /* 0x0000e4000c1e1500 */
[----:B0-----:R-:W-:-:S02]  /*198e0*/  @!P0 IMAD.MOV.U32 R18, RZ, RZ, R2 ;  /* 0x000000ffff128224 */ /* 0x001fc400078e0002 */
[----:B------:R-:W3:Y:S01]  /*198f0*/  LDL R2, [R1+0x520] ;  /* 0x0005200001027983 */ /* 0x000ee20000100800 */
[----:B------:R-:W-:Y:S01]  /*19900*/  PRMT R123, RZ, 0x7610, R123 ;  /* 0x00007610ff7b7816 */ /* 0x000fe2000000007b */
[----:B------:R-:W-:Y:S01]  /*19910*/  @!P0 IMAD.MOV.U32 R19, RZ, RZ, R13 ;  /* 0x000000ffff138224 */ /* 0x000fe200078e000d */
[----:B------:R-:W-:-:S04]  /*19920*/  PRMT R122, RZ, 0x7610, R122 ;  /* 0x00007610ff7a7816 */ /* 0x000fc8000000007a */
[----:B------:R0:W3:Y:S01]  /*19930*/  @!P0 LDG.E.U16 R123, desc[UR60][R18.64] ;  /* 0x0000003c127b8981 */ /* 0x0000e2000c1e1500 */
[----:B------:R-:W-:Y:S01]  /*19940*/  PRMT R121, RZ, 0x7610, R121 ;  /* 0x00007610ff797816 */ /* 0x000fe20000000079 */
[----:B0-----:R-:W-:Y:S02]  /*19950*/  @!P0 IMAD.MOV.U32 R18, RZ, RZ, R87 ;  /* 0x000000ffff128224 */ /* 0x001fe400078e0057 */
[----:B------:R-:W-:Y:S01]  /*19960*/  @!P0 IMAD.MOV.U32 R19, RZ, RZ, R92 ;  /* 0x000000ffff138224 */ /* 0x000fe200078e005c */
[----:B------:R-:W-:Y:S01]  /*19970*/  PRMT R120, RZ, 0x7610, R120 ;  /* 0x00007610ff787816 */ /* 0x000fe20000000078 */
[----:B------:R-:W3:Y:S04]  /*19980*/  LDL R92, [R1+0x460] ;  /* 0x00046000015c7983 */ /* 0x000ee80000100800 */
[----:B------:R0:W3:Y:S02]  /*19990*/  @!P0 LDG.E.U16 R122, desc[UR60][R18.64] ;  /* 0x0000003c127a8981 */ /* 0x0000e4000c1e1500 */
[----:B0-----:R-:W-:-:S02]  /*199a0*/  @!P0 IMAD.MOV.U32 R18, RZ, RZ, R81 ;  /* 0x000000ffff128224 */ /* 0x001fc400078e0051 */
[----:B------:R-:W-:Y:S01]  /*199b0*/  @!P0 IMAD.MOV.U32 R19, RZ, RZ, R83 ;  /* 0x000000ffff138224 */ /* 0x000fe200078e0053 */
[----:B------:R-:W-:Y:S01]  /*199c0*/  PRMT R119, RZ, 0x7610, R119 ;  /* 0x00007610ff777816 */ /* 0x000fe20000000077 */
[----:B------:R-:W3:Y:S04]  /*199d0*/  LDL R83, [R1+0x49c] ;  /* 0x00049c0001537983 */ /* 0x000ee80000100800 */
[----:B------:R0:W3:Y:S04]  /*199e0*/  @!P0 LDG.E.U16 R121, desc[UR60][R18.64] ;  /* 0x0000003c12798981 */ /* 0x0000e8000c1e1500 */
[----:B------:R-:W3:Y:S01]  /*199f0*/  LDL R81, [R1+0x4a0] ;  /* 0x0004a00001517983 */ /* 0x000ee20000100800 */
[----:B0-----:R-:W-:-:S03]  /*19a00*/  @!P0 IMAD.MOV.U32 R19, RZ, RZ, R86 ;  /* 0x000000ffff138224 */ /* 0x001fc600078e0056 */
[----:B------:R-:W3:Y:S01]  /*19a10*/  LDL R86, [R1+0x41c] ;  /* 0x00041c0001567983 */ /* 0x000ee20000100800 */
[----:B--2---:R-:W-:-:S03]  /*19a20*/  @!P0 IMAD.MOV.U32 R18, RZ, RZ, R20 ;  /* 0x000000ffff128224 */ /* 0x004fc600078e0014 */
[----:B------:R-:W2:Y:S04]  /*19a30*/  LDL R20, [R1+0x420] ;  /* 0x0004200001147983 */ /* 0x000ea80000100800 */
[----:B------:R4:W2:Y:S02]  /*19a40*/  @!P0 LDG.E.U16 R120, desc[UR60][R18.64] ;  /* 0x0000003c12788981 */ /* 0x0008a4000c1e1500 */
[----:B----4-:R-:W-:Y:S01]  /*19a50*/  @!P0 IMAD.MOV.U32 R19, RZ, RZ, R85 ;  /* 0x000000ffff138224 */ /* 0x010fe200078e0055 */
[----:B------:R-:W-:Y:S01]  /*19a60*/  PRMT R118, RZ, 0x7610, R118 ;  /* 0x00007610ff767816 */ /* 0x000fe20000000076 */
[----:B------:R-:W4:Y:S01]  /*19a70*/  LDL R85, [R1+0x3dc] ;  /* 0x0003dc0001557983 */ /* 0x000f220000100800 */
[----:B---3--:R-:W-:-:S03]  /*19a80*/  @!P0 IMAD.MOV.U32 R18, RZ, RZ, R2 ;  /* 0x000000ffff128224 */ /* 0x008fc600078e0002 */
[----:B------:R-:W3:Y:S04]  /*19a90*/  LDL R2, [R1+0x3e0] ;  /* 0x0003e00001027983 */ /* 0x000ee80000100800 */
[----:B------:R0:W4:Y:S04]  /*19aa0*/  @!P0 LDG.E.U16 R119, desc[UR60][R18.64] ;  /* 0x0000003c12778981 */ /* 0x000128000c1e1500 */
[----:B------:R-:W2:Y:S01]  /*19ab0*/  LDL R19, [R1+0x4dc] ;  /* 0x0004dc0001137983 */ /* 0x000ea20000100800 */
[----:B0-----:R-:W-:Y:S01]  /*19ac0*/  @!P0 IMAD.MOV.U32 R18, RZ, RZ, R97 ;  /* 0x000000ffff128224 */ /* 0x001fe200078e0061 */
[----:B------:R-:W-:-:S02]  /*19ad0*/  PRMT R117, RZ, 0x7610, R117 ;  /* 0x00007610ff757816 */ /* 0x000fc40000000075 */
[----:B------:R-:W-:Y:S01]  /*19ae0*/  PRMT R116, RZ, 0x7610, R116 ;  /* 0x00007610ff747816 */ /* 0x000fe20000000074 */
[----:B------:R-:W4:Y:S01]  /*19af0*/  LDL R97, [R1+0x31c] ;  /* 0x00031c0001617983 */ /* 0x000f220000100800 */
[----:B------:R-:W-:-:S03]  /*19b00*/  PRMT R115, RZ, 0x7610, R115 ;  /* 0x00007610ff737816 */ /* 0x000fc60000000073 */
[----:B--2---:R0:W2:Y:S02]  /*19b10*/  @!P0 LDG.E.U16 R118, desc[UR60][R18.64] ;  /* 0x0000003c12768981 */ /* 0x0040a4000c1e1500 */
[----:B0-----:R-:W-:Y:S02]  /*19b20*/  @!P0 IMAD.MOV.U32 R18, RZ, RZ, R81 ;  /* 0x000000ffff128224 */ /* 0x001fe400078e0051 */
[----:B------:R-:W-:Y:S01]  /*19b30*/  @!P0 IMAD.MOV.U32 R19, RZ, RZ, R83 ;  /* 0x000000ffff138224 */ /* 0x000fe200078e0053 */
[----:B------:R-:W2:Y:S04]  /*19b40*/  LDL R81, [R1+0x3a0] ;  /* 0x0003a00001517983 */ /* 0x000ea80000100800 */
[----:B------:R-:W2:Y:S04]  /*19b50*/  LDL R83, [R1+0x39c] ;  /* 0x00039c0001537983 */ /* 0x000ea80000100800 */
[----:B------:R0:W2:Y:S02]  /*19b60*/  @!P0 LDG.E.U16 R117, desc[UR60][R18.64] ;  /* 0x0000003c12758981 */ /* 0x0000a4000c1e1500 */
[----:B0-----:R-:W-:-:S02]  /*19b70*/  @!P0 IMAD.MOV.U32 R18, RZ, RZ, R92 ;  /* 0x000000ffff128224 */ /* 0x001fc400078e005c */
[----:B------:R-:W-:Y:S01]  /*19b80*/  @!P0 IMAD.MOV.U32 R19, RZ, RZ, R94 ;  /* 0x000000ffff138224 */ /* 0x000fe200078e005e */
[----:B------:R-:W-:Y:S01]  /*19b90*/  PRMT R114, RZ, 0x7610, R114 ;  /* 0x00007610ff727816 */ /* 0x000fe20000000072 */
[----:B------:R-:W2:Y:S04]  /*19ba0*/  LDL R94, [R1+0x2dc] ;  /* 0x0002dc00015e7983 */ /* 0x000ea80000100800 */
[----:B------:R0:W2:Y:S01]  /*19bb0*/  @!P0 LDG.E.U16 R116, desc[UR60][R18.64] ;  /* 0x0000003c12748981 */ /* 0x0000a2000c1e1500 */
[----:B------:R-:W-:-:S03]  /*19bc0*/  PRMT R113, RZ, 0x7610, R113 ;  /* 0x00007610ff717816 */ /* 0x000fc60000000071 */
[----:B------:R-:W2:Y:S01]  /*19bd0*/  LDL R92, [R1+0x2e0] ;  /* 0x0002e000015c7983 */ /* 0x000ea20000100800 */
[----:B0-----:R-:W-:Y:S02]  /*19be0*/  @!P0 IMAD.MOV.U32 R18, RZ, RZ, R20 ;  /* 0x000000ffff128224 */ /* 0x001fe400078e0014 */
[----:B------:R-:W-:Y:S01]  /*19bf0*/  @!P0 IMAD.MOV.U32 R19, RZ, RZ, R86 ;  /* 0x000000ffff138224 */ /* 0x000fe200078e0056 */
[----:B------:R-:W2:Y:S04]  /*19c00*/  LDL R20, [R1+0x320] ;  /* 0x0003200001147983 */ /* 0x000ea80000100800 */
[----:B------:R3:W2:Y:S04]  /*19c10*/  @!P0 LDG.E.U16 R115, desc[UR60][R18.64] ;  /* 0x0000003c12738981 */ /* 0x0006a8000c1e1500 */
[----:B------:R-:W2:Y:S01]  /*19c20*/  LDL R86, [R1+0x29c] ;  /* 0x00029c0001567983 */ /* 0x000ea20000100800 */
[----:B---3--:R-:W-:-:S02]  /*19c30*/  @!P0 IMAD.MOV.U32 R18, RZ, RZ, R2 ;  /* 0x000000ffff128224 */ /* 0x008fc400078e0002 */
[----:B----4-:R-:W-:Y:S01]  /*19c40*/  @!P0 IMAD.MOV.U32 R19, RZ, RZ, R85 ;  /* 0x000000ffff138224 */ /* 0x010fe200078e0055 */
[----:B------:R-:W3:Y:S04]  /*19c50*/  LDL R2, [R1+0x2a0] ;  /* 0x0002a00001027983 */ /* 0x000ee80000100800 */
[----:B------:R2:W4:Y:S04]  /*19c60*/  @!P0 LDG.E.U16 R114, desc[UR60][R18.64] ;  /* 0x0000003c12728981 */ /* 0x000528000c1e1500 */
[----:B------:R-:W4:Y:S01]  /*19c70*/  LDL R85, [R1+0x25c] ;  /* 0x00025c0001557983 */ /* 0x000f220000100800 */
[----:B--2---:R-:W-:-:S03]  /*19c80*/  @!P0 IMAD.MOV.U32 R18, RZ, RZ, R81 ;  /* 0x000000ffff128224 */ /* 0x004fc600078e0051 */
[----:B------:R-:W2:Y:S01]  /*19c90*/  LDL R81, [R1+0x260] ;  /* 0x0002600001517983 */ /* 0x000ea20000100800 */
[----:B------:R-:W-:-:S03]  /*19ca0*/  @!P0 IMAD.MOV.U32 R19, RZ, RZ, R83 ;  /* 0x000000ffff138224 */ /* 0x000fc600078e0053 */
[----:B------:R-:W4:Y:S04]  /*19cb0*/  LDL.LU R83, [R1+0x21c] ;  /* 0x00021c0001537983 */ /* 0x000f280000300800 */
[----:B------:R0:W4:Y:S04]  /*19cc0*/  @!P0 LDG.E.U16 R113, desc[UR60][R18.64] ;  /* 0x0000003c12718981 */ /* 0x000128000c1e1500 */
[----:B------:R-:W0:Y:S04]  /*19cd0*/  LDL R18, [R1+0x35c] ;  /* 0x00035c0001127983 */ /* 0x000e280000100800 */
[----:B------:R-:W0:Y:S01]  /*19ce0*/  LDL R19, [R1+0x360] ;  /* 0x0003600001137983 */ /* 0x000e220000100800 */
[----:B------:R-:W-:-:S02]  /*19cf0*/  PRMT R112, RZ, 0x7610, R112 ;  /* 0x00007610ff707816 */ /* 0x000fc40000000070 */
[----:B------:R-:W-:Y:S02]  /*19d00*/  PRMT R111, RZ, 0x7610, R111 ;  /* 0x00007610ff6f7816 */ /* 0x000fe4000000006f */
[----:B0-----:R-:W-:-:S04]  /*19d10*/  @!P0 LOP3.LUT R19, R19, R18, RZ, 0x3c, !PT ;  /* 0x0000001213138212 */ /* 0x001fc800078e3cff */
[----:B------:R-:W-:-:S04]  /*19d20*/  @!P0 LOP3.LUT R18, R19, R18, RZ, 0x3c, !PT ;  /* 0x0000001213128212 */ /* 0x000fc800078e3cff */
[----:B------:R-:W-:-:S05]  /*19d30*/  @!P0 LOP3.LUT R19, R19, R18, RZ, 0x3c, !PT ;  /* 0x0000001213138212 */ /* 0x000fca00078e3cff */
[----:B------:R0:W4:Y:S02]  /*19d40*/  @!P0 LDG.E.U16 R112, desc[UR60][R18.64] ;  /* 0x0000003c12708981 */ /* 0x000124000c1e1500 */
[----:B0-----:R-:W-:Y:S02]  /*19d50*/  @!P0 IMAD.MOV.U32 R18, RZ, RZ, R20 ;  /* 0x000000ffff128224 */ /* 0x001fe400078e0014 */
[----:B------:R-:W4:Y:S01]  /*19d60*/  LDL R20, [R1+0x220] ;  /* 0x0002200001147983 */ /* 0x000f220000100800 */
[----:B------:R-:W-:Y:S01]  /*19d70*/  @!P0 IMAD.MOV.U32 R19, RZ, RZ, R97 ;  /* 0x000000ffff138224 */ /* 0x000fe200078e0061 */
[----:B------:R-:W-:Y:S02]  /*19d80*/  PRMT R110, RZ, 0x7610, R110 ;  /* 0x00007610ff6e7816 */ /* 0x000fe4000000006e */
[----:B------:R-:W-:Y:S01]  /*19d90*/  PRMT R109, RZ, 0x7610, R109 ;  /* 0x00007610ff6d7816 */ /* 0x000fe2000000006d */
[----:B------:R-:W4:Y:S04]  /*19da0*/  LDL R97, [R1+0x19c] ;  /* 0x00019c0001617983 */ /* 0x000f280000100800 */
[----:B------:R0:W4:Y:S02]  /*19db0*/  @!P0 LDG.E.U16 R111, desc[UR60][R18.64] ;  /* 0x0000003c126f8981 */ /* 0x000124000c1e1500 */
[----:B0-----:R-:W-:-:S02]  /*19dc0*/  @!P0 IMAD.MOV.U32 R18, RZ, RZ, R92 ;  /* 0x000000ffff128224 */ /* 0x001fc400078e005c */
[----:B------:R-:W-:Y:S01]  /*19dd0*/  @!P0 IMAD.MOV.U32 R19, RZ, RZ, R94 ;  /* 0x000000ffff138224 */ /* 0x000fe200078e005e */
[----:B------:R-:W-:Y:S01]  /*19de0*/  PRMT R108, RZ, 0x7610, R108 ;  /* 0x00007610ff6c7816 */ /* 0x000fe2000000006c */
[----:B------:R-:W4:Y:S04]  /*19df0*/  LDL R94, [R1+0xd48] ;  /* 0x000d4800015e7983 */ /* 0x000f280000100800 */
[----:B------:R3:W4:Y:S01]  /*19e00*/  @!P0 LDG.E.U16 R110, desc[UR60][R18.64] ;  /* 0x0000003c126e8981 */ /* 0x000722000c1e1500 */
[----:B------:R-:W-:-:S03]  /*19e10*/  PRMT R107, RZ, 0x7610, R107 ;  /* 0x00007610ff6b7816 */ /* 0x000fc6000000006b */
[----:B------:R-:W4:Y:S01]  /*19e20*/  LDL R92, [R1+0xd4c] ;  /* 0x000d4c00015c7983 */ /* 0x000f220000100800 */
[----:B---3--:R-:W-:Y:S02]  /*19e30*/  @!P0 IMAD.MOV.U32 R18, RZ, RZ, R2 ;  /* 0x000000ffff128224 */ /* 0x008fe400078e0002 */
[----:B------:R-:W-:Y:S01]  /*19e40*/  @!P0 IMAD.MOV.U32 R19, RZ, RZ, R86 ;  /* 0x000000ffff138224 */ /* 0x000fe200078e0056 */
[----:B------:R-:W3:Y:S04]  /*19e50*/  LDL R2, [R1+0x1a0] ;  /* 0x0001a00001027983 */ /* 0x000ee80000100800 */
[----:B------:R2:W3:Y:S04]  /*19e60*/  @!P0 LDG.E.U16 R109, desc[UR60][R18.64] ;  /* 0x0000003c126d8981 */ /* 0x0004e8000c1e1500 */
[----:B------:R-:W3:Y:S01]  /*19e70*/  LDL R86, [R1+0x514] ;  /* 0x0005140001567983 */ /* 0x000ee20000100800 */
[----:B--2---:R-:W-:-:S02]  /*19e80*/  @!P0 IMAD.MOV.U32 R18, RZ, RZ, R81 ;  /* 0x000000ffff128224 */ /* 0x004fc400078e0051 */
[----:B----4-:R-:W-:Y:S01]  /*19e90*/  @!P0 IMAD.MOV.U32 R19, RZ, RZ, R85 ;  /* 0x000000ffff138224 */ /* 0x010fe200078e0055 */
[----:B------:R-:W2:Y:S04]  /*19ea0*/  LDL R81, [R1+0x518] ;  /* 0x0005180001517983 */ /* 0x000ea80000100800 */
[----:B------:R0:W4:Y:S04]  /*19eb0*/  @!P0 LDG.E.U16 R108, desc[UR60][R18.64] ;  /* 0x0000003c126c8981 */ /* 0x000128000c1e1500 */
[----:B------:R-:W4:Y:S01]  /*19ec0*/  LDL R85, [R1+0x4d4] ;  /* 0x0004d40001557983 */ /* 0x000f220000100800 */
[----:B0-----:R-:W-:-:S02]  /*19ed0*/  @!P0 IMAD.MOV.U32 R19, RZ, RZ, R83 ;  /* 0x000000ffff138224 */ /* 0x001fc400078e0053 */
[----:B------:R-:W-:Y:S02]  /*19ee0*/  @!P0 IMAD.MOV.U32 R18, RZ, RZ, R20 ;  /* 0x000000ffff128224 */ /* 0x000fe400078e0014 */
[----:B------:R-:W4:Y:S04]  /*19ef0*/  LDL R20, [R1+0x4d8] ;  /* 0x0004d80001147983 */ /* 0x000f280000100800 */
[----:B------:R0:W4:Y:S04]  /*19f00*/  @!P0 LDG.E.U16 R107, desc[UR60][R18.64] ;  /* 0x0000003c126b8981 */ /* 0x000128000c1e1500 */
[----:B------:R-:W0:Y:S04]  /*19f10*/  LDL R18, [R1+0x1dc] ;  /* 0x0001dc0001127983 */ /* 0x000e280000100800 */
[----:B------:R-:W0:Y:S01]  /*19f20*/  LDL R19, [R1+0x1e0] ;  /* 0x0001e00001137983 */ /* 0x000e220000100800 */
[----:B------:R-:W-:-:S02]  /*19f30*/  PRMT R106, RZ, 0x7610, R106 ;  /* 0x00007610ff6a7816 */ /* 0x000fc4000000006a */
[----:B------:R-:W-:Y:S02]  /*19f40*/  PRMT R105, RZ, 0x7610, R105 ;  /* 0x00007610ff697816 */ /* 0x000fe40000000069 */
[----:B------:R-:W-:Y:S02]  /*19f50*/  PRMT R104, RZ, 0x7610, R104 ;  /* 0x00007610ff687816 */ /* 0x000fe40000000068 */
[----:B------:R-:W-:Y:S02]  /*19f60*/  PRMT R103, RZ, 0x7610, R103 ;  /* 0x00007610ff677816 */ /* 0x000fe40000000067 */
[----:B------:R-:W-:Y:S02]  /*19f70*/  PRMT R102, RZ, 0x7610, R102 ;  /* 0x00007610ff667816 */ /* 0x000fe40000000066 */
[----:B0-----:R-:W-:-:S04]  /*19f80*/  @!P0 LOP3.LUT R19, R19, R18, RZ, 0x3c, !PT ;  /* 0x0000001213138212 */ /* 0x001fc800078e3cff */
[----:B------:R-:W-:-:S04]  /*19f90*/  @!P0 LOP3.LUT R18, R19, R18, RZ, 0x3c, !PT ;  /* 0x0000001213128212 */ /* 0x000fc800078e3cff */
[----:B------:R-:W-:-:S05]  /*19fa0*/  @!P0 LOP3.LUT R19, R19, R18, RZ, 0x3c, !PT ;  /* 0x0000001213138212 */ /* 0x000fca00078e3cff */
[----:B------:R3:W4:Y:S02]  /*19fb0*/  @!P0 LDG.E.U16 R106, desc[UR60][R18.64] ;  /* 0x0000003c126a8981 */ /* 0x000724000c1e1500 */
[----:B---3--:R-:W-:Y:S02]  /*19fc0*/  @!P0 IMAD.MOV.U32 R18, RZ, RZ, R2 ;  /* 0x000000ffff128224 */ /* 0x008fe400078e0002 */
[----:B------:R-:W-:Y:S01]  /*19fd0*/  @!P0 IMAD.MOV.U32 R19, RZ, RZ, R97 ;  /* 0x000000ffff138224 */ /* 0x000fe200078e0061 */
[----:B------:R-:W3:Y:S04]  /*19fe0*/  LDL R2, [R1+0x498] ;  /* 0x0004980001027983 */ /* 0x000ee80000100800 */
[----:B------:R0:W3:Y:S04]  /*19ff0*/  @!P0 LDG.E.U16 R105, desc[UR60][R18.64] ;  /* 0x0000003c12698981 */ /* 0x0000e8000c1e1500 */
[----:B------:R-:W3:Y:S01]  /*1a000*/  LDL R97, [R1+0x414] ;  /* 0x0004140001617983 */ /* 0x000ee20000100800 */
[----:B0-----:R-:W-:-:S02]  /*1a010*/  @!P0 IMAD.MOV.U32 R18, RZ, RZ, R92 ;  /* 0x000000ffff128224 */ /* 0x001fc400078e005c */
[----:B------:R-:W-:Y:S01]  /*1a020*/  @!P0 IMAD.MOV.U32 R19, RZ, RZ, R94 ;  /* 0x000000ffff138224 */ /* 0x000fe200078e005e */
[----:B------:R-:W3:Y:S04]  /*1a030*/  LDL R92, [R1+0x3d8] ;  /* 0x0003d800015c7983 */ /* 0x000ee80000100800 */
[----:B------:R2:W3:Y:S04]  /*1a040*/  @!P0 LDG.E.U16 R104, desc[UR60][R18.64] ;  /* 0x0000003c12688981 */ /* 0x0004e8000c1e1500 */
[----:B------:R-:W3:Y:S01]  /*1a050*/  LDL R94, [R1+0x3d4] ;  /* 0x0003d400015e7983 */ /* 0x000ee20000100800 */
[----:B--2---:R-:W-:-:S02]  /*1a060*/  @!P0 IMAD.MOV.U32 R18, RZ, RZ, R81 ;  /* 0x000000ffff128224 */ /* 0x004fc400078e0051 */
[----:B------:R-:W-:Y:S01]  /*1a070*/  @!P0 IMAD.MOV.U32 R19, RZ, RZ, R86 ;  /* 0x000000ffff138224 */ /* 0x000fe200078e0056 */
[----:B------:R-:W2:Y:S04]  /*1a080*/  LDL R81, [R1+0x418] ;  /* 0x0004180001517983 */ /* 0x000ea80000100800 */
[----:B------:R4:W2:Y:S04]  /*1a090*/  @!P0 LDG.E.U16 R103, desc[UR60][R18.64] ;  /* 0x0000003c12678981 */ /* 0x0008a8000c1e1500 */
[----:B------:R-:W2:Y:S01]  /*1a0a0*/  LDL R86, [R1+0x394] ;  /* 0x0003940001567983 */ /* 0x000ea20000100800 */
[----:B----4-:R-:W-:-:S02]  /*1a0b0*/  @!P0 IMAD.MOV.U32 R18, RZ, RZ, R20 ;  /* 0x000000ffff128224 */ /* 0x010fc400078e0014 */
[----:B------:R-:W-:Y:S02]  /*1a0c0*/  @!P0 IMAD.MOV.U32 R19, RZ, RZ, R85 ;  /* 0x000000ffff138224 */ /* 0x000fe400078e0055 */
[----:B------:R-:W4:Y:S04]  /*1a0d0*/  LDL R85, [R1+0x398] ;  /* 0x0003980001557983 */ /* 0x000f280000100800 */
[----:B------:R-:W4:Y:S04]  /*1a0e0*/  LDL.LU R20, [R1+0x358] ;  /* 0x0003580001147983 */ /* 0x000f280000300800 */
[----:B------:R3:W4:Y:S04]  /*1a0f0*/  @!P0 LDG.E.U16 R102, desc[UR60][R18.64] ;  /* 0x0000003c12668981 */ /* 0x000728000c1e1500 */
[----:B------:R-:W2:Y:S01]  /*1a100*/  LDL R19, [R1+0x494] ;  /* 0x0004940001137983 */ /* 0x000ea20000100800 */
[----:B------:R-:W-:Y:S01]  /*1a110*/  PRMT R101, RZ, 0x7610, R101 ;  /* 0x00007610ff657816 */ /* 0x000fe20000000065 */
[----:B---3--:R-:W-:-:S02]  /*1a120*/  @!P0 IMAD.MOV.U32 R18, RZ, RZ, R2 ;  /* 0x000000ffff128224 */ /* 0x008fc400078e0002 */
[----:B------:R-:W3:Y:S04]  /*1a130*/  LDL R2, [R1+0x354] ;  /* 0x0003540001027983 */ /* 0x000ee80000100800 */
[----:B--2---:R0:W2:Y:S04]  /*1a140*/  @!P0 LDG.E.U16 R101, desc[UR60][R18.64] ;  /* 0x0000003c12658981 */ /* 0x0040a8000c1e1500 */
        /* <DEDUP_REMOVED lines=10> */
[----:B------:R0:W2:Y:S02]  /*1a1f0*/  @!P0 LDG.E.U16 R100, desc[UR60][R18.64] ;  /* 0x0000003c12648981 */ /* 0x0000a4000c1e1500 */
[----:B0-----:R-:W-:Y:S02]  /*1a200*/  @!P0 IMAD.MOV.U32 R18, RZ, RZ, R81 ;  /* 0x000000ffff128224 */ /* 0x001fe400078e0051 */
[----:B------:R-:W-:Y:S02]  /*1a210*/  @!P0 IMAD.MOV.U32 R19, RZ, RZ, R97 ;  /* 0x000000ffff138224 */ /* 0x000fe400078e0061 */
[----:B------:R-:W2:Y:S04]  /*1a220*/  LDL R97, [R1+0x318] ;  /* 0x0003180001617983 */ /* 0x000ea80000100800 */
[----:B------:R0:W2:Y:S04]  /*1a230*/  @!P0 LDG.E.U16 R99, desc[UR60][R18.64] ;  /* 0x0000003c12638981 */ /* 0x0000a8000c1e1500 */
[----:B------:R-:W2:Y:S01]  /*1a240*/  LDL.LU R81, [R1+0x2d4] ;  /* 0x0002d40001517983 */ /* 0x000ea20000300800 */
[----:B0-----:R-:W-:-:S02]  /*1a250*/  @!P0 IMAD.MOV.U32 R18, RZ, RZ, R92 ;  /* 0x000000ffff128224 */ /* 0x001fc400078e005c */
[----:B------:R-:W-:Y:S02]  /*1a260*/  @!P0 IMAD.MOV.U32 R19, RZ, RZ, R94 ;  /* 0x000000ffff138224 */ /* 0x000fe400078e005e */
[----:B------:R-:W2:Y:S04]  /*1a270*/  LDL R94, [R1+0x298] ;  /* 0x00029800015e7983 */ /* 0x000ea80000100800 */
[----:B------:R4:W2:Y:S04]  /*1a280*/  @!P0 LDG.E.U16 R252, desc[UR60][R18.64] ;  /* 0x0000003c12fc8981 */ /* 0x0008a8000c1e1500 */
[----:B------:R-:W2:Y:S01]  /*1a290*/  LDL.LU R92, [R1+0x258] ;  /* 0x00025800015c7983 */ /* 0x000ea20000300800 */
[----:B----4-:R-:W-:-:S02]  /*1a2a0*/  @!P0 IMAD.MOV.U32 R18, RZ, RZ, R85 ;  /* 0x000000ffff128224 */ /* 0x010fc400078e0055 */
[----:B------:R-:W-:Y:S02]  /*1a2b0*/  @!P0 IMAD.MOV.U32 R19, RZ, RZ, R86 ;  /* 0x000000ffff138224 */ /* 0x000fe400078e0056 */
[----:B------:R-:W4:Y:S04]  /*1a2c0*/  LDL R86, [R1+0x254] ;  /* 0x0002540001567983 */ /* 0x000f280000100800 */
[----:B------:R0:W4:Y:S02]  /*1a2d0*/  @!P0 LDG.E.U16 R251, desc[UR60][R18.64] ;  /* 0x0000003c12fb8981 */ /* 0x000124000c1e1500 */
[----:B0-----:R-:W-:Y:S02]  /*1a2e0*/  @!P0 IMAD.MOV.U32 R18, RZ, RZ, R20 ;  /* 0x000000ffff128224 */ /* 0x001fe400078e0014 */
[----:B---3--:R-:W-:-:S02]  /*1a2f0*/  @!P0 IMAD.MOV.U32 R19, RZ, RZ, R2 ;  /* 0x000000ffff138224 */ /* 0x008fc400078e0002 */
[----:B------:R-:W3:Y:S04]  /*1a300*/  LDL R2, [R1+0x218] ;  /* 0x0002180001027983 */ /* 0x000ee80000100800 */
[----:B------:R-:W3:Y:S04]  /*1a310*/  LDL.LU R85, [R1+0x214] ;  /* 0x0002140001557983 */ /* 0x000ee80000300800 */
[----:B------:R0:W-:Y:S04]  /*1a320*/  STL [R1+0xe28], R20 ;  /* 0x000e281401007387 */ /* 0x0001e80000100800 */
[----:B------:R2:W3:Y:S01]  /*1a330*/  @!P0 LDG.E.U16 R250, desc[UR60][R18.64] ;  /* 0x0000003c12fa8981 */ /* 0x0004e2000c1e1500 */
[----:B------:R-:W-:-:S03]  /*1a340*/  PRMT R249, RZ, 0x7610, R249 ;  /* 0x00007610fff97816 */ /* 0x000fc600000000f9 */
[----:B0-----:R-:W4:Y:S04]  /*1a350*/  LDL R20, [R1+0x294] ;  /* 0x0002940001147983 */ /* 0x001f280000100800 */
[----:B------:R-:W3:Y:S01]  /*1a360*/  LDL R19, [R1+0x314] ;  /* 0x0003140001137983 */ /* 0x000ee20000100800 */
[----:B--2---:R-:W-:Y:S01]  /*1a370*/  @!P0 IMAD.MOV.U32 R18, RZ, RZ, R97 ;  /* 0x000000ffff128224 */ /* 0x004fe200078e0061 */
[----:B------:R-:W-:Y:S02]  /*1a380*/  PRMT R248, RZ, 0x7610, R248 ;  /* 0x00007610fff87816 */ /* 0x000fe400000000f8 */
[----:B------:R-:W2:Y:S04]  /*1a390*/  LDL R97, [R1+0x1d8] ;  /* 0x0001d80001617983 */ /* 0x000ea80000100800 */
[----:B---3--:R0:W3:Y:S04]  /*1a3a0*/  @!P0 LDG.E.U16 R249, desc[UR60][R18.64] ;  /* 0x0000003c12f98981 */ /* 0x0080e8000c1e1500 */
[----:B------:R-:W0:Y:S01]  /*1a3b0*/  LDL R19, [R1+0x2d8] ;  /* 0x0002d80001137983 */ /* 0x000e220000100800 */
[----:B------:R-:W-:-:S02]  /*1a3c0*/  PRMT R247, RZ, 0x7610, R247 ;  /* 0x00007610fff77816 */ /* 0x000fc400000000f7 */
[----:B------:R-:W-:Y:S02]  /*1a3d0*/  PRMT R246, RZ, 0x7610, R246 ;  /* 0x00007610fff67816 */ /* 0x000fe400000000f6 */
[----:B------:R-:W-:Y:S01]  /*1a3e0*/  PRMT R245, RZ, 0x7610, R245 ;  /* 0x00007610fff57816 */ /* 0x000fe200000000f5 */
[----:B0-----:R-:W-:Y:S02]  /*1a3f0*/  @!P0 IMAD.MOV.U32 R18, RZ, RZ, R19 ;  /* 0x000000ffff128224 */ /* 0x001fe400078e0013 */
[----:B------:R-:W-:-:S05]  /*1a400*/  @!P0 IMAD.MOV.U32 R19, RZ, RZ, R81 ;  /* 0x000000ffff138224 */ /* 0x000fca00078e0051 */
[----:B------:R0:W3:Y:S02]  /*1a410*/  @!P0 LDG.E.U16 R248, desc[UR60][R18.64] ;  /* 0x0000003c12f88981 */ /* 0x0000e4000c1e1500 */
[----:B0-----:R-:W-:Y:S02]  /*1a420*/  @!P0 IMAD.MOV.U32 R18, RZ, RZ, R94 ;  /* 0x000000ffff128224 */ /* 0x001fe400078e005e */
[----:B----4-:R-:W-:Y:S01]  /*1a430*/  @!P0 IMAD.MOV.U32 R19, RZ, RZ, R20 ;  /* 0x000000ffff138224 */ /* 0x010fe200078e0014 */
[----:B------:R-:W-:Y:S01]  /*1a440*/  PRMT R244, RZ, 0x7610, R244 ;  /* 0x00007610fff47816 */ /* 0x000fe200000000f4 */
[----:B------:R-:W4:Y:S04]  /*1a450*/  LDL R94, [R1+0x550] ;  /* 0x00055000015e7983 */ /* 0x000f280000100800 */
[----:B------:R0:W3:Y:S01]  /*1a460*/  @!P0 LDG.E.U16 R247, desc[UR60][R18.64] ;  /* 0x0000003c12f78981 */ /* 0x0000e2000c1e1500 */
[----:B------:R-:W-:-:S03]  /*1a470*/  PRMT R243, RZ, 0x7610, R243 ;  /* 0x00007610fff37816 */ /* 0x000fc600000000f3 */
[----:B------:R-:W3:Y:S01]  /*1a480*/  LDL R20, [R1+0x510] ;  /* 0x0005100001147983 */ /* 0x000ee20000100800 */
[----:B0-----:R-:W-:Y:S02]  /*1a490*/  @!P0 IMAD.MOV.U32 R18, RZ, RZ, R92 ;  /* 0x000000ffff128224 */ /* 0x001fe400078e005c */
[----:B------:R-:W-:Y:S02]  /*1a4a0*/  @!P0 IMAD.MOV.U32 R19, RZ, RZ, R86 ;  /* 0x000000ffff138224 */ /* 0x000fe400078e0056 */
[----:B------:R-:W3:Y:S04]  /*1a4b0*/  LDL R86, [R1+0x50c] ;  /* 0x00050c0001567983 */ /* 0x000ee80000100800 */
[----:B------:R0:W3:Y:S02]  /*1a4c0*/  @!P0 LDG.E.U16 R246, desc[UR60][R18.64] ;  /* 0x0000003c12f68981 */ /* 0x0000e4000c1e1500 */
[----:B0-----:R-:W-:-:S02]  /*1a4d0*/  @!P0 IMAD.MOV.U32 R18, RZ, RZ, R2 ;  /* 0x000000ffff128224 */ /* 0x001fc400078e0002 */
[----:B------:R-:W-:Y:S01]  /*1a4e0*/  @!P0 IMAD.MOV.U32 R19, RZ, RZ, R85 ;  /* 0x000000ffff138224 */ /* 0x000fe200078e0055 */
[----:B------:R-:W-:Y:S01]  /*1a4f0*/  PRMT R242, RZ, 0x7610, R242 ;  /* 0x00007610fff27816 */ /* 0x000fe200000000f2 */
[----:B------:R-:W3:Y:S04]  /*1a500*/  LDL R2, [R1+0x4d0] ;  /* 0x0004d00001027983 */ /* 0x000ee80000100800 */
[----:B------:R2:W3:Y:S04]  /*1a510*/  @!P0 LDG.E.U16 R245, desc[UR60][R18.64] ;  /* 0x0000003c12f58981 */ /* 0x0004e8000c1e1500 */
[----:B------:R-:W4:Y:S01]  /*1a520*/  LDL R19, [R1+0x1d4] ;  /* 0x0001d40001137983 */ /* 0x000f220000100800 */
[----:B--2---:R-:W-:Y:S01]  /*1a530*/  @!P0 IMAD.MOV.U32 R18, RZ, RZ, R97 ;  /* 0x000000ffff128224 */ /* 0x004fe200078e0061 */
[----:B------:R-:W-:-:S02]  /*1a540*/  PRMT R241, RZ, 0x7610, R241 ;  /* 0x00007610fff17816 */ /* 0x000fc400000000f1 */
[----:B------:R-:W2:Y:S04]  /*1a550*/  LDL R97, [R1+0x490] ;  /* 0x0004900001617983 */ /* 0x000ea80000100800 */
[----:B----4-:R0:W4:Y:S04]  /*1a560*/  @!P0 LDG.E.U16 R244, desc[UR60][R18.64] ;  /* 0x0000003c12f48981 */ /* 0x010128000c1e1500 */
[----:B------:R-:W0:Y:S04]  /*1a570*/  LDL R18, [R1+0x194] ;  /* 0x0001940001127983 */ /* 0x000e280000100800 */
[----:B------:R-:W0:Y:S02]  /*1a580*/  LDL R19, [R1+0x198] ;  /* 0x0001980001137983 */ /* 0x000e240000100800 */
[----:B0-----:R-:W-:-:S04]  /*1a590*/  @!P0 LOP3.LUT R19, R19, R18, RZ, 0x3c, !PT ;  /* 0x0000001213138212 */ /* 0x001fc800078e3cff */
[----:B------:R-:W-:-:S04]  /*1a5a0*/  @!P0 LOP3.LUT R18, R19, R18, RZ, 0x3c, !PT ;  /* 0x0000001213128212 */ /* 0x000fc800078e3cff */
[----:B------:R-:W-:-:S05]  /*1a5b0*/  @!P0 LOP3.LUT R19, R19, R18, RZ, 0x3c, !PT ;  /* 0x0000001213138212 */ /* 0x000fca00078e3cff */
[----:B------:R0:W4:Y:S04]  /*1a5c0*/  @!P0 LDG.E.U16 R243, desc[UR60][R18.64] ;  /* 0x0000003c12f38981 */ /* 0x000128000c1e1500 */
[----:B------:R-:W3:Y:S01]  /*1a5d0*/  LDL R19, [R1+0x54c] ;  /* 0x00054c0001137983 */ /* 0x000ee20000100800 */
[----:B0-----:R-:W-:-:S03]  /*1a5e0*/  @!P0 IMAD.MOV.U32 R18, RZ, RZ, R94 ;  /* 0x000000ffff128224 */ /* 0x001fc600078e005e */
[----:B------:R-:W4:Y:S04]  /*1a5f0*/  LDL R94, [R1+0x3cc] ;  /* 0x0003cc00015e7983 */ /* 0x000f280000100800 */
[----:B---3--:R0:W3:Y:S02]  /*1a600*/  @!P0 LDG.E.U16 R242, desc[UR60][R18.64] ;  /* 0x0000003c12f28981 */ /* 0x0080e4000c1e1500 */
[----:B0-----:R-:W-:Y:S02]  /*1a610*/  @!P0 IMAD.MOV.U32 R18, RZ, RZ, R20 ;  /* 0x000000ffff128224 */ /* 0x001fe400078e0014 */
[----:B------:R-:W-:Y:S01]  /*1a620*/  @!P0 IMAD.MOV.U32 R19, RZ, RZ, R86 ;  /* 0x000000ffff138224 */ /* 0x000fe200078e0056 */
[----:B------:R-:W4:Y:S04]  /*1a630*/  LDL R20, [R1+0x3d0] ;  /* 0x0003d00001147983 */ /* 0x000f280000100800 */
[----:B------:R-:W3:Y:S04]  /*1a640*/  LDL.LU R86, [R1+0x390] ;  /* 0x0003900001567983 */ /* 0x000ee80000300800 */
[----:B------:R0:W3:Y:S04]  /*1a650*/  @!P0 LDG.E.U16 R241, desc[UR60][R18.64] ;  /* 0x0000003c12f18981 */ /* 0x0000e8000c1e1500 */
[----:B------:R-:W2:Y:S01]  /*1a660*/  LDL R19, [R1+0x4cc] ;  /* 0x0004cc0001137983 */ /* 0x000ea20000100800 */
[----:B------:R-:W-:Y:S01]  /*1a670*/  PRMT R240, RZ, 0x7610, R240 ;  /* 0x00007610fff07816 */ /* 0x000fe200000000f0 */
[----:B0-----:R-:W-:Y:S01]  /*1a680*/  @!P0 IMAD.MOV.U32 R18, RZ, RZ, R2 ;  /* 0x000000ffff128224 */ /* 0x001fe200078e0002 */
[----:B------:R-:W-:Y:S01]  /*1a690*/  PRMT R239, RZ, 0x7610, R239 ;  /* 0x00007610ffef7816 */ /* 0x000fe200000000ef */
[----:B------:R-:W3:Y:S04]  /*1a6a0*/  LDL R2, [R1+0x38c] ;  /* 0x00038c0001027983 */ /* 0x000ee80000100800 */
[----:B--2---:R0:W2:Y:S04]  /*1a6b0*/  @!P0 LDG.E.U16 R240, desc[UR60][R18.64] ;  /* 0x0000003c12f08981 */ /* 0x0040a8000c1e1500 */
[----:B------:R-:W4:Y:S01]  /*1a6c0*/  LDL R19, [R1+0x48c] ;  /* 0x00048c0001137983 */ /* 0x000f220000100800 */
[----:B0-----:R-:W-:Y:S01]  /*1a6d0*/  @!P0 IMAD.MOV.U32 R18, RZ, RZ, R97 ;  /* 0x000000ffff128224 */ /* 0x001fe200078e0061 */
[----:B------:R-:W-:-:S02]  /*1a6e0*/  PRMT R238, RZ, 0x7610, R238 ;  /* 0x00007610ffee7816 */ /* 0x000fc400000000ee */
[----:B------:R-:W-:Y:S01]  /*1a6f0*/  PRMT R237, RZ, 0x7610, R237 ;  /* 0x00007610ffed7816 */ /* 0x000fe200000000ed */
        /* <DEDUP_REMOVED lines=8> */
[----:B------:R-:W0:Y:S04]  /*1a780*/  LDL R18, [R1+0x40c] ;  /* 0x00040c0001127983 */ /* 0x000e280000100800 */
[----:B------:R-:W0:Y:S01]  /*1a790*/  LDL R19, [R1+0x410] ;  /* 0x0004100001137983 */ /* 0x000e220000100800 */
[----:B------:R-:W-:Y:S02]  /*1a7a0*/  PRMT R236, RZ, 0x7610, R236 ;  /* 0x00007610ffec7816 */ /* 0x000fe400000000ec */
[----:B------:R-:W-:-:S02]  /*1a7b0*/  PRMT R235, RZ, 0x7610, R235 ;  /* 0x00007610ffeb7816 */ /* 0x000fc400000000eb */
[----:B0-----:R-:W-:-:S04]  /*1a7c0*/  @!P0 LOP3.LUT R19, R19, R18, RZ, 0x3c, !PT ;  /* 0x0000001213138212 */ /* 0x001fc800078e3cff */
[----:B------:R-:W-:-:S04]  /*1a7d0*/  @!P0 LOP3.LUT R18, R19, R18, RZ, 0x3c, !PT ;  /* 0x0000001213128212 */ /* 0x000fc800078e3cff */
[----:B------:R-:W-:-:S05]  /*1a7e0*/  @!P0 LOP3.LUT R19, R19, R18, RZ, 0x3c, !PT ;  /* 0x0000001213138212 */ /* 0x000fca00078e3cff */
[----:B------:R0:W4:Y:S02]  /*1a7f0*/  @!P0 LDG.E.U16 R237, desc[UR60][R18.64] ;  /* 0x0000003c12ed8981 */ /* 0x000124000c1e1500 */
[----:B0-----:R-:W-:Y:S02]  /*1a800*/  @!P0 IMAD.MOV.U32 R18, RZ, RZ, R20 ;  /* 0x000000ffff128224 */ /* 0x001fe400078e0014 */
[----:B------:R-:W-:Y:S01]  /*1a810*/  @!P0 IMAD.MOV.U32 R19, RZ, RZ, R94 ;  /* 0x000000ffff138224 */ /* 0x000fe200078e005e */
[----:B------:R-:W4:Y:S04]  /*1a820*/  LDL R20, [R1+0x290] ;  /* 0x0002900001147983 */ /* 0x000f280000100800 */
[----:B------:R3:W4:Y:S04]  /*1a830*/  @!P0 LDG.E.U16 R236, desc[UR60][R18.64] ;  /* 0x0000003c12ec8981 */ /* 0x000728000c1e1500 */
[----:B------:R-:W4:Y:S01]  /*1a840*/  LDL.LU R94, [R1+0x250] ;  /* 0x00025000015e7983 */ /* 0x000f220000300800 */
[----:B---3--:R-:W-:-:S02]  /*1a850*/  @!P0 IMAD.MOV.U32 R18, RZ, RZ, R86 ;  /* 0x000000ffff128224 */ /* 0x008fc400078e0056 */
[----:B------:R-:W-:Y:S01]  /*1a860*/  @!P0 IMAD.MOV.U32 R19, RZ, RZ, R2 ;  /* 0x000000ffff138224 */ /* 0x000fe200078e0002 */
[----:B------:R-:W-:Y:S01]  /*1a870*/  PRMT R234, RZ, 0x7610, R234 ;  /* 0x00007610ffea7816 */ /* 0x000fe200000000ea */
[----:B------:R-:W3:Y:S04]  /*1a880*/  LDL R2, [R1+0x24c] ;  /* 0x00024c0001027983 */ /* 0x000ee80000100800 */
[----:B------:R2:W3:Y:S04]  /*1a890*/  @!P0 LDG.E.U16 R235, desc[UR60][R18.64] ;  /* 0x0000003c12eb8981 */ /* 0x0004e8000c1e1500 */
[----:B------:R-:W4:Y:S01]  /*1a8a0*/  LDL R19, [R1+0x34c] ;  /* 0x00034c0001137983 */ /* 0x000f220000100800 */
[----:B--2---:R-:W-:Y:S01]  /*1a8b0*/  @!P0 IMAD.MOV.U32 R18, RZ, RZ, R97 ;  /* 0x000000ffff128224 */ /* 0x004fe200078e0061 */
        /* <DEDUP_REMOVED lines=11> */
[----:B------:R-:W0:Y:S02]  /*1a970*/  LDL R19, [R1+0x2d0] ;  /* 0x0002d00001137983 */ /* 0x000e240000100800 */
[----:B0-----:R-:W-:-:S04]  /*1a980*/  @!P0 LOP3.LUT R19, R19, R18, RZ, 0x3c, !PT ;  /* 0x0000001213138212 */ /* 0x001fc800078e3cff */
[----:B------:R-:W-:-:S04]  /*1a990*/  @!P0 LOP3.LUT R18, R19, R18, RZ, 0x3c, !PT ;  /* 0x0000001213128212 */ /* 0x000fc800078e3cff */
[----:B------:R-:W-:-:S05]  /*1a9a0*/  @!P0 LOP3.LUT R19, R19, R18, RZ, 0x3c, !PT ;  /* 0x0000001213138212 */ /* 0x000fca00078e3cff */
[----:B------:R0:W4:Y:S04]  /*1a9b0*/  @!P0 LDG.E.U16 R232, desc[UR60][R18.64] ;  /* 0x0000003c12e88981 */ /* 0x000128000c1e1500 */
[----:B------:R-:W3:Y:S01]  /*1a9c0*/  LDL R19, [R1+0x28c] ;  /* 0x00028c0001137983 */ /* 0x000ee20000100800 */
[----:B------:R-:W-:Y:S01]  /*1a9d0*/  PRMT R231, RZ, 0x7610, R231 ;  /* 0x00007610ffe77816 */ /* 0x000fe200000000e7 */
[----:B0-----:R-:W-:Y:S01]  /*1a9e0*/  @!P0 IMAD.MOV.U32 R18, RZ, RZ, R20 ;  /* 0x000000ffff128224 */ /* 0x001fe200078e0014 */
[----:B------:R-:W-:Y:S01]  /*1a9f0*/  PRMT R230, RZ, 0x7610, R230 ;  /* 0x00007610ffe67816 */ /* 0x000fe200000000e6 */
[----:B------:R-:W4:Y:S04]  /*1aa00*/  LDL R20, [R1+0x548] ;  /* 0x0005480001147983 */ /* 0x000f280000100800 */
[----:B---3--:R0:W3:Y:S02]  /*1aa10*/  @!P0 LDG.E.U16 R231, desc[UR60][R18.64] ;  /* 0x0000003c12e78981 */ /* 0x0080e4000c1e1500 */
        /* <DEDUP_REMOVED lines=28> */
[----:B---3--:R0:W3:Y:S04]  /*1abe0*/  @!P0 LDG.E.U16 R226, desc[UR60][R18.64] ;  /* 0x0000003c12e28981 */ /* 0x0080e8000c1e1500 */
[----:B------:R-:W2:Y:S01]  /*1abf0*/  LDL R19, [R1+0x504] ;  /* 0x0005040001137983 */ /* 0x000ea20000100800 */
[----:B0-----:R-:W-:Y:S01]  /*1ac00*/  @!P0 IMAD.MOV.U32 R18, RZ, RZ, R2 ;  /* 0x000000ffff128224 */ /* 0x001fe200078e0002 */
[----:B------:R-:W-:-:S02]  /*1ac10*/  PRMT R224, RZ, 0x7610, R224 ;  /* 0x00007610ffe07816 */ /* 0x000fc400000000e0 */
        /* <DEDUP_REMOVED lines=23> */
[----:B------:R-:W4:Y:S01]  /*1ad90*/  LDL.LU R20, [R1+0x2c8] ;  /* 0x0002c80001147983 */ /* 0x000f220000300800 */
[----:B------:R-:W-:-:S03]  /*1ada0*/  PRMT R220, RZ, 0x7610, R220 ;  /* 0x00007610ffdc7816 */ /* 0x000fc600000000dc */
[----:B---3--:R0:W3:Y:S04]  /*1adb0*/  @!P0 LDG.E.U16 R221, desc[UR60][R18.64] ;  /* 0x0000003c12dd8981 */ /* 0x0080e8000c1e1500 */
[----:B------:R-:W2:Y:S01]  /*1adc0*/  LDL R19, [R1+0x3c4] ;  /* 0x0003c40001137983 */ /* 0x000ea20000100800 */
[----:B0-----:R-:W-:-:S03]  /*1add0*/  @!P0 IMAD.MOV.U32 R18, RZ, RZ, R2 ;  /* 0x000000ffff128224 */ /* 0x001fc600078e0002 */
[----:B------:R-:W3:Y:S01]  /*1ade0*/  LDL.LU R2, [R1+0x248] ;  /* 0x0002480001027983 */ /* 0x000ee20000300800 */
[----:B------:R-:W-:-:S03]  /*1adf0*/  PRMT R219, RZ, 0x7610, R219 ;  /* 0x00007610ffdb7816 */ /* 0x000fc600000000db */
[----:B--2---:R0:W2:Y:S04]  /*1ae00*/  @!P0 LDG.E.U16 R220, desc[UR60][R18.64] ;  /* 0x0000003c12dc8981 */ /* 0x0040a8000c1e1500 */
[----:B------:R-:W4:Y:S01]  /*1ae10*/  LDL R19, [R1+0x384] ;  /* 0x0003840001137983 */ /* 0x000f220000100800 */
[----:B0-----:R-:W-:-:S03]  /*1ae20*/  @!P0 IMAD.MOV.U32 R18, RZ, RZ, R97 ;  /* 0x000000ffff128224 */ /* 0x001fc600078e0061 */
[----:B------:R-:W2:Y:S04]  /*1ae30*/  LDL.LU R97, [R1+0x208] ;  /* 0x0002080001617983 */ /* 0x000ea80000300800 */
[----:B----4-:R0:W4:Y:S04]  /*1ae40*/  @!P0 LDG.E.U16 R219, desc[UR60][R18.64] ;  /* 0x0000003c12db8981 */ /* 0x010128000c1e1500 */
[----:B------:R-:W0:Y:S04]  /*1ae50*/  LDL R18, [R1+0x344] ;  /* 0x0003440001127983 */ /* 0x000e280000100800 */
[----:B------:R-:W0:Y:S01]  /*1ae60*/  LDL R19, [R1+0x348] ;  /* 0x0003480001137983 */ /* 0x000e220000100800 */
[----:B------:R-:W-:-:S02]  /*1ae70*/  PRMT R218, RZ, 0x7610, R218 ;  /* 0x00007610ffda7816 */ /* 0x000fc400000000da */
[----:B0-----:R-:W-:-:S04]  /*1ae80*/  @!P0 LOP3.LUT R19, R19, R18, RZ, 0x3c, !PT ;  /* 0x0000001213138212 */ /* 0x001fc800078e3cff */
[----:B------:R-:W-:-:S04]  /*1ae90*/  @!P0 LOP3.LUT R18, R19, R18, RZ, 0x3c, !PT ;  /* 0x0000001213128212 */ /* 0x000fc800078e3cff */
[----:B------:R-:W-:-:S05]  /*1aea0*/  @!P0 LOP3.LUT R19, R19, R18, RZ, 0x3c, !PT ;  /* 0x0000001213138212 */ /* 0x000fca00078e3cff */
[----:B------:R0:W4:Y:S04]  /*1aeb0*/  @!P0 LDG.E.U16 R218, desc[UR60][R18.64] ;  /* 0x0000003c12da8981 */ /* 0x000128000c1e1500 */
[----:B------:R-:W0:Y:S04]  /*1aec0*/  LDL R18, [R1+0x304] ;  /* 0x0003040001127983 */ /* 0x000e280000100800 */
[----:B------:R-:W0:Y:S01]  /*1aed0*/  LDL R19, [R1+0x308] ;  /* 0x0003080001137983 */ /* 0x000e220000100800 */
[----:B------:R-:W-:Y:S02]  /*1aee0*/  PRMT R217, RZ, 0x7610, R217 ;  /* 0x00007610ffd97816 */ /* 0x000fe400000000d9 */
[----:B0-----:R-:W-:-:S04]  /*1aef0*/  @!P0 LOP3.LUT R19, R19, R18, RZ, 0x3c, !PT ;  /* 0x0000001213138212 */ /* 0x001fc800078e3cff */
[----:B------:R-:W-:-:S04]  /*1af00*/  @!P0 LOP3.LUT R18, R19, R18, RZ, 0x3c, !PT ;  /* 0x0000001213128212 */ /* 0x000fc800078e3cff */
[----:B------:R-:W-:-:S05]  /*1af10*/  @!P0 LOP3.LUT R19, R19, R18, RZ, 0x3c, !PT ;  /* 0x0000001213138212 */ /* 0x000fca00078e3cff */
[----:B------:R0:W4:Y:S04]  /*1af20*/  @!P0 LDG.E.U16 R217, desc[UR60][R18.64] ;  /* 0x0000003c12d98981 */ /* 0x000128000c1e1500 */
[----:B------:R-:W3:Y:S01]  /*1af30*/  LDL R19, [R1+0x2c4] ;  /* 0x0002c40001137983 */ /* 0x000ee20000100800 */
[----:B------:R-:W-:Y:S01]  /*1af40*/  PRMT R216, RZ, 0x7610, R216 ;  /* 0x00007610ffd87816 */ /* 0x000fe200000000d8 */
[----:B0-----:R-:W-:-:S05]  /*1af50*/  @!P0 IMAD.MOV.U32 R18, RZ, RZ, R20 ;  /* 0x000000ffff128224 */ /* 0x001fca00078e0014 */
[----:B---3--:R0:W3:Y:S04]  /*1af60*/  @!P0 LDG.E.U16 R216, desc[UR60][R18.64] ;  /* 0x0000003c12d88981 */ /* 0x0080e8000c1e1500 */
[----:B------:R-:W0:Y:S04]  /*1af70*/  LDL R18, [R1+0x284] ;  /* 0x0002840001127983 */ /* 0x000e280000100800 */
[----:B------:R-:W0:Y:S01]  /*1af80*/  LDL R19, [R1+0x288] ;  /* 0x0002880001137983 */ /* 0x000e220000100800 */
[----:B------:R-:W-:Y:S02]  /*1af90*/  PRMT R23, RZ, 0x7610, R23 ;  /* 0x00007610ff177816 */ /* 0x000fe40000000017 */
[----:B0-----:R-:W-:-:S04]  /*1afa0*/  @!P0 LOP3.LUT R19, R19, R18, RZ, 0x3c, !PT ;  /* 0x0000001213138212 */ /* 0x001fc800078e3cff */
[----:B------:R-:W-:-:S04]  /*1afb0*/  @!P0 LOP3.LUT R18, R19, R18, RZ, 0x3c, !PT ;  /* 0x0000001213128212 */ /* 0x000fc800078e3cff */
[----:B------:R-:W-:-:S05]  /*1afc0*/  @!P0 LOP3.LUT R19, R19, R18, RZ, 0x3c, !PT ;  /* 0x0000001213138212 */ /* 0x000fca00078e3cff */
[----:B------:R0:W3:Y:S04]  /*1afd0*/  @!P0 LDG.E.U16 R23, desc[UR60][R18.64] ;  /* 0x0000003c12178981 */ /* 0x0000e8000c1e1500 */
[----:B------:R-:W2:Y:S01]  /*1afe0*/  LDL R19, [R1+0x244] ;  /* 0x0002440001137983 */ /* 0x000ea20000100800 */
[----:B------:R-:W-:Y:S01]  /*1aff0*/  PRMT R22, RZ, 0x7610, R22 ;  /* 0x00007610ff167816 */ /* 0x000fe20000000016 */
[----:B0-----:R-:W-:Y:S01]  /*1b000*/  @!P0 IMAD.MOV.U32 R18, RZ, RZ, R2 ;  /* 0x000000ffff128224 */ /* 0x001fe200078e0002 */
[----:B------:R-:W-:-:S04]  /*1b010*/  PRMT R21, RZ, 0x7610, R21 ;  /* 0x00007610ff157816 */ /* 0x000fc80000000015 */
[----:B--2---:R0:W2:Y:S04]  /*1b020*/  @!P0 LDG.E.U16 R22, desc[UR60][R18.64] ;  /* 0x0000003c12168981 */ /* 0x0040a8000c1e1500 */
[----:B------:R-:W4:Y:S01]  /*1b030*/  LDL R19, [R1+0x204] ;  /* 0x0002040001137983 */ /* 0x000f220000100800 */
[----:B0-----:R-:W-:-:S03]  /*1b040*/  @!P0 IMAD.MOV.U32 R18, RZ, RZ, R97 ;  /* 0x000000ffff128224 */ /* 0x001fc600078e0061 */
[----:B------:R0:W-:Y:S04]  /*1b050*/  STS.U16 [R4+0x1300], R183 ;  /* 0x001300b704007388 */ /* 0x0001e80000000400 */
        /* <DEDUP_REMOVED lines=31> */
[----:B----4-:R4:W2:Y:S04]  /*1b250*/  @!P0 LDG.E.U16 R21, desc[UR60][R18.64] ;  /* 0x0000003c12158981 */ /* 0x0108a8000c1e1500 */
[----:B------:R-:W4:Y:S04]  /*1b260*/  LDL R18, [R1+0x1c4] ;  /* 0x0001c40001127983 */ /* 0x000f280000100800 */
[----:B------:R-:W4:Y:S04]  /*1b270*/  LDL R19, [R1+0x1c8] ;  /* 0x0001c80001137983 */ /* 0x000f280000100800 */
[----:B0-----:R-:W2:Y:S04]  /*1b280*/  LDL.LU R183, [R1+0x10b0] ;  /* 0x0010b00001b77983 */ /* 0x001ea80000300800 */
[----:B-1----:R-:W2:Y:S04]  /*1b290*/  LDL.LU R184, [R1+0x10ac] ;  /* 0x0010ac0001b87983 */ /* 0x002ea80000300800 */
[----:B---3--:R-:W3:Y:S04]  /*1b2a0*/  LDL.LU R185, [R1+0x10a8] ;  /* 0x0010a80001b97983 */ /* 0x008ee80000300800 */
[----:B------:R-:W3:Y:S04]  /*1b2b0*/  LDL.LU R186, [R1+0x10a4] ;  /* 0x0010a40001ba7983 */ /* 0x000ee80000300800 */
        /* <DEDUP_REMOVED lines=28> */
[----:B------:R0:W-:Y:S04]  /*1b480*/  STS.U16 [R3+0x1380], R215 ;  /* 0x001380d703007388 */ /* 0x0001e80000000400 */
[----:B------:R1:W-:Y:S04]  /*1b490*/  STS.U16 [R3+0x9380], R24 ;  /* 0x0093801803007388 */ /* 0x0003e80000000400 */
[----:B------:R1:W-:Y:S04]  /*1b4a0*/  STS.U16 [R3+0x1780], R25 ;  /* 0x0017801903007388 */ /* 0x0003e80000000400 */
[----:B------:R1:W-:Y:S04]  /*1b4b0*/  STS.U16 [R3+0x9780], R26 ;  /* 0x0097801a03007388 */ /* 0x0003e80000000400 */
[----:B------:R1:W-:Y:S04]  /*1b4c0*/  STS.U16 [R3+0x1b80], R27 ;  /* 0x001b801b03007388 */ /* 0x0003e80000000400 */
[----:B------:R1:W-:Y:S04]  /*1b4d0*/  STS.U16 [R3+0x9b80], R28 ;  /* 0x009b801c03007388 */ /* 0x0003e80000000400 */
[----:B0-----:R-:W3:Y:S04]  /*1b4e0*/  LDL.LU R215, [R1+0x1030] ;  /* 0x0010300001d77983 */ /* 0x001ee80000300800 */
[----:B-1----:R-:W3:Y:S04]  /*1b4f0*/  LDL.LU R24, [R1+0x102c] ;  /* 0x00102c0001187983 */ /* 0x002ee80000300800 */
        /* <DEDUP_REMOVED lines=37> */
[----:B----4-:R-:W4:Y:S04]  /*1b750*/  LDL.LU R44, [R1+0xfdc] ;  /* 0x000fdc00012c7983 */ /* 0x010f280000300800 */
[----:B------:R-:W4:Y:S04]  /*1b760*/  LDL.LU R45, [R1+0xfd8] ;  /* 0x000fd800012d7983 */ /* 0x000f280000300800 */
[----:B--2---:R-:W4:Y:S04]  /*1b770*/  LDL.LU R46, [R1+0xfd4] ;  /* 0x000fd400012e7983 */ /* 0x004f280000300800 */
[----:B------:R0:W-:Y:S04]  /*1b780*/  STS.U16 [R10+0x10000], R47 ;  /* 0x0100002f0a007388 */ /* 0x0001e80000000400 */
[----:B------:R1:W-:Y:S04]  /*1b790*/  STS.U16 [R10+0x10400], R48 ;  /* 0x010400300a007388 */ /* 0x0003e80000000400 */
[----:B------:R2:W-:Y:S04]  /*1b7a0*/  STS.U16 [R10+0x10800], R49 ;  /* 0x010800310a007388 */ /* 0x0005e80000000400 */
[----:B------:R2:W-:Y:S04]  /*1b7b0*/  STS.U16 [R10+0x10c00], R50 ;  /* 0x010c00320a007388 */ /* 0x0005e80000000400 */
[----:B------:R2:W-:Y:S04]  /*1b7c0*/  STS.U16 [R10+0x11000], R51 ;  /* 0x011000330a007388 */ /* 0x0005e80000000400 */
[----:B------:R2:W-:Y:S04]  /*1b7d0*/  STS.U16 [R10+0x11400], R52 ;  /* 0x011400340a007388 */ /* 0x0005e80000000400 */
[----:B0-----:R-:W4:Y:S04]  /*1b7e0*/  LDL.LU R47, [R1+0xfd0] ;  /* 0x000fd000012f7983 */ /* 0x001f280000300800 */
[----:B-1----:R-:W4:Y:S04]  /*1b7f0*/  LDL.LU R48, [R1+0xfcc] ;  /* 0x000fcc0001307983 */ /* 0x002f280000300800 */
[----:B--2---:R-:W4:Y:S04]  /*1b800*/  LDL.LU R49, [R1+0xfc8] ;  /* 0x000fc80001317983 */ /* 0x004f280000300800 */
[----:B------:R-:W4:Y:S04]  /*1b810*/  LDL.LU R50, [R1+0xfc4] ;  /* 0x000fc40001327983 */ /* 0x000f280000300800 */
[----:B------:R-:W4:Y:S04]  /*1b820*/  LDL.LU R51, [R1+0xfc0] ;  /* 0x000fc00001337983 */ /* 0x000f280000300800 */
[----:B------:R-:W4:Y:S04]  /*1b830*/  LDL.LU R52, [R1+0xfbc] ;  /* 0x000fbc0001347983 */ /* 0x000f280000300800 */
        /* <DEDUP_REMOVED lines=15> */
[----:B------:R2:W-:Y:S01]  /*1b930*/  STS.U16 [R10+0x13c00], R62 ;  /* 0x013c003e0a007388 */ /* 0x0005e20000000400 */
[----:B------:R-:W-:-:S03]  /*1b940*/  PRMT R11, RZ, 0x7610, R11 ;  /* 0x00007610ff0b7816 */ /* 0x000fc6000000000b */
[----:B------:R2:W-:Y:S04]  /*1b950*/  STS.U16 [R9+0x10080], R63 ;  /* 0x0100803f09007388 */ /* 0x0005e80000000400 */
[----:B0-----:R-:W4:Y:S04]  /*1b960*/  LDL.LU R59, [R1+0xfa0] ;  /* 0x000fa000013b7983 */ /* 0x001f280000300800 */
[----:B-1----:R-:W4:Y:S04]  /*1b970*/  LDL.LU R60, [R1+0xf9c] ;  /* 0x000f9c00013c7983 */ /* 0x002f280000300800 */
[----:B--2---:R-:W4:Y:S04]  /*1b980*/  LDL.LU R61, [R1+0xf98] ;  /* 0x000f9800013d7983 */ /* 0x004f280000300800 */
[----:B------:R-:W4:Y:S04]  /*1b990*/  LDL.LU R62, [R1+0xf94] ;  /* 0x000f9400013e7983 */ /* 0x000f280000300800 */
[----:B------:R-:W-:Y:S04]  /*1b9a0*/  STL [R1+0xdac], R10 ;  /* 0x000dac0a01007387 */ /* 0x000fe80000100800 */
        /* <DEDUP_REMOVED lines=29> */
[----:B------:R-:W-:Y:S04]  /*1bb80*/  STS.U16 [R8+0x10500], R151 ;  /* 0x0105009708007388 */ /* 0x000fe80000000400 */
[----:B------:R-:W-:Y:S04]  /*1bb90*/  STS.U16 [R8+0x10900], R150 ;  /* 0x0109009608007388 */ /* 0x000fe80000000400 */
[----:B------:R-:W-:Y:S04]  /*1bba0*/  STS.U16 [R8+0x10d00], R149 ;  /* 0x010d009508007388 */ /* 0x000fe80000000400 */
[----:B0-----:R-:W4:Y:S04]  /*1bbb0*/  LDL.LU R76, [R1+0xf5c] ;  /* 0x000f5c00014c7983 */ /* 0x001f280000300800 */
[----:B-1----:R-:W4:Y:S04]  /*1bbc0*/  LDL.LU R77, [R1+0xf58] ;  /* 0x000f5800014d7983 */ /* 0x002f280000300800 */
[----:B--2---:R-:W4:Y:S04]  /*1bbd0*/  LDL.LU R78, [R1+0xf54] ;  /* 0x000f5400014e7983 */ /* 0x004f280000300800 */
[----:B------:R-:W-:Y:S04]  /*1bbe0*/  STL [R1+0xdb0], R9 ;  /* 0x000db00901007387 */ /* 0x000fe80000100800 */
[----:B------:R-:W4:Y:S04]  /*1bbf0*/  LDL.LU R79, [R1+0xf50] ;  /* 0x000f5000014f7983 */ /* 0x000f280000300800 */
[----:B------:R-:W-:Y:S04]  /*1bc00*/  STS.U16 [R8+0x11100], R148 ;  /* 0x0111009408007388 */ /* 0x000fe80000000400 */
        /* <DEDUP_REMOVED lines=11> */
[----:B------:R0:W-:Y:S04]  /*1bcc0*/  STL [R1+0xdb4], R8 ;  /* 0x000db40801007387 */ /* 0x0001e80000100800 */
        /* <DEDUP_REMOVED lines=16> */
[----:B------:R-:W-:Y:S04]  /*1bdd0*/  STL [R1+0xdb8], R7 ;  /* 0x000db80701007387 */ /* 0x000fe80000100800 */
        /* <DEDUP_REMOVED lines=17> */
[----:B------:R1:W-:Y:S04]  /*1bef0*/  STS.U16 [R5+0x12280], R250 ;  /* 0x012280fa05007388 */ /* 0x0003e80000000400 */
[----:B------:R-:W-:Y:S01]  /*1bf00*/  STL [R1+0xdc0], R5 ;  /* 0x000dc00501007387 */ /* 0x000fe20000100800 */
[----:B------:R-:W-:-:S03]  /*1bf10*/  IMAD.MOV.U32 R10, RZ, RZ, R13 ;  /* 0x000000ffff0a7224 */ /* 0x000fc600078e000d */
[----:B------:R-:W-:Y:S01]  /*1bf20*/  STL [R1+0xdc4], R4 ;  /* 0x000dc40401007387 */ /* 0x000fe20000100800 */
[----:B------:R-:W-:-:S03]  /*1bf30*/  IMAD.MOV.U32 R13, RZ, RZ, R89 ;  /* 0x000000ffff0d7224 */ /* 0x000fc600078e0059 */
[----:B------:R2:W-:Y:S04]  /*1bf40*/  STS.U16 [R5+0x11a80], R252 ;  /* 0x011a80fc05007388 */ /* 0x0005e80000000400 */
[----:B------:R3:W-:Y:S01]  /*1bf50*/  STS.U16 [R5+0x11e80], R251 ;  /* 0x011e80fb05007388 */ /* 0x0007e20000000400 */
[----:B0-----:R-:W-:Y:S02]  /*1bf60*/  IMAD.MOV.U32 R8, RZ, RZ, R91 ;  /* 0x000000ffff087224 */ /* 0x001fe400078e005b */
[----:B------:R-:W-:Y:S02]  /*1bf70*/  IMAD.MOV.U32 R9, RZ, RZ, R90 ;  /* 0x000000ffff097224 */ /* 0x000fe400078e005a */
[----:B-1----:R-:W-:Y:S02]  /*1bf80*/  IMAD.MOV.U32 R250, RZ, RZ, R20 ;  /* 0x000000fffffa7224 */ /* 0x002fe400078e0014 */
[----:B------:R-:W-:-:S02]  /*1bf90*/  IMAD.MOV.U32 R20, RZ, RZ, R88 ;  /* 0x000000ffff147224 */ /* 0x000fc400078e0058 */
[----:B------:R-:W4:Y:S04]  /*1bfa0*/  LDL.LU.64 R88, [R1] ;  /* 0x0000000001587983 */ /* 0x000f280000300a00 */
[----:B------:R-:W4:Y:S01]  /*1bfb0*/  LDL.LU.64 R90, [R1+0x8] ;  /* 0x00000800015a7983 */ /* 0x000f220000300a00 */
[----:B--2---:R-:W-:Y:S02]  /*1bfc0*/  IMAD.MOV.U32 R252, RZ, RZ, R93 ;  /* 0x000000fffffc7224 */ /* 0x004fe400078e005d */
[----:B---3--:R-:W-:Y:S01]  /*1bfd0*/  IMAD.MOV.U32 R251, RZ, RZ, R92 ;  /* 0x000000fffffb7224 */ /* 0x008fe200078e005c */
        /* <DEDUP_REMOVED lines=11> */
[----:B------:R-:W-:Y:S01]  /*1c090*/  STS.U16 [R5+0x13a80], R244 ;  /* 0x013a80f405007388 */ /* 0x000fe20000000400 */
[----:B------:R-:W-:-:S03]  /*1c0a0*/  @!P0 LOP3.LUT R19, R19, R18, RZ, 0x3c, !PT ;  /* 0x0000001213138212 */ /* 0x000fc600078e3cff */
[----:B------:R-:W-:Y:S01]  /*1c0b0*/  STS.U16 [R5+0x13e80], R243 ;  /* 0x013e80f305007388 */ /* 0x000fe20000000400 */
[----:B------:R-:W-:Y:S02]  /*1c0c0*/  IMAD.MOV.U32 R7, RZ, RZ, R95 ;  /* 0x000000ffff077224 */ /* 0x000fe400078e005f */
[----:B------:R-:W-:Y:S01]  /*1c0d0*/  IMAD.MOV.U32 R6, RZ, RZ, R94 ;  /* 0x000000ffff067224 */ /* 0x000fe200078e005e */
[C---:B------:R-:W-:Y:S01]  /*1c0e0*/  @!P0 LOP3.LUT R18, R19.reuse, R18, RZ, 0x3c, !PT ;  /* 0x0000001213128212 */ /* 0x040fe200078e3cff */
[----:B------:R-:W4:Y:S04]  /*1c0f0*/  LDL.LU.64 R92, [R1+0x10] ;  /* 0x00001000015c7983 */ /* 0x000f280000300a00 */
[----:B------:R-:W-:Y:S04]  /*1c100*/  STS.U16 [R4+0x10300], R242 ;  /* 0x010300f204007388 */ /* 0x000fe80000000400 */
[----:B------:R-:W-:Y:S01]  /*1c110*/  STS.U16 [R4+0x10700], R241 ;  /* 0x010700f104007388 */ /* 0x000fe20000000400 */
[----:B------:R-:W-:-:S03]  /*1c120*/  @!P0 LOP3.LUT R19, R19, R18, RZ, 0x3c, !PT ;  /* 0x0000001213138212 */ /* 0x000fc600078e3cff */
[----:B------:R-:W-:Y:S04]  /*1c130*/  STS.U16 [R4+0x10b00], R240 ;  /* 0x010b00f004007388 */ /* 0x000fe80000000400 */
[----:B------:R-:W-:Y:S04]  /*1c140*/  STS.U16 [R4+0x10f00], R239 ;  /* 0x010f00ef04007388 */ /* 0x000fe80000000400 */
[----:B------:R0:W2:Y:S04]  /*1c150*/  @!P0 LDG.E.U16 R11, desc[UR60][R18.64] ;  /* 0x0000003c120b8981 */ /* 0x0000a8000c1e1500 */
        /* <DEDUP_REMOVED lines=12> */
[----:B0-----:R-:W-:-:S02]  /*1c220*/  IMAD.MOV.U32 R19, RZ, RZ, R97 ;  /* 0x000000ffff137224 */ /* 0x001fc400078e0061 */
[----:B------:R-:W-:Y:S01]  /*1c230*/  IMAD.MOV.U32 R18, RZ, RZ, R96 ;  /* 0x000000ffff127224 */ /* 0x000fe200078e0060 */
[----:B------:R-:W4:Y:S04]  /*1c240*/  LDL.LU.64 R94, [R1+0x18] ;  /* 0x00001800015e7983 */ /* 0x000f280000300a00 */
[----:B------:R0:W-:Y:S04]  /*1c250*/  STS.U16 [R3+0x13f80], R98 ;  /* 0x013f806203007388 */ /* 0x0001e80000000400 */
[----:B------:R-:W4:Y:S04]  /*1c260*/  LDL.LU.64 R96, [R1+0x20] ;  /* 0x0000200001607983 */ /* 0x000f280000300a00 */
[----:B0-----:R-:W4:Y:S04]  /*1c270*/  LDL.LU.64 R98, [R1+0x28] ;  /* 0x0000280001627983 */ /* 0x001f280000300a00 */
[----:B------:R-:W4:Y:S04]  /*1c280*/  LDL.LU.64 R100, [R1+0x30] ;  /* 0x0000300001647983 */ /* 0x000f280000300a00 */
        /* <DEDUP_REMOVED lines=24> */
[----:B------:R-:W4:Y:S01]  /*1c410*/  LDL.LU.64 R150, [R1+0xf8] ;  /* 0x0000f80001967983 */ /* 0x000f220000300a00 */
[----:B------:R-:W0:Y:S03]  /*1c420*/  S2R R5, SR_CgaCtaId ;  /* 0x0000000000057919 */ /* 0x000e260000008800 */
        /* <DEDUP_REMOVED lines=11> */
[----:B------:R3:W-:Y:S04]  /*1c4e0*/  STS.U16 [R3+0x12f80], R23 ;  /* 0x012f801703007388 */ /* 0x0007e80000000400 */
[----:B------:R3:W-:Y:S04]  /*1c4f0*/  STS.U16 [R3+0x13380], R22 ;  /* 0x0133801603007388 */ /* 0x0007e80000000400 */
[----:B------:R3:W-:Y:S01]  /*1c500*/  STS.U16 [R3+0x13780], R21 ;  /* 0x0137801503007388 */ /* 0x0007e20000000400 */
[----:B------:R-:W-:-:S04]  /*1c510*/  MOV R4, 0x400 ;  /* 0x0000040000047802 */ /* 0x000fc80000000f00 */
[----:B0-----:R-:W-:-:S04]  /*1c520*/  LEA R4, R5, R4, 0x18 ;  /* 0x0000000405047211 */ /* 0x001fc800078ec0ff */
[----:B------:R-:W-:-:S04]  /*1c530*/  SHF.R.U32.HI R4, RZ, 0x4, R4 ;  /* 0x00000004ff047819 */ /* 0x000fc80000011604 */
[----:B------:R-:W-:-:S04]  /*1c540*/  SGXT.U32 R4, R4, 0xe ;  /* 0x0000000e0404781a */ /* 0x000fc80000000000 */
[----:B------:R-:W-:Y:S01]  /*1c550*/  R2UR UR32, R4 ;  /* 0x00000000042072ca */ /* 0x000fe200000e0000 */
[----:B------:R-:W-:Y:S01]  /*1c560*/  UMOV UR33, 0x40000040 ;  /* 0x4000004000217882 */ /* 0x000fe20000000000 */
[----:B--2---:R-:W-:Y:S01]  /*1c570*/  STS.U16 [R3+0x13b80], R11 ;  /* 0x013b800b03007388 */ /* 0x004fe20000000400 */
[----:B------:R0:W-:Y:S06]  /*1c580*/  MEMBAR.ALL.CTA ;  /* 0x0000000000007992 */ /* 0x0001ec0000008000 */
[----:B0-----:R-:W0:Y:S02]  /*1c590*/  FENCE.VIEW.ASYNC.S ;  /* 0x00000000000073c6 */ /* 0x001e240000000000 */
[----:B0-----:R-:W-:Y:S06]  /*1c5a0*/  BAR.SYNC.DEFER_BLOCKING 0x0 ;  /* 0x0000000000007b1d */ /* 0x001fec0000010000 */
[----:B----4-:R-:W-:-:S06]  /*1c5b0*/  WARPGROUP.ARRIVE ;  /* 0x00000000000079c5 */ /* 0x010fcc0000000000 */
[----:B------:R-:W-:Y:S03]  /*1c5c0*/  HGMMA.64x128x16.F32 R88, gdesc[UR32].tnspA, R88, gsb0 ;  /* 0x21e00000205879f0 */ /* 0x000fe60008000858 */
[----:B------:R-:W-:Y:S02]  /*1c5d0*/  WARPGROUP.DEPBAR.LE gsb0, 0x0 ;  /* 0x00008000000079c5 */ /* 0x000fe40000010000 */
[----:B------:R-:W-:-:S07]  /*1c5e0*/  WARPGROUP.ARRIVE ;  /* 0x00000000000079c5 */ /* 0x000fce0000000000 */
        /* <DEDUP_REMOVED lines=15> */
[----:B------:R-:W-:Y:S01]  /*1c6e0*/  HGMMA.64x128x16.F32 R88, gdesc[UR24].tnspA, R88, gsb0 ;  /* 0x21e00000185879f0 */ /* 0x000fe20008000858 */
[----:B------:R-:W-:Y:S01]  /*1c6f0*/  UIADD3.64 UR52, UR4, 0x380, URZ ;  /* 0x0000038004347897 */ /* 0x000fe2000fffe03f */
[----:B------:R-:W-:Y:S01]  /*1c700*/  UMOV UR54, UR34 ;  /* 0x0000002200367c82 */ /* 0x000fe20008000000 */
[----:B------:R-:W-:Y:S01]  /*1c710*/  UMOV UR55, UR35 ;  /* 0x0000002300377c82 */ /* 0x000fe20008000000 */
[----:B------:R-:W-:Y:S02]  /*1c720*/  WARPGROUP.DEPBAR.LE gsb0, 0x0 ;  /* 0x00008000000079c5 */ /* 0x000fe40000010000 */
[----:B------:R-:W-:-:S06]  /*1c730*/  WARPGROUP.ARRIVE ;  /* 0x00000000000079c5 */ /* 0x000fcc0000000000 */
        /* <DEDUP_REMOVED lines=25> */
[----:B------:R-:W-:Y:S04]  /*1c8d0*/  STL [R1+0xdc8], R3 ;  /* 0x000dc80301007387 */ /* 0x000fe80000100800 */
[----:B------:R-:W-:Y:S04]  /*1c8e0*/  STL.64 [R1], R88 ;  /* 0x0000005801007387 */ /* 0x000fe80000100a00 */
[----:B------:R-:W-:Y:S04]  /*1c8f0*/  STL.64 [R1+0x8], R90 ;  /* 0x0000085a01007387 */ /* 0x000fe80000100a00 */
        /* <DEDUP_REMOVED lines=13> */
[----:B------:R-:W-:Y:S01]  /*1c9d0*/  STL.64 [R1+0x78], R118 ;  /* 0x0000787601007387 */ /* 0x000fe20000100a00 */
[----:B------:R-:W-:-:S03]  /*1c9e0*/  UIADD3.64 UR48, UR4, 0x600, URZ ;  /* 0x0000060004307897 */ /* 0x000fc6000fffe03f */
[----:B------:R-:W-:Y:S01]  /*1c9f0*/  STL.64 [R1+0x80], R120 ;  /* 0x0000807801007387 */ /* 0x000fe20000100a00 */
[----:B------:R-:W-:Y:S02]  /*1ca00*/  WARPGROUP.DEPBAR.LE gsb0, 0x0 ;  /* 0x00008000000079c5 */ /* 0x000fe40000010000 */
[----:B------:R-:W-:-:S06]  /*1ca10*/  WARPGROUP.ARRIVE ;  /* 0x00000000000079c5 */ /* 0x000fcc0000000000 */
[----:B------:R-:W-:Y:S01]  /*1ca20*/  HGMMA.64x128x16.F32 R152, gdesc[UR52].tnspA, R152, gsb0 ;  /* 0x21e00000349879f0 */ /* 0x000fe20008000898 */
[----:B------:R-:W-:Y:S04]  /*1ca30*/  STL.64 [R1+0x88], R122 ;  /* 0x0000887a01007387 */ /* 0x000fe80000100a00 */
[----:B------:R-:W-:Y:S04]  /*1ca40*/  STL.64 [R1+0x90], R124 ;  /* 0x0000907c01007387 */ /* 0x000fe80000100a00 */
[----:B------:R-:W-:Y:S04]  /*1ca50*/  STL.64 [R1+0x98], R126 ;  /* 0x0000987e01007387 */ /* 0x000fe80000100a00 */
[----:B------:R-:W-:Y:S04]  /*1ca60*/  STL.64 [R1+0xa0], R128 ;  /* 0x0000a08001007387 */ /* 0x000fe80000100a00 */
[----:B------:R-:W-:Y:S04]  /*1ca70*/  STL.64 [R1+0xa8], R130 ;  /* 0x0000a88201007387 */ /* 0x000fe80000100a00 */
[----:B------:R-:W-:Y:S01]  /*1ca80*/  STL.64 [R1+0xb0], R132 ;  /* 0x0000b08401007387 */ /* 0x000fe20000100a00 */
[----:B------:R-:W-:Y:S01]  /*1ca90*/  UMOV UR50, UR22 ;  /* 0x0000001600327c82 */ /* 0x000fe20008000000 */
[----:B------:R-:W-:-:S02]  /*1caa0*/  UMOV UR51, UR23 ;  /* 0x0000001700337c82 */ /* 0x000fc40008000000 */
[----:B------:R-:W-:Y:S04]  /*1cab0*/  STL.64 [R1+0xb8], R134 ;  /* 0x0000b88601007387 */ /* 0x000fe80000100a00 */
[----:B------:R-:W-:Y:S04]  /*1cac0*/  STL.64 [R1+0xc0], R136 ;  /* 0x0000c08801007387 */ /* 0x000fe80000100a00 */
[----:B------:R-:W-:Y:S04]  /*1cad0*/  STL.64 [R1+0xc8], R138 ;  /* 0x0000c88a01007387 */ /* 0x000fe80000100a00 */
[----:B------:R-:W-:Y:S04]  /*1cae0*/  STL.64 [R1+0xd0], R140 ;  /* 0x0000d08c01007387 */ /* 0x000fe80000100a00 */
[----:B------:R-:W-:Y:S04]  /*1caf0*/  STL.64 [R1+0xd8], R142 ;  /* 0x0000d88e01007387 */ /* 0x000fe80000100a00 */
[----:B------:R-:W-:Y:S04]  /*1cb00*/  STL.64 [R1+0xe0], R144 ;  /* 0x0000e09001007387 */ /* 0x000fe80000100a00 */
[----:B------:R-:W-:Y:S01]  /*1cb10*/  STL.64 [R1+0xe8], R146 ;  /* 0x0000e89201007387 */ /* 0x000fe20000100a00 */
[----:B------:R-:W-:-:S03]  /*1cb20*/  IMAD.MOV.U32 R5, RZ, RZ, R6 ;  /* 0x000000ffff057224 */ /* 0x000fc600078e0006 */
[----:B------:R-:W-:Y:S01]  /*1cb30*/  STL.64 [R1+0xf0], R148 ;  /* 0x0000f09401007387 */ /* 0x000fe20000100a00 */
[----:B------:R-:W-:Y:S02]  /*1cb40*/  IMAD.MOV.U32 R6, RZ, RZ, R7 ;  /* 0x000000ffff067224 */ /* 0x000fe400078e0007 */
[----:B-1----:R-:W-:Y:S01]  /*1cb50*/  IMAD.MOV.U32 R217, RZ, RZ, R151 ;  /* 0x000000ffffd97224 */ /* 0x002fe200078e0097 */
[----:B------:R0:W-:Y:S01]  /*1cb60*/  STL.64 [R1+0xf8], R150 ;  /* 0x0000f89601007387 */ /* 0x0001e20000100a00 */
[----:B------:R-:W-:Y:S02]  /*1cb70*/  IMAD.MOV.U32 R7, RZ, RZ, R18 ;  /* 0x000000ffff077224 */ /* 0x000fe400078e0012 */
[----:B---3--:R-:W-:Y:S02]  /*1cb80*/  IMAD.MOV.U32 R216, RZ, RZ, R149 ;  /* 0x000000ffffd87224 */ /* 0x008fe400078e0095 */
[----:B------:R-:W-:Y:S02]  /*1cb90*/  IMAD.MOV.U32 R18, RZ, RZ, R19 ;  /* 0x000000ffff127224 */ /* 0x000fe400078e0013 */
[----:B------:R-:W-:-:S02]  /*1cba0*/  IMAD.MOV.U32 R219, RZ, RZ, R147 ;  /* 0x000000ffffdb7224 */ /* 0x000fc400078e0093 */
[----:B------:R-:W-:Y:S02]  /*1cbb0*/  IMAD.MOV.U32 R23, RZ, RZ, R146 ;  /* 0x000000ffff177224 */ /* 0x000fe400078e0092 */
[----:B------:R-:W-:Y:S02]  /*1cbc0*/  IMAD.MOV.U32 R19, RZ, RZ, R145 ;  /* 0x000000ffff137224 */ /* 0x000fe400078e0091 */
[----:B------:R-:W-:Y:S02]  /*1cbd0*/  IMAD.MOV.U32 R22, RZ, RZ, R144 ;  /* 0x000000ffff167224 */ /* 0x000fe400078e0090 */
[----:B------:R-:W-:Y:S01]  /*1cbe0*/  IMAD.MOV.U32 R21, RZ, RZ, R143 ;  /* 0x000000ffff157224 */ /* 0x000fe200078e008f */
[----:B0-----:R-:W2:Y:S04]  /*1cbf0*/  LDL.LU.64 R150, [R1+0xf48] ;  /* 0x000f480001967983 */ /* 0x001ea80000300a00 */
[----:B------:R-:W2:Y:S04]  /*1cc00*/  LDL.LU.64 R148, [R1+0xf40] ;  /* 0x000f400001947983 */ /* 0x000ea80000300a00 */
[----:B------:R-:W2:Y:S04]  /*1cc10*/  LDL.LU.64 R146, [R1+0xf38] ;  /* 0x000f380001927983 */ /* 0x000ea80000300a00 */
[----:B------:R-:W2:Y:S01]  /*1cc20*/  LDL.LU.64 R144, [R1+0xf30] ;  /* 0x000f300001907983 */ /* 0x000ea20000300a00 */
[----:B------:R-:W-:-:S03]  /*1cc30*/  IMAD.MOV.U32 R218, RZ, RZ, R141 ;  /* 0x000000ffffda7224 */ /* 0x000fc600078e008d */
[----:B------:R-:W2:Y:S04]  /*1cc40*/  LDL.LU.64 R142, [R1+0xf28] ;  /* 0x000f2800018e7983 */ /* 0x000ea80000300a00 */
[----:B------:R-:W2:Y:S04]  /*1cc50*/  LDL.LU.64 R140, [R1+0xf20] ;  /* 0x000f2000018c7983 */ /* 0x000ea80000300a00 */
[----:B------:R-:W2:Y:S04]  /*1cc60*/  LDL.LU.64 R138, [R1+0xf18] ;  /* 0x000f1800018a7983 */ /* 0x000ea80000300a00 */
[----:B------:R-:W2:Y:S04]  /*1cc70*/  LDL.LU.64 R136, [R1+0xf10] ;  /* 0x000f100001887983 */ /* 0x000ea80000300a00 */
[----:B------:R-:W2:Y:S04]  /*1cc80*/  LDL.LU.64 R134, [R1+0xf08] ;  /* 0x000f080001867983 */ /* 0x000ea80000300a00 */
[----:B------:R-:W2:Y:S04]  /*1cc90*/  LDL.LU.64 R132, [R1+0xf00] ;  /* 0x000f000001847983 */ /* 0x000ea80000300a00 */
[----:B------:R-:W2:Y:S04]  /*1cca0*/  LDL.LU.64 R130, [R1+0xef8] ;  /* 0x000ef80001827983 */ /* 0x000ea80000300a00 */
[----:B------:R-:W2:Y:S04]  /*1ccb0*/  LDL.LU.64 R128, [R1+0xef0] ;  /* 0x000ef00001807983 */ /* 0x000ea80000300a00 */
[----:B------:R-:W2:Y:S01]  /*1ccc0*/  LDL.LU.64 R126, [R1+0xee8] ;  /* 0x000ee800017e7983 */ /* 0x000ea20000300a00 */
[----:B------:R-:W-:-:S03]  /*1ccd0*/  IMAD.MOV.U32 R4, RZ, RZ, R252 ;  /* 0x000000ffff047224 */ /* 0x000fc600078e00fc */
[----:B------:R-:W2:Y:S01]  /*1cce0*/  LDL.LU.64 R124, [R1+0xee0] ;  /* 0x000ee000017c7983 */ /* 0x000ea20000300a00 */
[----:B------:R-:W-:Y:S02]  /*1ccf0*/  IMAD.MOV.U32 R11, RZ, RZ, R251 ;  /* 0x000000ffff0b7224 */ /* 0x000fe400078e00fb */
[----:B------:R-:W-:Y:S01]  /*1cd00*/  IMAD.MOV.U32 R252, RZ, RZ, R120 ;  /* 0x000000fffffc7224 */ /* 0x000fe200078e0078 */
[----:B------:R-:W2:Y:S01]  /*1cd10*/  LDL.LU.64 R122, [R1+0xed8] ;  /* 0x000ed800017a7983 */ /* 0x000ea20000300a00 */
[----:B------:R-:W-:Y:S02]  /*1cd20*/  IMAD.MOV.U32 R3, RZ, RZ, R250 ;  /* 0x000000ffff037224 */ /* 0x000fe400078e00fa */
[----:B------:R-:W-:Y:S02]  /*1cd30*/  IMAD.MOV.U32 R251, RZ, RZ, R119 ;  /* 0x000000fffffb7224 */ /* 0x000fe400078e0077 */
[----:B------:R-:W-:Y:S01]  /*1cd40*/  IMAD.MOV.U32 R249, RZ, RZ, R118 ;  /* 0x000000fffff97224 */ /* 0x000fe200078e0076 */
[----:B------:R-:W2:Y:S01]  /*1cd50*/  LDL.LU.64 R120, [R1+0xed0] ;  /* 0x000ed00001787983 */ /* 0x000ea20000300a00 */
[----:B------:R-:W-:-:S02]  /*1cd60*/  IMAD.MOV.U32 R250, RZ, RZ, R117 ;  /* 0x000000fffffa7224 */ /* 0x000fc400078e0075 */
[----:B------:R-:W-:Y:S01]  /*1cd70*/  IMAD.MOV.U32 R248, RZ, RZ, R116 ;  /* 0x000000fffff87224 */ /* 0x000fe200078e0074 */
[----:B------:R-:W2:Y:S01]  /*1cd80*/  LDL.LU.64 R118, [R1+0xec8] ;  /* 0x000ec80001767983 */ /* 0x000ea20000300a00 */
[----:B------:R-:W-:Y:S02]  /*1cd90*/  IMAD.MOV.U32 R247, RZ, RZ, R115 ;  /* 0x000000fffff77224 */ /* 0x000fe400078e0073 */
[----:B------:R-:W-:Y:S01]  /*1cda0*/  IMAD.MOV.U32 R245, RZ, RZ, R114 ;  /* 0x000000fffff57224 */ /* 0x000fe200078e0072 */
[----:B------:R-:W2:Y:S01]  /*1cdb0*/  LDL.LU.64 R116, [R1+0xec0] ;  /* 0x000ec00001747983 */ /* 0x000ea20000300a00 */
        /* <DEDUP_REMOVED lines=38> */
[----:B------:R-:W2:Y:S04]  /*1d020*/  LDL.LU.64 R90, [R1+0xe58] ;  /* 0x000e5800015a7983 */ /* 0x000ea80000300a00 */
[----:B------:R-:W2:Y:S01]  /*1d030*/  LDL.LU.64 R88, [R1+0xe50] ;  /* 0x000e500001587983 */ /* 0x000ea20000300a00 */
[----:B------:R-:W-:-:S02]  /*1d040*/  WARPGROUP.DEPBAR.LE gsb0, 0x0 ;  /* 0x00008000000079c5 */ /* 0x000fc40000010000 */
[----:B------:R-:W-:-:S06]  /*1d050*/  WARPGROUP.ARRIVE ;  /* 0x00000000000079c5 */ /* 0x000fcc0000000000 */
[----:B------:R-:W-:Y:S01]  /*1d060*/  HGMMA.64x128x16.F32 R152, gdesc[UR48].tnspA, R152, gsb0 ;  /* 0x21e00000309879f0 */ /* 0x000fe20008000898 */
[----:B------:R-:W-:Y:S01]  /*1d070*/  UIADD3.64 UR52, UR4, 0x680, URZ ;  /* 0x0000068004347897 */ /* 0x000fe2000fffe03f */
[----:B------:R-:W-:Y:S01]  /*1d080*/  UMOV UR54, UR26 ;  /* 0x0000001a00367c82 */ /* 0x000fe20008000000 */
[----:B------:R-:W-:Y:S01]  /*1d090*/  UMOV UR55, UR27 ;  /* 0x0000001b00377c82 */ /* 0x000fe20008000000 */
        /* <DEDUP_REMOVED lines=16> */
[----:B--2---:R-:W-:-:S06]  /*1d1a0*/  WARPGROUP.ARRIVE ;  /* 0x00000000000079c5 */ /* 0x004fcc0000000000 */
        /* <DEDUP_REMOVED lines=26> */
[----:B------:R-:W-:Y:S04]  /*1d350*/  STL [R1+0xe08], R245 ;  /* 0x000e08f501007387 */ /* 0x000fe80000100800 */
[----:B------:R-:W-:Y:S04]  /*1d360*/  STL [R1+0xe04], R246 ;  /* 0x000e04f601007387 */ /* 0x000fe80000100800 */
[----:B------:R0:W-:Y:S02]  /*1d370*/  STL [R1+0xe00], R247 ;  /* 0x000e00f701007387 */ /* 0x0001e40000100800 */
[----:B0-----:R-:W-:-:S02]  /*1d380*/  IMAD.MOV.U32 R247, RZ, RZ, R80 ;  /* 0x000000fffff77224 */ /* 0x001fc400078e0050 */
[----:B------:R-:W2:Y:S04]  /*1d390*/  LDL.LU R80, [R1+0xe4c] ;  /* 0x000e4c0001507983 */ /* 0x000ea80000300800 */
[----:B------:R0:W-:Y:S04]  /*1d3a0*/  STL [R1+0xdfc], R248 ;  /* 0x000dfcf801007387 */ /* 0x0001e80000100800 */
[----:B------:R1:W-:Y:S04]  /*1d3b0*/  STL [R1+0xdf8], R249 ;  /* 0x000df8f901007387 */ /* 0x0003e80000100800 */
[----:B------:R3:W-:Y:S04]  /*1d3c0*/  STL [R1+0xdf4], R250 ;  /* 0x000df4fa01007387 */ /* 0x0007e80000100800 */
[----:B------:R4:W-:Y:S01]  /*1d3d0*/  STL [R1+0xdf0], R251 ;  /* 0x000df0fb01007387 */ /* 0x0009e20000100800 */
[----:B------:R-:W-:-:S02]  /*1d3e0*/  IMAD.MOV.U32 R246, RZ, RZ, R85 ;  /* 0x000000fffff67224 */ /* 0x000fc400078e0055 */
[----:B------:R-:W-:Y:S02]  /*1d3f0*/  IMAD.MOV.U32 R245, RZ, RZ, R86 ;  /* 0x000000fffff57224 */ /* 0x000fe400078e0056 */
[----:B------:R-:W-:Y:S02]  /*1d400*/  IMAD.MOV.U32 R244, RZ, RZ, R87 ;  /* 0x000000fffff47224 */ /* 0x000fe400078e0057 */
[----:B0-----:R-:W-:Y:S02]  /*1d410*/  IMAD.MOV.U32 R248, RZ, RZ, R84 ;  /* 0x000000fffff87224 */ /* 0x001fe400078e0054 */
[----:B-1----:R-:W-:Y:S02]  /*1d420*/  IMAD.MOV.U32 R249, RZ, RZ, R83 ;  /* 0x000000fffff97224 */ /* 0x002fe400078e0053 */
[----:B---3--:R-:W-:Y:S02]  /*1d430*/  IMAD.MOV.U32 R250, RZ, RZ, R82 ;  /* 0x000000fffffa7224 */ /* 0x008fe400078e0052 */
[----:B----4-:R-:W-:-:S02]  /*1d440*/  IMAD.MOV.U32 R251, RZ, RZ, R81 ;  /* 0x000000fffffb7224 */ /* 0x010fc400078e0051 */
[----:B------:R-:W2:Y:S04]  /*1d450*/  LDL.LU R81, [R1+0xe48] ;  /* 0x000e480001517983 */ /* 0x000ea80000300800 */
[----:B------:R-:W2:Y:S04]  /*1d460*/  LDL.LU R82, [R1+0xe44] ;  /* 0x000e440001527983 */ /* 0x000ea80000300800 */
[----:B------:R-:W2:Y:S04]  /*1d470*/  LDL.LU R83, [R1+0xe40] ;  /* 0x000e400001537983 */ /* 0x000ea80000300800 */
[----:B------:R-:W2:Y:S04]  /*1d480*/  LDL.LU R84, [R1+0xe3c] ;  /* 0x000e3c0001547983 */ /* 0x000ea80000300800 */
[----:B------:R-:W2:Y:S04]  /*1d490*/  LDL.LU R85, [R1+0xe38] ;  /* 0x000e380001557983 */ /* 0x000ea80000300800 */
[----:B------:R-:W2:Y:S04]  /*1d4a0*/  LDL.LU R86, [R1+0xe34] ;  /* 0x000e340001567983 */ /* 0x000ea80000300800 */
[----:B------:R-:W2:Y:S01]  /*1d4b0*/  LDL.LU R87, [R1+0xe30] ;  /* 0x000e300001577983 */ /* 0x000ea20000300800 */
        /* <DEDUP_REMOVED lines=18> */
[----:B------:R0:W-:Y:S01]  /*1d5e0*/  STL [R1+0xdec], R252 ;  /* 0x000decfc01007387 */ /* 0x0001e20000100800 */
[----:B------:R-:W-:Y:S01]  /*1d5f0*/  UIADD3.64 UR56, UR4, 0xc00, URZ ;  /* 0x00000c0004387897 */ /* 0x000fe2000fffe03f */
[----:B------:R-:W-:Y:S02]  /*1d600*/  UMOV UR58, UR6 ;  /* 0x00000006003a7c82 */ /* 0x000fe40008000000 */
[----:B0-----:R-:W3:Y:S04]  /*1d610*/  LDL.LU R252, [R1+0xd84] ;  /* 0x000d840001fc7983 */ /* 0x001ee80000300800 */
[----:B------:R0:W-:Y:S01]  /*1d620*/  STL [R1+0xde8], R21 ;  /* 0x000de81501007387 */ /* 0x0001e20000100800 */
[----:B------:R-:W-:-:S03]  /*1d630*/  UMOV UR59, UR7 ;  /* 0x00000007003b7c82 */ /* 0x000fc60008000000 */
[----:B0-----:R-:W4:Y:S01]  /*1d640*/  LDL.LU R21, [R1+0xd88] ;  /* 0x000d880001157983 */ /* 0x001f220000300800 */
[----:B------:R-:W-:Y:S02]  /*1d650*/  WARPGROUP.DEPBAR.LE gsb0, 0x0 ;  /* 0x00008000000079c5 */ /* 0x000fe40000010000 */
[----:B--2---:R-:W-:-:S06]  /*1d660*/  WARPGROUP.ARRIVE ;  /* 0x00000000000079c5 */ /* 0x004fcc0000000000 */
[----:B------:R-:W-:Y:S01]  /*1d670*/  HGMMA.64x128x16.F32 R24, gdesc[UR52].tnspA, R24, gsb0 ;  /* 0x21e00000341879f0 */ /* 0x000fe20008000818 */
[----:B------:R0:W-:Y:S04]  /*1d680*/  STL [R1+0xde4], R22 ;  /* 0x000de41601007387 */ /* 0x0001e80000100800 */
[----:B0-----:R-:W2:Y:S04]  /*1d690*/  LDL.LU R22, [R1+0xd8c] ;  /* 0x000d8c0001167983 */ /* 0x001ea80000300800 */
[----:B------:R0:W-:Y:S04]  /*1d6a0*/  STL [R1+0xde0], R23 ;  /* 0x000de01701007387 */ /* 0x0001e80000100800 */
[----:B0-----:R-:W2:Y:S04]  /*1d6b0*/  LDL.LU R23, [R1+0xd90] ;  /* 0x000d900001177983 */ /* 0x001ea80000300800 */
[----:B------:R-:W-:Y:S04]  /*1d6c0*/  STL [R1+0xddc], R19 ;  /* 0x000ddc1301007387 */ /* 0x000fe80000100800 */
[----:B------:R-:W-:Y:S04]  /*1d6d0*/  STL [R1+0xdd8], R216 ;  /* 0x000dd8d801007387 */ /* 0x000fe80000100800 */
[----:B------:R0:W-:Y:S04]  /*1d6e0*/  STL [R1+0xdd4], R217 ;  /* 0x000dd4d901007387 */ /* 0x0001e80000100800 */
[----:B------:R-:W-:Y:S04]  /*1d6f0*/  STL [R1+0xdd0], R218 ;  /* 0x000dd0da01007387 */ /* 0x000fe80000100800 */
[----:B------:R1:W-:Y:S01]  /*1d700*/  STL [R1+0xdcc], R219 ;  /* 0x000dccdb01007387 */ /* 0x0003e20000100800 */
[----:B0-----:R-:W0:Y:S01]  /*1d710*/  LDC R217, c[0x0][0x230] ;  /* 0x00008c00ffd97b82 */ /* 0x001e220000000800 */
[----:B------:R-:W-:-:S02]  /*1d720*/  WARPGROUP.DEPBAR.LE gsb0, 0x0 ;  /* 0x00008000000079c5 */ /* 0x000fc40000010000 */
[----:B------:R-:W-:-:S06]  /*1d730*/  WARPGROUP.ARRIVE ;  /* 0x00000000000079c5 */ /* 0x000fcc0000000000 */
[----:B------:R-:W-:Y:S01]  /*1d740*/  HGMMA.64x128x16.F32 R24, gdesc[UR56].tnspA, R24, gsb0 ;  /* 0x21e00000381879f0 */ /* 0x000fe20008000818 */
[----:B------:R-:W-:Y:S02]  /*1d750*/  R2UR UR57, R0 ;  /* 0x00000000003972ca */ /* 0x000fe400000e0000 */
[----:B------:R-:W2:Y:S04]  /*1d760*/  LDL.LU R0, [R1+0xe2c] ;  /* 0x000e2c0001007983 */ /* 0x000ea80000300800 */
[----:B------:R-:W2:Y:S01]  /*1d770*/  LDL.LU R19, [R1+0x110] ;  /* 0x0001100001137983 */ /* 0x000ea20000300800 */
[----:B------:R-:W-:Y:S02]  /*1d780*/  R2UR UR56, R12 ;  /* 0x000000000c3872ca */ /* 0x000fe400000e0000 */
[----:B------:R-:W3:Y:S01]  /*1d790*/  LDC R12, c[0x0][0x238] ;  /* 0x00008e00ff0c7b82 */ /* 0x000ee20000000800 */
[----:B0-----:R-:W-:-:S02]  /*1d7a0*/  VIADD R217, R217, 0x7f ;  /* 0x0000007fd9d97836 */ /* 0x001fc40000000000 */
[----:B---3--:R-:W-:Y:S01]  /*1d7b0*/  IMAD.SHL.U32 R12, R12, 0x80, RZ ;  /* 0x000000800c0c7824 */ /* 0x008fe200078e00ff */
[----:B------:R-:W-:Y:S01]  /*1d7c0*/  R2UR UR52, R252 ;  /* 0x00000000fc3472ca */ /* 0x000fe200000e0000 */
[----:B------:R-:W-:Y:S02]  /*1d7d0*/  IMAD.MOV.U32 R252, RZ, RZ, R247 ;  /* 0x000000fffffc7224 */ /* 0x000fe400078e00f7 */
[----:B------:R-:W-:Y:S02]  /*1d7e0*/  IMAD.SHL.U32 R12, R12, 0x2, RZ ;  /* 0x000000020c0c7824 */ /* 0x000fe400078e00ff */
[----:B------:R-:W-:Y:S01]  /*1d7f0*/  IMAD.MOV.U32 R247, RZ, RZ, R5 ;  /* 0x000000fffff77224 */ /* 0x000fe200078e0005 */
[----:B----4-:R-:W-:Y:S01]  /*1d800*/  R2UR UR53, R21 ;  /* 0x00000000153572ca */ /* 0x010fe200000e0000 */
[----:B------:R-:W-:Y:S02]  /*1d810*/  IMAD.MOV.U32 R21, RZ, RZ, R3 ;  /* 0x000000ffff157224 */ /* 0x000fe400078e0003 */
[----:B------:R-:W-:-:S02]  /*1d820*/  IMAD.MOV.U32 R3, RZ, RZ, R11 ;  /* 0x000000ffff037224 */ /* 0x000fc400078e000b */
[----:B------:R-:W-:Y:S02]  /*1d830*/  IMAD.MOV.U32 R5, RZ, RZ, R6 ;  /* 0x000000ffff057224 */ /* 0x000fe400078e0006 */
[----:B------:R-:W-:Y:S01]  /*1d840*/  IMAD.MOV.U32 R6, RZ, RZ, R7 ;  /* 0x000000ffff067224 */ /* 0x000fe200078e0007 */
[-C--:B------:R-:W-:Y:S01]  /*1d850*/  IADD3 R11, P0, R16, R12.reuse, RZ ;  /* 0x0000000c100b7210 */ /* 0x080fe20007f1e0ff */
[----:B------:R-:W-:Y:S01]  /*1d860*/  IMAD.MOV.U32 R7, RZ, RZ, R18 ;  /* 0x000000ffff077224 */ /* 0x000fe200078e0012 */
[----:B------:R-:W-:Y:S02]  /*1d870*/  IADD3 R18, P1, R14, R12, RZ ;  /* 0x0000000c0e127210 */ /* 0x000fe40007f3e0ff */
[----:B------:R-:W-:-:S04]  /*1d880*/  SHF.R.S32.HI R216, RZ, 0x1f, R217 ;  /* 0x0000001fffd87819 */ /* 0x000fc800000114d9 */
[----:B------:R-:W-:-:S04]  /*1d890*/  LEA.HI R216, R216, R217, RZ, 0x7 ;  /* 0x000000d9d8d87211 */ /* 0x000fc800078f38ff */
[----:B------:R-:W-:Y:S02]  /*1d8a0*/  SHF.R.S32.HI R216, RZ, 0x7, R216 ;  /* 0x00000007ffd87819 */ /* 0x000fe400000114d8 */
[----:B--2---:R-:W-:Y:S02]  /*1d8b0*/  R2UR UR48, R22 ;  /* 0x00000000163072ca */ /* 0x004fe400000e0000 */
[----:B------:R-:W-:Y:S02]  /*1d8c0*/  R2UR UR49, R23 ;  /* 0x00000000173172ca */ /* 0x000fe400000e0000 */
[----:B------:R-:W2:Y:S04]  /*1d8d0*/  LDL.LU R23, [R1+0xd3c] ;  /* 0x000d3c0001177983 */ /* 0x000ea80000300800 */
[----:B-1----:R-:W3:Y:S04]  /*1d8e0*/  LDL.LU R219, [R1+0xd2c] ;  /* 0x000d2c0001db7983 */ /* 0x002ee80000300800 */
[----:B------:R-:W4:Y:S04]  /*1d8f0*/  LDL.LU R218, [R1+0xd24] ;  /* 0x000d240001da7983 */ /* 0x000f280000300800 */
[----:B------:R-:W4:Y:S01]  /*1d900*/  LDL.LU R22, [R1+0xd1c] ;  /* 0x000d1c0001167983 */ /* 0x000f220000300800 */
[----:B------:R-:W-:-:S02]  /*1d910*/  VIADD R19, R19, 0x1 ;  /* 0x0000000113137836 */ /* 0x000fc40000000000 */
[--C-:B------:R-:W-:Y:S02]  /*1d920*/  IMAD.X R16, R17, 0x1, R0.reuse, P0 ;  /* 0x0000000111107824 */ /* 0x100fe400000e0600 */
[----:B------:R-:W-:Y:S01]  /*1d930*/  IMAD.X R14, R15, 0x1, R0, P1 ;  /* 0x000000010f0e7824 */ /* 0x000fe200008e0600 */
[----:B------:R-:W4:Y:S04]  /*1d940*/  LDL.LU R17, [R1+0xd34] ;  /* 0x000d340001117983 */ /* 0x000f280000300800 */
[----:B------:R0:W-:Y:S04]  /*1d950*/  STL [R1+0x110], R19 ;  /* 0x0001101301007387 */ /* 0x0001e80000100800 */
[----:B------:R-:W4:Y:S01]  /*1d960*/  LDL.LU R15, [R1+0xd44] ;  /* 0x000d4400010f7983 */ /* 0x000f220000300800 */
[----:B------:R-:W-:-:S03]  /*1d970*/  ISETP.NE.U32.AND P0, PT, R19, R216, PT ;  /* 0x000000d81300720c */ /* 0x000fc60003f05070 */
[----:B------:R-:W4:Y:S04]  /*1d980*/  LDL.LU R217, [R1+0xd40] ;  /* 0x000d400001d97983 */ /* 0x000f280000300800 */
[----:B------:R-:W4:Y:S04]  /*1d990*/  LDL.LU R216, [R1+0xd14] ;  /* 0x000d140001d87983 */ /* 0x000f280000300800 */
[----:B0-----:R-:W4:Y:S01]  /*1d9a0*/  LDL.LU R19, [R1+0xd38] ;  /* 0x000d380001137983 */ /* 0x001f220000300800 */
[-C--:B--2---:R-:W-:Y:S02]  /*1d9b0*/  IADD3 R23, P6, R23, R12.reuse, RZ ;  /* 0x0000000c17177210 */ /* 0x084fe40007fde0ff */
[----:B---3--:R-:W-:-:S02]  /*1d9c0*/  IADD3 R219, P2, R219, R12, RZ ;  /* 0x0000000cdbdb7210 */ /* 0x008fc40007f5e0ff */
[-C--:B----4-:R-:W-:Y:S01]  /*1d9d0*/  IADD3 R22, P4, R22, R12.reuse, RZ ;  /* 0x0000000c16167210 */ /* 0x090fe20007f9e0ff */
[----:B------:R0:W-:Y:S01]  /*1d9e0*/  STL [R1+0xd3c], R23 ;  /* 0x000d3c1701007387 */ /* 0x0001e20000100800 */
[-C--:B------:R-:W-:Y:S02]  /*1d9f0*/  IADD3 R218, P3, R218, R12.reuse, RZ ;  /* 0x0000000cdada7210 */ /* 0x080fe40007f7e0ff */
[-C--:B------:R-:W-:Y:S02]  /*1da00*/  IADD3 R15, P5, R15, R12.reuse, RZ ;  /* 0x0000000c0f0f7210 */ /* 0x080fe40007fbe0ff */
[----:B------:R-:W-:-:S03]  /*1da10*/  IADD3 R17, P1, R17, R12, RZ ;  /* 0x0000000c11117210 */ /* 0x000fc60007f3e0ff */
[----:B------:R-:W-:Y:S04]  /*1da20*/  STL [R1+0xd44], R15 ;  /* 0x000d440f01007387 */ /* 0x000fe80000100800 */
[----:B0-----:R-:W2:Y:S04]  /*1da30*/  LDL.LU R23, [R1+0xd0c] ;  /* 0x000d0c0001177983 */ /* 0x001ea80000300800 */
[----:B------:R-:W-:Y:S04]  /*1da40*/  STL [R1+0xd34], R17 ;  /* 0x000d341101007387 */ /* 0x000fe80000100800 */
[----:B------:R0:W-:Y:S04]  /*1da50*/  STL [R1+0xd1c], R22 ;  /* 0x000d1c1601007387 */ /* 0x0001e80000100800 */
[----:B------:R-:W-:Y:S01]  /*1da60*/  STL [R1+0xd2c], R219 ;  /* 0x000d2cdb01007387 */ /* 0x000fe20000100800 */
[----:B------:R-:W-:Y:S01]  /*1da70*/  IMAD.X R217, R217, 0x1, R0, P5 ;  /* 0x00000001d9d97824 */ /* 0x000fe200028e0600 */
[----:B------:R-:W-:-:S02]  /*1da80*/  IADD3 R216, P5, R216, R12, RZ ;  /* 0x0000000cd8d87210 */ /* 0x000fc40007fbe0ff */
[----:B0-----:R-:W3:Y:S01]  /*1da90*/  LDL.LU R22, [R1+0xd30] ;  /* 0x000d300001167983 */ /* 0x001ee20000300800 */
[----:B------:R-:W-:-:S03]  /*1daa0*/  IMAD.X R19, R19, 0x1, R0, P6 ;  /* 0x0000000113137824 */ /* 0x000fc600030e0600 */
[----:B------:R-:W-:Y:S04]  /*1dab0*/  STL [R1+0xd24], R218 ;  /* 0x000d24da01007387 */ /* 0x000fe80000100800 */
[----:B------:R-:W-:Y:S04]  /*1dac0*/  STL [R1+0xd40], R217 ;  /* 0x000d40d901007387 */ /* 0x000fe80000100800 */
[----:B------:R-:W-:Y:S04]  /*1dad0*/  STL [R1+0xd14], R216 ;  /* 0x000d14d801007387 */ /* 0x000fe80000100800 */
[----:B------:R0:W-:Y:S04]  /*1dae0*/  STL [R1+0xd38], R19 ;  /* 0x000d381301007387 */ /* 0x0001e80000100800 */
[----:B------:R-:W4:Y:S04]  /*1daf0*/  LDL.LU R15, [R1+0xd04] ;  /* 0x000d0400010f7983 */ /* 0x000f280000300800 */
[----:B0-----:R-:W4:Y:S04]  /*1db00*/  LDL.LU R19, [R1+0xd28] ;  /* 0x000d280001137983 */ /* 0x001f280000300800 */
[----:B------:R-:W4:Y:S04]  /*1db10*/  LDL.LU R17, [R1+0xcfc] ;  /* 0x000cfc0001117983 */ /* 0x000f280000300800 */
[----:B------:R-:W4:Y:S04]  /*1db20*/  LDL.LU R219, [R1+0xd20] ;  /* 0x000d200001db7983 */ /* 0x000f280000300800 */
[----:B------:R-:W4:Y:S01]  /*1db30*/  LDL.LU R218, [R1+0xcf4] ;  /* 0x000cf40001da7983 */ /* 0x000f220000300800 */
[----:B--2---:R-:W-:-:S05]  /*1db40*/  IADD3 R23, P6, R23, R12, RZ ;  /* 0x0000000c17177210 */ /* 0x004fca0007fde0ff */
[----:B------:R0:W-:Y:S01]  /*1db50*/  STL [R1+0xd0c], R23 ;  /* 0x000d0c1701007387 */ /* 0x0001e20000100800 */
[----:B---3--:R-:W-:-:S03]  /*1db60*/  IMAD.X R22, R22, 0x1, R0, P1 ;  /* 0x0000000116167824 */ /* 0x008fc600008e0600 */
[----:B0-----:R-:W2:Y:S04]  /*1db70*/  LDL.LU R23, [R1+0xd18] ;  /* 0x000d180001177983 */ /* 0x001ea80000300800 */
[----:B------:R-:W3:Y:S04]  /*1db80*/  LDL.LU R217, [R1+0xcec] ;  /* 0x000cec0001d97983 */ /* 0x000ee80000300800 */
[----:B------:R0:W-:Y:S04]  /*1db90*/  STL [R1+0xd30], R22 ;  /* 0x000d301601007387 */ /* 0x0001e80000100800 */
[----:B------:R-:W3:Y:S01]  /*1dba0*/  LDL.LU R216, [R1+0xd10] ;  /* 0x000d100001d87983 */ /* 0x000ee20000300800 */
[----:B----4-:R-:W-:-:S03]  /*1dbb0*/  IADD3 R15, P1, R15, R12, RZ ;  /* 0x0000000c0f0f7210 */ /* 0x010fc60007f3e0ff */
[----:B0-----:R-:W4:Y:S01]  /*1dbc0*/  LDL.LU R22, [R1+0xce4] ;  /* 0x000ce40001167983 */ /* 0x001f220000300800 */
[----:B------:R-:W-:-:S05]  /*1dbd0*/  IMAD.X R19, R19, 0x1, R0, P2 ;  /* 0x0000000113137824 */ /* 0x000fca00010e0600 */
[----:B------:R0:W-:Y:S04]  /*1dbe0*/  STL [R1+0xd28], R19 ;  /* 0x000d281301007387 */ /* 0x0001e80000100800 */
[----:B------:R-:W-:Y:S04]  /*1dbf0*/  STL [R1+0xd04], R15 ;  /* 0x000d040f01007387 */ /* 0x000fe80000100800 */
[----:B0-----:R-:W4:Y:S01]  /*1dc00*/  LDL.LU R19, [R1+0xd08] ;  /* 0x000d080001137983 */ /* 0x001f220000300800 */
[-C--:B------:R-:W-:Y:S01]  /*1dc10*/  IADD3 R17, P2, R17, R12.reuse, RZ ;  /* 0x0000000c11117210 */ /* 0x080fe20007f5e0ff */
[----:B------:R-:W-:Y:S01]  /*1dc20*/  IMAD.X R219, R219, 0x1, R0, P3 ;  /* 0x00000001dbdb7824 */ /* 0x000fe200018e0600 */
[----:B------:R-:W-:-:S03]  /*1dc30*/  IADD3 R218, P3, R218, R12, RZ ;  /* 0x0000000cdada7210 */ /* 0x000fc60007f7e0ff */
[----:B------:R-:W-:Y:S01]  /*1dc40*/  STL [R1+0xcfc], R17 ;  /* 0x000cfc1101007387 */ /* 0x000fe20000100800 */
[--C-:B--2---:R-:W-:Y:S01]  /*1dc50*/  IMAD.X R23, R23, 0x1, R0.reuse, P4 ;  /* 0x0000000117177824 */ /* 0x104fe200020e0600 */
[----:B---3--:R-:W-:Y:S01]  /*1dc60*/  IADD3 R217, P4, R217, R12, RZ ;  /* 0x0000000cd9d97210 */ /* 0x008fe20007f9e0ff */
[----:B------:R-:W-:-:S03]  /*1dc70*/  IMAD.X R216, R216, 0x1, R0, P5 ;  /* 0x00000001d8d87824 */ /* 0x000fc600028e0600 */
[----:B------:R0:W-:Y:S04]  /*1dc80*/  STL [R1+0xd18], R23 ;  /* 0x000d181701007387 */ /* 0x0001e80000100800 */
[----:B------:R-:W-:Y:S01]  /*1dc90*/  STL [R1+0xd20], R219 ;  /* 0x000d20db01007387 */ /* 0x000fe20000100800 */
[----:B----4-:R-:W-:-:S03]  /*1dca0*/  IADD3 R22, P5, R22, R12, RZ ;  /* 0x0000000c16167210 */ /* 0x010fc60007fbe0ff */
[----:B0-----:R-:W2:Y:S04]  /*1dcb0*/  LDL.LU R23, [R1+0xcdc] ;  /* 0x000cdc0001177983 */ /* 0x001ea80000300800 */
[----:B------:R-:W-:Y:S04]  /*1dcc0*/  STL [R1+0xcf4], R218 ;  /* 0x000cf4da01007387 */ /* 0x000fe80000100800 */
[----:B------:R-:W-:Y:S04]  /*1dcd0*/  STL [R1+0xcec], R217 ;  /* 0x000cecd901007387 */ /* 0x000fe80000100800 */
[----:B------:R-:W-:Y:S04]  /*1dce0*/  STL [R1+0xd10], R216 ;  /* 0x000d10d801007387 */ /* 0x000fe80000100800 */
[----:B------:R0:W-:Y:S04]  /*1dcf0*/  STL [R1+0xce4], R22 ;  /* 0x000ce41601007387 */ /* 0x0001e80000100800 */
[----:B------:R-:W3:Y:S04]  /*1dd00*/  LDL.LU R15, [R1+0xd00] ;  /* 0x000d0000010f7983 */ /* 0x000ee80000300800 */
[----:B0-----:R-:W4:Y:S01]  /*1dd10*/  LDL.LU R22, [R1+0xcd4] ;  /* 0x000cd40001167983 */ /* 0x001f220000300800 */
[----:B------:R-:W-:-:S03]  /*1dd20*/  IMAD.X R19, R19, 0x1, R0, P6 ;  /* 0x0000000113137824 */ /* 0x000fc600030e0600 */
[----:B------:R-:W4:Y:S04]  /*1dd30*/  LDL.LU R17, [R1+0xcf8] ;  /* 0x000cf80001117983 */ /* 0x000f280000300800 */
[----:B------:R-:W4:Y:S04]  /*1dd40*/  LDL.LU R219, [R1+0xccc] ;  /* 0x000ccc0001db7983 */ /* 0x000f280000300800 */
[----:B------:R-:W4:Y:S04]  /*1dd50*/  LDL.LU R218, [R1+0xcf0] ;  /* 0x000cf00001da7983 */ /* 0x000f280000300800 */
[----:B------:R0:W-:Y:S04]  /*1dd60*/  STL [R1+0xd08], R19 ;  /* 0x000d081301007387 */ /* 0x0001e80000100800 */
[----:B0-----:R-:W4:Y:S04]  /*1dd70*/  LDL.LU R19, [R1+0xcc4] ;  /* 0x000cc40001137983 */ /* 0x001f280000300800 */
[----:B------:R-:W4:Y:S01]  /*1dd80*/  LDL.LU R217, [R1+0xce8] ;  /* 0x000ce80001d97983 */ /* 0x000f220000300800 */
[----:B--2---:R-:W-:-:S05]  /*1dd90*/  IADD3 R23, P6, R23, R12, RZ ;  /* 0x0000000c17177210 */ /* 0x004fca0007fde0ff */
[----:B------:R0:W-:Y:S01]  /*1dda0*/  STL [R1+0xcdc], R23 ;  /* 0x000cdc1701007387 */ /* 0x0001e20000100800 */
[----:B---3--:R-:W-:-:S03]  /*1ddb0*/  IMAD.X R15, R15, 0x1, R0, P1 ;  /* 0x000000010f0f7824 */ /* 0x008fc600008e0600 */
[----:B------:R-:W2:Y:S01]  /*1ddc0*/  LDL.LU R216, [R1+0xcbc] ;  /* 0x000cbc0001d87983 */ /* 0x000ea20000300800 */
[----:B----4-:R-:W-:-:S03]  /*1ddd0*/  IADD3 R22, P1, R22, R12, RZ ;  /* 0x0000000c16167210 */ /* 0x010fc60007f3e0ff */
[----:B0-----:R-:W3:Y:S04]  /*1dde0*/  LDL.LU R23, [R1+0xce0] ;  /* 0x000ce00001177983 */ /* 0x001ee80000300800 */
[----:B------:R0:W-:Y:S04]  /*1ddf0*/  STL [R1+0xcd4], R22 ;  /* 0x000cd41601007387 */ /* 0x0001e80000100800 */
[----:B------:R-:W-:Y:S01]  /*1de00*/  STL [R1+0xd00], R15 ;  /* 0x000d000f01007387 */ /* 0x000fe20000100800 */
[--C-:B------:R-:W-:Y:S02]  /*1de10*/  IMAD.X R17, R17, 0x1, R0.reuse, P2 ;  /* 0x0000000111117824 */ /* 0x100fe400010e0600 */
[----:B------:R-:W-:Y:S01]  /*1de20*/  IMAD.X R218, R218, 0x1, R0, P3 ;  /* 0x00000001dada7824 */ /* 0x000fe200018e0600 */
[----:B0-----:R-:W4:Y:S01]  /*1de30*/  LDL.LU R22, [R1+0xcb4] ;  /* 0x000cb40001167983 */ /* 0x001f220000300800 */
[----:B------:R-:W-:-:S02]  /*1de40*/  IADD3 R19, P3, R19, R12, RZ ;  /* 0x0000000c13137210 */ /* 0x000fc40007f7e0ff */
[----:B------:R-:W-:Y:S01]  /*1de50*/  IADD3 R219, P2, R219, R12, RZ ;  /* 0x0000000cdbdb7210 */ /* 0x000fe20007f5e0ff */
[----:B------:R-:W-:Y:S04]  /*1de60*/  STL [R1+0xcf8], R17 ;  /* 0x000cf81101007387 */ /* 0x000fe80000100800 */
[----:B------:R0:W-:Y:S04]  /*1de70*/  STL [R1+0xcc4], R19 ;  /* 0x000cc41301007387 */ /* 0x0001e80000100800 */
[----:B------:R-:W-:Y:S04]  /*1de80*/  STL [R1+0xccc], R219 ;  /* 0x000cccdb01007387 */ /* 0x000fe80000100800 */
[----:B0-----:R-:W4:Y:S01]  /*1de90*/  LDL.LU R19, [R1+0xcd8] ;  /* 0x000cd80001137983 */ /* 0x001f220000300800 */
[----:B------:R-:W-:-:S03]  /*1dea0*/  IMAD.X R217, R217, 0x1, R0, P4 ;  /* 0x00000001d9d97824 */ /* 0x000fc600020e0600 */
[----:B------:R-:W-:Y:S04]  /*1deb0*/  STL [R1+0xcf0], R218 ;  /* 0x000cf0da01007387 */ /* 0x000fe80000100800 */
[----:B------:R-:W-:Y:S01]  /*1dec0*/  STL [R1+0xce8], R217 ;  /* 0x000ce8d901007387 */ /* 0x000fe20000100800 */
[----:B--2---:R-:W-:Y:S01]  /*1ded0*/  IADD3 R216, P4, R216, R12, RZ ;  /* 0x0000000cd8d87210 */ /* 0x004fe20007f9e0ff */
[----:B---3--:R-:W-:-:S04]  /*1dee0*/  IMAD.X R23, R23, 0x1, R0, P5 ;  /* 0x0000000117177824 */ /* 0x008fc800028e0600 */
[----:B------:R-:W-:Y:S04]  /*1def0*/  STL [R1+0xcbc], R216 ;  /* 0x000cbcd801007387 */ /* 0x000fe80000100800 */
[----:B------:R0:W-:Y:S04]  /*1df00*/  STL [R1+0xce0], R23 ;  /* 0x000ce01701007387 */ /* 0x0001e80000100800 */
[----:B------:R-:W2:Y:S01]  /*1df10*/  LDL.LU R15, [R1+0xcac] ;  /* 0x000cac00010f7983 */ /* 0x000ea20000300800 */
[----:B----4-:R-:W-:-:S03]  /*1df20*/  IADD3 R22, P5, R22, R12, RZ ;  /* 0x0000000c16167210 */ /* 0x010fc60007fbe0ff */
[----:B0-----:R-:W3:Y:S04]  /*1df30*/  LDL.LU R23, [R1+0xcd0] ;  /* 0x000cd00001177983 */ /* 0x001ee80000300800 */
[----:B------:R-:W4:Y:S04]  /*1df40*/  LDL.LU R17, [R1+0xca4] ;  /* 0x000ca40001117983 */ /* 0x000f280000300800 */
[----:B------:R-:W4:Y:S04]  /*1df50*/  LDL.LU R219, [R1+0xcc8] ;  /* 0x000cc80001db7983 */ /* 0x000f280000300800 */
[----:B------:R-:W4:Y:S04]  /*1df60*/  LDL.LU R218, [R1+0xc9c] ;  /* 0x000c9c0001da7983 */ /* 0x000f280000300800 */
[----:B------:R0:W-:Y:S04]  /*1df70*/  STL [R1+0xcb4], R22 ;  /* 0x000cb41601007387 */ /* 0x0001e80000100800 */
[----:B0-----:R-:W4:Y:S01]  /*1df80*/  LDL.LU R22, [R1+0xcc0] ;  /* 0x000cc00001167983 */ /* 0x001f220000300800 */
[----:B------:R-:W-:-:S03]  /*1df90*/  IMAD.X R19, R19, 0x1, R0, P6 ;  /* 0x0000000113137824 */ /* 0x000fc600030e0600 */
[----:B------:R-:W4:Y:S04]  /*1dfa0*/  LDL.LU R217, [R1+0xc94] ;  /* 0x000c940001d97983 */ /* 0x000f280000300800 */
[----:B------:R0:W-:Y:S04]  /*1dfb0*/  STL [R1+0xcd8], R19 ;  /* 0x000cd81301007387 */ /* 0x0001e80000100800 */
[----:B------:R-:W4:Y:S04]  /*1dfc0*/  LDL.LU R216, [R1+0xcb8] ;  /* 0x000cb80001d87983 */ /* 0x000f280000300800 */
[----:B0-----:R-:W4:Y:S01]  /*1dfd0*/  LDL.LU R19, [R1+0xc8c] ;  /* 0x000c8c0001137983 */ /* 0x001f220000300800 */
[-C--:B--2---:R-:W-:Y:S01]  /*1dfe0*/  IADD3 R15, P6, R15, R12.reuse, RZ ;  /* 0x0000000c0f0f7210 */ /* 0x084fe20007fde0ff */
[--C-:B---3--:R-:W-:Y:S01]  /*1dff0*/  IMAD.X R23, R23, 0x1, R0.reuse, P1 ;  /* 0x0000000117177824 */ /* 0x108fe200008e0600 */
[----:B----4-:R-:W-:Y:S01]  /*1e000*/  IADD3 R17, P1, R17, R12, RZ ;  /* 0x0000000c11117210 */ /* 0x010fe20007f3e0ff */
[----:B------:R-:W-:-:S03]  /*1e010*/  IMAD.X R219, R219, 0x1, R0, P2 ;  /* 0x00000001dbdb7824 */ /* 0x000fc600010e0600 */
[----:B------:R0:W-:Y:S04]  /*1e020*/  STL [R1+0xcd0], R23 ;  /* 0x000cd01701007387 */ /* 0x0001e80000100800 */
[----:B------:R-:W-:Y:S01]  /*1e030*/  STL [R1+0xcac], R15 ;  /* 0x000cac0f01007387 */ /* 0x000fe20000100800 */
[----:B------:R-:W-:-:S03]  /*1e040*/  IMAD.X R22, R22, 0x1, R0, P3 ;  /* 0x0000000116167824 */ /* 0x000fc600018e0600 */
[----:B0-----:R-:W2:Y:S04]  /*1e050*/  LDL.LU R23, [R1+0xcb0] ;  /* 0x000cb00001177983 */ /* 0x001ea80000300800 */
[----:B------:R-:W-:Y:S04]  /*1e060*/  STL [R1+0xca4], R17 ;  /* 0x000ca41101007387 */ /* 0x000fe80000100800 */
[----:B------:R0:W-:Y:S04]  /*1e070*/  STL [R1+0xcc0], R22 ;  /* 0x000cc01601007387 */ /* 0x0001e80000100800 */
[----:B------:R-:W-:Y:S01]  /*1e080*/  STL [R1+0xcc8], R219 ;  /* 0x000cc8db01007387 */ /* 0x000fe20000100800 */
[----:B------:R-:W-:-:S02]  /*1e090*/  IADD3 R218, P2, R218, R12, RZ ;  /* 0x0000000cdada7210 */ /* 0x000fc40007f5e0ff */
[-C--:B------:R-:W-:Y:S01]  /*1e0a0*/  IADD3 R217, P3, R217, R12.reuse, RZ ;  /* 0x0000000cd9d97210 */ /* 0x080fe20007f7e0ff */
[----:B------:R-:W-:Y:S01]  /*1e0b0*/  IMAD.X R216, R216, 0x1, R0, P4 ;  /* 0x00000001d8d87824 */ /* 0x000fe200020e0600 */
[----:B0-----:R-:W3:Y:S01]  /*1e0c0*/  LDL.LU R22, [R1+0xc84] ;  /* 0x000c840001167983 */ /* 0x001ee20000300800 */
[----:B------:R-:W-:-:S03]  /*1e0d0*/  IADD3 R19, P4, R19, R12, RZ ;  /* 0x0000000c13137210 */ /* 0x000fc60007f9e0ff */
        /* <DEDUP_REMOVED lines=9> */
[----:B--2---:R-:W-:-:S05]  /*1e170*/  IMAD.X R23, R23, 0x1, R0, P5 ;  /* 0x0000000117177824 */ /* 0x004fca00028e0600 */
[----:B------:R0:W-:Y:S01]  /*1e180*/  STL [R1+0xcb0], R23 ;  /* 0x000cb01701007387 */ /* 0x0001e20000100800 */
[----:B---3--:R-:W-:-:S03]  /*1e190*/  IADD3 R22, P5, R22, R12, RZ ;  /* 0x0000000c16167210 */ /* 0x008fc60007fbe0ff */
[----:B0-----:R-:W2:Y:S04]  /*1e1a0*/  LDL.LU R23, [R1+0xc6c] ;  /* 0x000c6c0001177983 */ /* 0x001ea80000300800 */
[----:B------:R-:W3:Y:S04]  /*1e1b0*/  LDL.LU R217, [R1+0xc90] ;  /* 0x000c900001d97983 */ /* 0x000ee80000300800 */
[----:B------:R0:W-:Y:S04]  /*1e1c0*/  STL [R1+0xc84], R22 ;  /* 0x000c841601007387 */ /* 0x0001e80000100800 */
[----:B------:R-:W3:Y:S01]  /*1e1d0*/  LDL.LU R216, [R1+0xc64] ;  /* 0x000c640001d87983 */ /* 0x000ee20000300800 */
[----:B----4-:R-:W-:-:S03]  /*1e1e0*/  IMAD.X R15, R15, 0x1, R0, P6 ;  /* 0x000000010f0f7824 */ /* 0x010fc600030e0600 */
[----:B0-----:R-:W4:Y:S01]  /*1e1f0*/  LDL.LU R22, [R1+0xc88] ;  /* 0x000c880001167983 */ /* 0x001f220000300800 */
[----:B------:R-:W-:-:S05]  /*1e200*/  IADD3 R19, P6, R19, R12, RZ ;  /* 0x0000000c13137210 */ /* 0x000fca0007fde0ff */
[----:B------:R0:W-:Y:S04]  /*1e210*/  STL [R1+0xc7c], R19 ;  /* 0x000c7c1301007387 */ /* 0x0001e80000100800 */
[----:B------:R-:W-:Y:S04]  /*1e220*/  STL [R1+0xca8], R15 ;  /* 0x000ca80f01007387 */ /* 0x000fe80000100800 */
[----:B0-----:R-:W4:Y:S01]  /*1e230*/  LDL.LU R19, [R1+0xc5c] ;  /* 0x000c5c0001137983 */ /* 0x001f220000300800 */
[--C-:B------:R-:W-:Y:S02]  /*1e240*/  IMAD.X R17, R17, 0x1, R0.reuse, P1 ;  /* 0x0000000111117824 */ /* 0x100fe400008e0600 */
[----:B------:R-:W-:Y:S01]  /*1e250*/  IMAD.X R218, R218, 0x1, R0, P2 ;  /* 0x00000001dada7824 */ /* 0x000fe200010e0600 */
[----:B------:R-:W-:-:S02]  /*1e260*/  IADD3 R219, P1, R219, R12, RZ ;  /* 0x0000000cdbdb7210 */ /* 0x000fc40007f3e0ff */
[----:B------:R-:W-:Y:S01]  /*1e270*/  STL [R1+0xca0], R17 ;  /* 0x000ca01101007387 */ /* 0x000fe20000100800 */
[----:B--2---:R-:W-:Y:S01]  /*1e280*/  IADD3 R23, P2, R23, R12, RZ ;  /* 0x0000000c17177210 */ /* 0x004fe20007f5e0ff */
[----:B---3--:R-:W-:-:S04]  /*1e290*/  IMAD.X R217, R217, 0x1, R0, P3 ;  /* 0x00000001d9d97824 */ /* 0x008fc800018e0600 */
[----:B------:R0:W-:Y:S01]  /*1e2a0*/  STL [R1+0xc6c], R23 ;  /* 0x000c6c1701007387 */ /* 0x0001e20000100800 */
[----:B------:R-:W-:-:S03]  /*1e2b0*/  IADD3 R216, P3, R216, R12, RZ ;  /* 0x0000000cd8d87210 */ /* 0x000fc60007f7e0ff */
[----:B------:R-:W-:Y:S01]  /*1e2c0*/  STL [R1+0xc74], R219 ;  /* 0x000c74db01007387 */ /* 0x000fe20000100800 */
[----:B----4-:R-:W-:-:S03]  /*1e2d0*/  IMAD.X R22, R22, 0x1, R0, P4 ;  /* 0x0000000116167824 */ /* 0x010fc600020e0600 */
[----:B0-----:R-:W2:Y:S04]  /*1e2e0*/  LDL.LU R23, [R1+0xc80] ;  /* 0x000c800001177983 */ /* 0x001ea80000300800 */
[----:B------:R-:W-:Y:S04]  /*1e2f0*/  STL [R1+0xc98], R218 ;  /* 0x000c98da01007387 */ /* 0x000fe80000100800 */
[----:B------:R-:W-:Y:S04]  /*1e300*/  STL [R1+0xc90], R217 ;  /* 0x000c90d901007387 */ /* 0x000fe80000100800 */
[----:B------:R-:W-:Y:S04]  /*1e310*/  STL [R1+0xc64], R216 ;  /* 0x000c64d801007387 */ /* 0x000fe80000100800 */
[----:B------:R0:W-:Y:S04]  /*1e320*/  STL [R1+0xc88], R22 ;  /* 0x000c881601007387 */ /* 0x0001e80000100800 */
[----:B------:R-:W3:Y:S04]  /*1e330*/  LDL.LU R15, [R1+0xc54] ;  /* 0x000c5400010f7983 */ /* 0x000ee80000300800 */
[----:B0-----:R-:W4:Y:S01]  /*1e340*/  LDL.LU R22, [R1+0xc78] ;  /* 0x000c780001167983 */ /* 0x001f220000300800 */
[----:B------:R-:W-:-:S03]  /*1e350*/  IADD3 R19, P4, R19, R12, RZ ;  /* 0x0000000c13137210 */ /* 0x000fc60007f9e0ff */
[----:B------:R-:W4:Y:S04]  /*1e360*/  LDL.LU R17, [R1+0xc4c] ;  /* 0x000c4c0001117983 */ /* 0x000f280000300800 */
[----:B------:R-:W4:Y:S04]  /*1e370*/  LDL.LU R219, [R1+0xc70] ;  /* 0x000c700001db7983 */ /* 0x000f280000300800 */
[----:B------:R-:W4:Y:S04]  /*1e380*/  LDL.LU R218, [R1+0xc44] ;  /* 0x000c440001da7983 */ /* 0x000f280000300800 */
[----:B------:R0:W-:Y:S04]  /*1e390*/  STL [R1+0xc5c], R19 ;  /* 0x000c5c1301007387 */ /* 0x0001e80000100800 */
[----:B0-----:R-:W4:Y:S04]  /*1e3a0*/  LDL.LU R19, [R1+0xc68] ;  /* 0x000c680001137983 */ /* 0x001f280000300800 */
[----:B------:R-:W4:Y:S01]  /*1e3b0*/  LDL.LU R217, [R1+0xc3c] ;  /* 0x000c3c0001d97983 */ /* 0x000f220000300800 */
[----:B--2---:R-:W-:-:S05]  /*1e3c0*/  IMAD.X R23, R23, 0x1, R0, P5 ;  /* 0x0000000117177824 */ /* 0x004fca00028e0600 */
[----:B------:R0:W-:Y:S04]  /*1e3d0*/  STL [R1+0xc80], R23 ;  /* 0x000c801701007387 */ /* 0x0001e80000100800 */
[----:B------:R-:W2:Y:S01]  /*1e3e0*/  LDL.LU R216, [R1+0xc60] ;  /* 0x000c600001d87983 */ /* 0x000ea20000300800 */
[-C--:B---3--:R-:W-:Y:S01]  /*1e3f0*/  IADD3 R15, P5, R15, R12.reuse, RZ ;  /* 0x0000000c0f0f7210 */ /* 0x088fe20007fbe0ff */
[--C-:B----4-:R-:W-:Y:S02]  /*1e400*/  IMAD.X R22, R22, 0x1, R0.reuse, P6 ;  /* 0x0000000116167824 */ /* 0x110fe400030e0600 */
[----:B0-----:R-:W3:Y:S04]  /*1e410*/  LDL.LU R23, [R1+0xc34] ;  /* 0x000c340001177983 */ /* 0x001ee80000300800 */
[----:B------:R0:W-:Y:S04]  /*1e420*/  STL [R1+0xc78], R22 ;  /* 0x000c781601007387 */ /* 0x0001e80000100800 */
[----:B------:R-:W-:Y:S01]  /*1e430*/  STL [R1+0xc54], R15 ;  /* 0x000c540f01007387 */ /* 0x000fe20000100800 */
[----:B------:R-:W-:Y:S01]  /*1e440*/  IADD3 R17, P6, R17, R12, RZ ;  /* 0x0000000c11117210 */ /* 0x000fe20007fde0ff */
[----:B------:R-:W-:-:S02]  /*1e450*/  IMAD.X R219, R219, 0x1, R0, P1 ;  /* 0x00000001dbdb7824 */ /* 0x000fc400008e0600 */
[----:B0-----:R-:W4:Y:S01]  /*1e460*/  LDL.LU R22, [R1+0xc58] ;  /* 0x000c580001167983 */ /* 0x001f220000300800 */
[----:B------:R-:W-:-:S03]  /*1e470*/  IMAD.X R19, R19, 0x1, R0, P2 ;  /* 0x0000000113137824 */ /* 0x000fc600010e0600 */
[----:B------:R-:W-:Y:S04]  /*1e480*/  STL [R1+0xc4c], R17 ;  /* 0x000c4c1101007387 */ /* 0x000fe80000100800 */
[----:B------:R0:W-:Y:S04]  /*1e490*/  STL [R1+0xc68], R19 ;  /* 0x000c681301007387 */ /* 0x0001e80000100800 */
[----:B------:R-:W-:Y:S04]  /*1e4a0*/  STL [R1+0xc70], R219 ;  /* 0x000c70db01007387 */ /* 0x000fe80000100800 */
[----:B0-----:R-:W4:Y:S01]  /*1e4b0*/  LDL.LU R19, [R1+0xc2c] ;  /* 0x000c2c0001137983 */ /* 0x001f220000300800 */
[----:B------:R-:W-:-:S02]  /*1e4c0*/  IADD3 R218, P1, R218, R12, RZ ;  /* 0x0000000cdada7210 */ /* 0x000fc40007f3e0ff */
[----:B------:R-:W-:-:S03]  /*1e4d0*/  IADD3 R217, P2, R217, R12, RZ ;  /* 0x0000000cd9d97210 */ /* 0x000fc60007f5e0ff */
[----:B------:R-:W-:Y:S04]  /*1e4e0*/  STL [R1+0xc44], R218 ;  /* 0x000c44da01007387 */ /* 0x000fe80000100800 */
[----:B------:R-:W-:Y:S01]  /*1e4f0*/  STL [R1+0xc3c], R217 ;  /* 0x000c3cd901007387 */ /* 0x000fe20000100800 */
[----:B--2---:R-:W-:-:S05]  /*1e500*/  IMAD.X R216, R216, 0x1, R0, P3 ;  /* 0x00000001d8d87824 */ /* 0x004fca00018e0600 */
[----:B------:R-:W-:Y:S01]  /*1e510*/  STL [R1+0xc60], R216 ;  /* 0x000c60d801007387 */ /* 0x000fe20000100800 */
[----:B---3--:R-:W-:-:S05]  /*1e520*/  IADD3 R23, P3, R23, R12, RZ ;  /* 0x0000000c17177210 */ /* 0x008fca0007f7e0ff */
[----:B------:R0:W-:Y:S04]  /*1e530*/  STL [R1+0xc34], R23 ;  /* 0x000c341701007387 */ /* 0x0001e80000100800 */
[----:B------:R-:W2:Y:S01]  /*1e540*/  LDL.LU R15, [R1+0xc50] ;  /* 0x000c5000010f7983 */ /* 0x000ea20000300800 */
[----:B----4-:R-:W-:-:S03]  /*1e550*/  IMAD.X R22, R22, 0x1, R0, P4 ;  /* 0x0000000116167824 */ /* 0x010fc600020e0600 */
[----:B0-----:R-:W3:Y:S04]  /*1e560*/  LDL.LU R23, [R1+0xc24] ;  /* 0x000c240001177983 */ /* 0x001ee80000300800 */
[----:B------:R-:W4:Y:S04]  /*1e570*/  LDL.LU R17, [R1+0xc48] ;  /* 0x000c480001117983 */ /* 0x000f280000300800 */
[----:B------:R-:W4:Y:S04]  /*1e580*/  LDL.LU R219, [R1+0xc1c] ;  /* 0x000c1c0001db7983 */ /* 0x000f280000300800 */
[----:B------:R-:W4:Y:S04]  /*1e590*/  LDL.LU R218, [R1+0xc40] ;  /* 0x000c400001da7983 */ /* 0x000f280000300800 */
[----:B------:R0:W-:Y:S04]  /*1e5a0*/  STL [R1+0xc58], R22 ;  /* 0x000c581601007387 */ /* 0x0001e80000100800 */
[----:B0-----:R-:W4:Y:S01]  /*1e5b0*/  LDL.LU R22, [R1+0xc14] ;  /* 0x000c140001167983 */ /* 0x001f220000300800 */
[----:B------:R-:W-:-:S03]  /*1e5c0*/  IADD3 R19, P4, R19, R12, RZ ;  /* 0x0000000c13137210 */ /* 0x000fc60007f9e0ff */
[----:B------:R-:W4:Y:S04]  /*1e5d0*/  LDL.LU R217, [R1+0xc38] ;  /* 0x000c380001d97983 */ /* 0x000f280000300800 */
[----:B------:R0:W-:Y:S04]  /*1e5e0*/  STL [R1+0xc2c], R19 ;  /* 0x000c2c1301007387 */ /* 0x0001e80000100800 */
[----:B------:R-:W4:Y:S04]  /*1e5f0*/  LDL.LU R216, [R1+0xc0c] ;  /* 0x000c0c0001d87983 */ /* 0x000f280000300800 */
[----:B0-----:R-:W4:Y:S01]  /*1e600*/  LDL.LU R19, [R1+0xc30] ;  /* 0x000c300001137983 */ /* 0x001f220000300800 */
[--C-:B--2---:R-:W-:Y:S01]  /*1e610*/  IMAD.X R15, R15, 0x1, R0.reuse, P5 ;  /* 0x000000010f0f7824 */ /* 0x104fe200028e0600 */
[----:B---3--:R-:W-:Y:S01]  /*1e620*/  IADD3 R23, P5, R23, R12, RZ ;  /* 0x0000000c17177210 */ /* 0x008fe20007fbe0ff */
[----:B----4-:R-:W-:-:S02]  /*1e630*/  IMAD.X R17, R17, 0x1, R0, P6 ;  /* 0x0000000111117824 */ /* 0x010fc400030e0600 */
[----:B------:R-:W-:Y:S01]  /*1e640*/  IMAD.X R218, R218, 0x1, R0, P1 ;  /* 0x00000001dada7824 */ /* 0x000fe200008e0600 */
[-C--:B------:R-:W-:Y:S01]  /*1e650*/  IADD3 R219, P6, R219, R12.reuse, RZ ;  /* 0x0000000cdbdb7210 */ /* 0x080fe20007fde0ff */
[----:B------:R0:W-:Y:S04]  /*1e660*/  STL [R1+0xc24], R23 ;  /* 0x000c241701007387 */ /* 0x0001e80000100800 */
[----:B------:R-:W-:Y:S01]  /*1e670*/  STL [R1+0xc50], R15 ;  /* 0x000c500f01007387 */ /* 0x000fe20000100800 */
[----:B------:R-:W-:-:S03]  /*1e680*/  IADD3 R22, P1, R22, R12, RZ ;  /* 0x0000000c16167210 */ /* 0x000fc60007f3e0ff */
        /* <DEDUP_REMOVED lines=34> */
[----:B--2---:R-:W-:Y:S01]  /*1e8b0*/  IMAD.X R23, R23, 0x1, R0, P1 ;  /* 0x0000000117177824 */ /* 0x004fe200008e0600 */
[----:B---3--:R-:W-:-:S04]  /*1e8c0*/  IADD3 R217, P1, R217, R12, RZ ;  /* 0x0000000cd9d97210 */ /* 0x008fc80007f3e0ff */
[----:B------:R0:W-:Y:S01]  /*1e8d0*/  STL [R1+0xc10], R23 ;  /* 0x000c101701007387 */ /* 0x0001e20000100800 */
[----:B------:R-:W-:-:S03]  /*1e8e0*/  IMAD.X R216, R216, 0x1, R0, P2 ;  /* 0x00000001d8d87824 */ /* 0x000fc600010e0600 */
        /* <DEDUP_REMOVED lines=863> */
[----:B------:R0:W-:Y:S04]  /*21ee0*/  STL [R1+0x790], R216 ;  /* 0x000790d801007387 */ /* 0x0001e80000100800 */
[----:B------:R1:W-:Y:S04]  /*21ef0*/  STL [R1+0x764], R19 ;  /* 0x0007641301007387 */ /* 0x0003e80000100800 */
[----:B------:R-:W4:Y:S04]  /*21f00*/  LDL.LU R15, [R1+0x780] ;  /* 0x00078000010f7983 */ /* 0x000f280000300800 */
[----:B0-----:R-:W4:Y:S04]  /*21f10*/  LDL.LU R216, [R1+0x754] ;  /* 0x0007540001d87983 */ /* 0x001f280000300800 */
[----:B------:R-:W4:Y:S04]  /*21f20*/  LDL.LU R17, [R1+0x778] ;  /* 0x0007780001117983 */ /* 0x000f280000300800 */
[----:B------:R-:W4:Y:S04]  /*21f30*/  LDL.LU R219, [R1+0x74c] ;  /* 0x00074c0001db7983 */ /* 0x000f280000300800 */
[----:B------:R-:W4:Y:S01]  /*21f40*/  LDL.LU R218, [R1+0x770] ;  /* 0x0007700001da7983 */ /* 0x000f220000300800 */
[----:B--2---:R-:W-:-:S05]  /*21f50*/  IMAD.X R23, R23, 0x1, R0, P2 ;  /* 0x0000000117177824 */ /* 0x004fca00010e0600 */
[----:B------:R0:W-:Y:S04]  /*21f60*/  STL [R1+0x788], R23 ;  /* 0x0007881701007387 */ /* 0x0001e80000100800 */
[----:B-1----:R-:W2:Y:S04]  /*21f70*/  LDL.LU R19, [R1+0x744] ;  /* 0x0007440001137983 */ /* 0x002ea80000300800 */
[----:B------:R-:W2:Y:S01]  /*21f80*/  LDL.LU R217, [R1+0x768] ;  /* 0x0007680001d97983 */ /* 0x000ea20000300800 */
[----:B---3--:R-:W-:-:S05]  /*21f90*/  IADD3 R22, P2, R22, R12, RZ ;  /* 0x0000000c16167210 */ /* 0x008fca0007f5e0ff */
[----:B------:R1:W-:Y:S04]  /*21fa0*/  STL [R1+0x75c], R22 ;  /* 0x00075c1601007387 */ /* 0x0003e80000100800 */
[----:B0-----:R-:W3:Y:S01]  /*21fb0*/  LDL.LU R23, [R1+0x73c] ;  /* 0x00073c0001177983 */ /* 0x001ee20000300800 */
[----:B----4-:R-:W-:-:S03]  /*21fc0*/  IMAD.X R15, R15, 0x1, R0, P3 ;  /* 0x000000010f0f7824 */ /* 0x010fc600018e0600 */
[----:B-1----:R-:W4:Y:S01]  /*21fd0*/  LDL.LU R22, [R1+0x760] ;  /* 0x0007600001167983 */ /* 0x002f220000300800 */
        /* <DEDUP_REMOVED lines=9> */
[----:B------:R-:W-:-:S04]  /*22070*/  IMAD.X R217, R217, 0x1, R0, P6 ;  /* 0x00000001d9d97824 */ /* 0x000fc800030e0600 */
[----:B------:R0:W-:Y:S04]  /*22080*/  STL [R1+0x744], R19 ;  /* 0x0007441301007387 */ /* 0x0001e80000100800 */
[----:B------:R-:W-:Y:S01]  /*22090*/  STL [R1+0x74c], R219 ;  /* 0x00074cdb01007387 */ /* 0x000fe20000100800 */
[----:B---3--:R-:W-:-:S03]  /*220a0*/  IADD3 R23, P6, R23, R12, RZ ;  /* 0x0000000c17177210 */ /* 0x008fc60007fde0ff */
[----:B0-----:R-:W2:Y:S04]  /*220b0*/  LDL.LU R19, [R1+0x758] ;  /* 0x0007580001137983 */ /* 0x001ea80000300800 */
[----:B------:R-:W-:Y:S04]  /*220c0*/  STL [R1+0x770], R218 ;  /* 0x000770da01007387 */ /* 0x000fe80000100800 */
[----:B------:R-:W-:Y:S04]  /*220d0*/  STL [R1+0x768], R217 ;  /* 0x000768d901007387 */ /* 0x000fe80000100800 */
[----:B------:R0:W-:Y:S01]  /*220e0*/  STL [R1+0x73c], R23 ;  /* 0x00073c1701007387 */ /* 0x0001e20000100800 */
[----:B----4-:R-:W-:-:S05]  /*220f0*/  IMAD.X R22, R22, 0x1, R0, P1 ;  /* 0x0000000116167824 */ /* 0x010fca00008e0600 */
[----:B------:R1:W-:Y:S01]  /*22100*/  STL [R1+0x760], R22 ;  /* 0x0007601601007387 */ /* 0x0003e20000100800 */
[----:B0-----:R-:W-:Y:S02]  /*22110*/  IMAD.MOV.U32 R23, RZ, RZ, R21 ;  /* 0x000000ffff177224 */ /* 0x001fe400078e0015 */
[----:B------:R-:W-:Y:S02]  /*22120*/  IMAD.MOV.U32 R21, RZ, RZ, R251 ;  /* 0x000000ffff157224 */ /* 0x000fe400078e00fb */
[----:B-1----:R-:W-:Y:S02]  /*22130*/  IMAD.MOV.U32 R22, RZ, RZ, R252 ;  /* 0x000000ffff167224 */ /* 0x002fe400078e00fc */
[----:B------:R-:W-:Y:S02]  /*22140*/  IMAD.MOV.U32 R252, RZ, RZ, R250 ;  /* 0x000000fffffc7224 */ /* 0x000fe400078e00fa */
[----:B------:R-:W-:Y:S02]  /*22150*/  IMAD.MOV.U32 R250, RZ, RZ, R249 ;  /* 0x000000fffffa7224 */ /* 0x000fe400078e00f9 */
[----:B------:R-:W-:-:S02]  /*22160*/  IMAD.MOV.U32 R249, RZ, RZ, R248 ;  /* 0x000000fffff97224 */ /* 0x000fc400078e00f8 */
[----:B------:R-:W-:Y:S02]  /*22170*/  IMAD.MOV.U32 R248, RZ, RZ, R246 ;  /* 0x000000fffff87224 */ /* 0x000fe400078e00f6 */
[----:B------:R-:W-:Y:S02]  /*22180*/  IMAD.MOV.U32 R246, RZ, RZ, R245 ;  /* 0x000000fffff67224 */ /* 0x000fe400078e00f5 */
[----:B------:R-:W-:Y:S01]  /*22190*/  IMAD.MOV.U32 R245, RZ, RZ, R20 ;  /* 0x000000fffff57224 */ /* 0x000fe200078e0014 */
[----:B------:R-:W-:Y:S01]  /*221a0*/  IADD3 R216, P1, R216, R12, RZ ;  /* 0x0000000cd8d87210 */ /* 0x000fe20007f3e0ff */
[----:B------:R-:W3:Y:S04]  /*221b0*/  LDL.LU R20, [R1+0x72c] ;  /* 0x00072c0001147983 */ /* 0x000ee80000300800 */
[----:B------:R-:W4:Y:S04]  /*221c0*/  LDL.LU R251, [R1+0x750] ;  /* 0x0007500001fb7983 */ /* 0x000f280000300800 */
        /* <DEDUP_REMOVED lines=8> */
[----:B------:R-:W2:Y:S04]  /*22250*/  LDL.LU R217, [R1+0x738] ;  /* 0x0007380001d97983 */ /* 0x000ea80000300800 */
[----:B0-----:R-:W2:Y:S01]  /*22260*/  LDL.LU R19, [R1+0x70c] ;  /* 0x00070c0001137983 */ /* 0x001ea20000300800 */
[-C--:B---3--:R-:W-:Y:S01]  /*22270*/  IADD3 R20, P2, R20, R12.reuse, RZ ;  /* 0x0000000c14147210 */ /* 0x088fe20007f5e0ff */
[----:B----4-:R-:W-:Y:S01]  /*22280*/  IMAD.X R251, R251, 0x1, R0, P3 ;  /* 0x00000001fbfb7824 */ /* 0x010fe200018e0600 */
[----:B------:R-:W-:-:S03]  /*22290*/  IADD3 R15, P3, R15, R12, RZ ;  /* 0x0000000c0f0f7210 */ /* 0x000fc60007f7e0ff */
[----:B------:R0:W-:Y:S01]  /*222a0*/  STL [R1+0x72c], R20 ;  /* 0x00072c1401007387 */ /* 0x0001e20000100800 */
[----:B------:R-:W-:-:S03]  /*222b0*/  IMAD.X R17, R17, 0x1, R0, P4 ;  /* 0x0000000111117824 */ /* 0x000fc600020e0600 */
[----:B0-----:R-:W3:Y:S04]  /*222c0*/  LDL.LU R20, [R1+0xe28] ;  /* 0x000e280001147983 */ /* 0x001ee80000300800 */
[----:B------:R0:W-:Y:S01]  /*222d0*/  STL [R1+0x750], R251 ;  /* 0x000750fb01007387 */ /* 0x0001e20000100800 */
[----:B------:R-:W-:-:S03]  /*222e0*/  IMAD.X R216, R216, 0x1, R0, P5 ;  /* 0x00000001d8d87824 */ /* 0x000fc600028e0600 */
[----:B0-----:R-:W4:Y:S04]  /*222f0*/  LDL.LU R251, [R1+0x730] ;  /* 0x0007300001fb7983 */ /* 0x001f280000300800 */
[----:B------:R-:W-:Y:S04]  /*22300*/  STL [R1+0x724], R15 ;  /* 0x0007240f01007387 */ /* 0x000fe80000100800 */
[----:B------:R0:W-:Y:S04]  /*22310*/  STL [R1+0x740], R216 ;  /* 0x000740d801007387 */ /* 0x0001e80000100800 */
[----:B------:R-:W-:Y:S04]  /*22320*/  STL [R1+0x748], R17 ;  /* 0x0007481101007387 */ /* 0x000fe80000100800 */
[----:B0-----:R-:W3:Y:S01]  /*22330*/  LDL.LU R216, [R1+0x704] ;  /* 0x0007040001d87983 */ /* 0x001ee20000300800 */
[----:B------:R-:W-:-:S02]  /*22340*/  IADD3 R219, P4, R219, R12, RZ ;  /* 0x0000000cdbdb7210 */ /* 0x000fc40007f9e0ff */
[----:B------:R-:W-:-:S03]  /*22350*/  IADD3 R218, P5, R218, R12, RZ ;  /* 0x0000000cdada7210 */ /* 0x000fc60007fbe0ff */
[----:B------:R-:W-:Y:S04]  /*22360*/  STL [R1+0x71c], R219 ;  /* 0x00071cdb01007387 */ /* 0x000fe80000100800 */
[----:B------:R-:W-:Y:S01]  /*22370*/  STL [R1+0x714], R218 ;  /* 0x000714da01007387 */ /* 0x000fe20000100800 */
[----:B--2---:R-:W-:-:S05]  /*22380*/  IMAD.X R217, R217, 0x1, R0, P6 ;  /* 0x00000001d9d97824 */ /* 0x004fca00030e0600 */
[----:B------:R-:W-:Y:S01]  /*22390*/  STL [R1+0x738], R217 ;  /* 0x000738d901007387 */ /* 0x000fe20000100800 */
[----:B------:R-:W-:-:S05]  /*223a0*/  IADD3 R19, P6, R19, R12, RZ ;  /* 0x0000000c13137210 */ /* 0x000fca0007fde0ff */
[----:B------:R0:W-:Y:S04]  /*223b0*/  STL [R1+0x70c], R19 ;  /* 0x00070c1301007387 */ /* 0x0001e80000100800 */
[----:B------:R-:W2:Y:S04]  /*223c0*/  LDL.LU R15, [R1+0x6fc] ;  /* 0x0006fc00010f7983 */ /* 0x000ea80000300800 */
[----:B0-----:R-:W2:Y:S04]  /*223d0*/  LDL.LU R19, [R1+0x720] ;  /* 0x0007200001137983 */ /* 0x001ea80000300800 */
[----:B------:R-:W2:Y:S04]  /*223e0*/  LDL.LU R17, [R1+0x6f4] ;  /* 0x0006f40001117983 */ /* 0x000ea80000300800 */
[----:B------:R-:W2:Y:S04]  /*223f0*/  LDL.LU R219, [R1+0x718] ;  /* 0x0007180001db7983 */ /* 0x000ea80000300800 */
[----:B------:R-:W2:Y:S01]  /*22400*/  LDL.LU R218, [R1+0x6ec] ;  /* 0x0006ec0001da7983 */ /* 0x000ea20000300800 */
[----:B----4-:R-:W-:-:S05]  /*22410*/  IMAD.X R251, R251, 0x1, R0, P1 ;  /* 0x00000001fbfb7824 */ /* 0x010fca00008e0600 */
[----:B------:R0:W-:Y:S01]  /*22420*/  STL [R1+0x730], R251 ;  /* 0x000730fb01007387 */ /* 0x0001e20000100800 */
[----:B---3--:R-:W-:-:S03]  /*22430*/  IADD3 R216, P1, R216, R12, RZ ;  /* 0x0000000cd8d87210 */ /* 0x008fc60007f3e0ff */
[----:B0-----:R-:W3:Y:S04]  /*22440*/  LDL.LU R251, [R1+0x710] ;  /* 0x0007100001fb7983 */ /* 0x001ee80000300800 */
[----:B------:R-:W4:Y:S04]  /*22450*/  LDL.LU R12, [R1+0x728] ;  /* 0x00072800010c7983 */ /* 0x000f280000300800 */
[----:B------:R0:W-:Y:S04]  /*22460*/  STL [R1+0x704], R216 ;  /* 0x000704d801007387 */ /* 0x0001e80000100800 */
[----:B------:R-:W3:Y:S04]  /*22470*/  LDL.LU R217, [R1+0x6e4] ;  /* 0x0006e40001d97983 */ /* 0x000ee80000300800 */
[----:B0-----:R-:W3:Y:S01]  /*22480*/  LDL.LU R216, [R1+0x708] ;  /* 0x0007080001d87983 */ /* 0x001ee20000300800 */
[----:B--2---:R-:W-:-:S02]  /*22490*/  IMAD.X R19, R19, 0x1, R0, P3 ;  /* 0x0000000113137824 */ /* 0x004fc400018e0600 */
[----:B----4-:R-:W-:-:S05]  /*224a0*/  IMAD.X R12, R12, 0x1, R0, P2 ;  /* 0x000000010c0c7824 */ /* 0x010fca00010e0600 */
[----:B------:R0:W-:Y:S02]  /*224b0*/  STL [R1+0x728], R12 ;  /* 0x0007280c01007387 */ /* 0x0001e40000100800 */
[----:B0-----:R-:W0:Y:S02]  /*224c0*/  LDC R12, c[0x0][0x238] ;  /* 0x00008e00ff0c7b82 */ /* 0x001e240000000800 */
[----:B------:R1:W-:Y:S01]  /*224d0*/  STL [R1+0x720], R19 ;  /* 0x0007201301007387 */ /* 0x0003e20000100800 */
[--C-:B---3--:R-:W-:Y:S02]  /*224e0*/  IMAD.X R251, R251, 0x1, R0.reuse, P5 ;  /* 0x00000001fbfb7824 */ /* 0x108fe400028e0600 */
[----:B------:R-:W-:Y:S02]  /*224f0*/  IMAD.X R219, R219, 0x1, R0, P4 ;  /* 0x00000001dbdb7824 */ /* 0x000fe400020e0600 */
[----:B0-----:R-:W-:-:S04]  /*22500*/  IMAD.SHL.U32 R12, R12, 0x80, RZ ;  /* 0x000000800c0c7824 */ /* 0x001fc800078e00ff */
[----:B------:R-:W-:-:S05]  /*22510*/  IMAD.SHL.U32 R12, R12, 0x2, RZ ;  /* 0x000000020c0c7824 */ /* 0x000fca00078e00ff */
[-C--:B------:R-:W-:Y:S02]  /*22520*/  IADD3 R15, P2, R15, R12.reuse, RZ ;  /* 0x0000000c0f0f7210 */ /* 0x080fe40007f5e0ff */
[----:B------:R-:W-:-:S03]  /*22530*/  IADD3 R17, P3, R17, R12, RZ ;  /* 0x0000000c11117210 */ /* 0x000fc60007f7e0ff */
[----:B------:R-:W-:Y:S04]  /*22540*/  STL [R1+0x6fc], R15 ;  /* 0x0006fc0f01007387 */ /* 0x000fe80000100800 */
[----:B-1----:R-:W2:Y:S04]  /*22550*/  LDL.LU R19, [R1+0x6dc] ;  /* 0x0006dc0001137983 */ /* 0x002ea80000300800 */
[----:B------:R-:W-:Y:S04]  /*22560*/  STL [R1+0x6f4], R17 ;  /* 0x0006f41101007387 */ /* 0x000fe80000100800 */
[----:B------:R0:W-:Y:S04]  /*22570*/  STL [R1+0x710], R251 ;  /* 0x000710fb01007387 */ /* 0x0001e80000100800 */
[----:B------:R-:W-:Y:S04]  /*22580*/  STL [R1+0x718], R219 ;  /* 0x000718db01007387 */ /* 0x000fe80000100800 */
[----:B0-----:R-:W3:Y:S01]  /*22590*/  LDL.LU R251, [R1+0x700] ;  /* 0x0007000001fb7983 */ /* 0x001ee20000300800 */
[----:B------:R-:W-:-:S02]  /*225a0*/  IADD3 R218, P4, R218, R12, RZ ;  /* 0x0000000cdada7210 */ /* 0x000fc40007f9e0ff */
[-C--:B------:R-:W-:Y:S01]  /*225b0*/  IADD3 R217, P5, R217, R12.reuse, RZ ;  /* 0x0000000cd9d97210 */ /* 0x080fe20007fbe0ff */
[----:B------:R-:W-:Y:S02]  /*225c0*/  IMAD.X R216, R216, 0x1, R0, P6 ;  /* 0x00000001d8d87824 */ /* 0x000fe400030e0600 */
[----:B------:R-:W-:Y:S04]  /*225d0*/  STL [R1+0x6ec], R218 ;  /* 0x0006ecda01007387 */ /* 0x000fe80000100800 */
[----:B------:R-:W4:Y:S04]  /*225e0*/  LDL.LU R15, [R1+0x6d4] ;  /* 0x0006d400010f7983 */ /* 0x000f280000300800 */
[----:B------:R0:W-:Y:S04]  /*225f0*/  STL [R1+0x6e4], R217 ;  /* 0x0006e4d901007387 */ /* 0x0001e80000100800 */
[----:B------:R1:W-:Y:S04]  /*22600*/  STL [R1+0x708], R216 ;  /* 0x000708d801007387 */ /* 0x0003e80000100800 */
[----:B------:R-:W4:Y:S04]  /*22610*/  LDL.LU R17, [R1+0x6f8] ;  /* 0x0006f80001117983 */ /* 0x000f280000300800 */
[----:B0-----:R-:W4:Y:S04]  /*22620*/  LDL.LU R217, [R1+0x6cc] ;  /* 0x0006cc0001d97983 */ /* 0x001f280000300800 */
[----:B------:R-:W4:Y:S04]  /*22630*/  LDL.LU R219, [R1+0x6f0] ;  /* 0x0006f00001db7983 */ /* 0x000f280000300800 */
[----:B------:R-:W4:Y:S04]  /*22640*/  LDL.LU R218, [R1+0x6c4] ;  /* 0x0006c40001da7983 */ /* 0x000f280000300800 */
[----:B-1----:R-:W4:Y:S01]  /*22650*/  LDL.LU R216, [R1+0x6e8] ;  /* 0x0006e80001d87983 */ /* 0x002f220000300800 */
[----:B--2---:R-:W-:-:S05]  /*22660*/  IADD3 R19, P6, R19, R12, RZ ;  /* 0x0000000c13137210 */ /* 0x004fca0007fde0ff */
[----:B------:R0:W-:Y:S01]  /*22670*/  STL [R1+0x6dc], R19 ;  /* 0x0006dc1301007387 */ /* 0x0001e20000100800 */
[----:B---3--:R-:W-:-:S03]  /*22680*/  IMAD.X R251, R251, 0x1, R0, P1 ;  /* 0x00000001fbfb7824 */ /* 0x008fc600008e0600 */
[----:B0-----:R-:W2:Y:S04]  /*22690*/  LDL.LU R19, [R1+0x6bc] ;  /* 0x0006bc0001137983 */ /* 0x001ea80000300800 */
[----:B------:R0:W-:Y:S02]  /*226a0*/  STL [R1+0x700], R251 ;  /* 0x000700fb01007387 */ /* 0x0001e40000100800 */
[----:B0-----:R-:W-:Y:S02]  /*226b0*/  IMAD.MOV.U32 R251, RZ, RZ, R247 ;  /* 0x000000fffffb7224 */ /* 0x001fe400078e00f7 */
[----:B------:R-:W-:Y:S02]  /*226c0*/  IMAD.MOV.U32 R247, RZ, RZ, R2 ;  /* 0x000000fffff77224 */ /* 0x000fe400078e0002 */
[----:B------:R-:W3:Y:S01]  /*226d0*/  LDL.LU R2, [R1+0x6e0] ;  /* 0x0006e00001027983 */ /* 0x000ee20000300800 */
[-C--:B----4-:R-:W-:Y:S01]  /*226e0*/  IADD3 R15, P1, R15, R12.reuse, RZ ;  /* 0x0000000c0f0f7210 */ /* 0x090fe20007f3e0ff */
[--C-:B------:R-:W-:Y:S01]  /*226f0*/  IMAD.X R17, R17, 0x1, R0.reuse, P2 ;  /* 0x0000000111117824 */ /* 0x100fe200010e0600 */
[----:B------:R-:W-:Y:S01]  /*22700*/  IADD3 R217, P2, R217, R12, RZ ;  /* 0x0000000cd9d97210 */ /* 0x000fe20007f5e0ff */
[----:B------:R-:W-:-:S02]  /*22710*/  IMAD.X R219, R219, 0x1, R0, P3 ;  /* 0x00000001dbdb7824 */ /* 0x000fc400018e0600 */
[----:B------:R-:W-:Y:S01]  /*22720*/  IMAD.X R216, R216, 0x1, R0, P4 ;  /* 0x00000001d8d87824 */ /* 0x000fe200020e0600 */
[----:B------:R-:W-:Y:S04]  /*22730*/  STL [R1+0x6d4], R15 ;  /* 0x0006d40f01007387 */ /* 0x000fe80000100800 */
[----:B------:R0:W-:Y:S04]  /*22740*/  STL [R1+0x6cc], R217 ;  /* 0x0006ccd901007387 */ /* 0x0001e80000100800 */
[----:B------:R-:W-:Y:S01]  /*22750*/  STL [R1+0x6f8], R17 ;  /* 0x0006f81101007387 */ /* 0x000fe20000100800 */
[----:B------:R-:W-:-:S03]  /*22760*/  IADD3 R218, P3, R218, R12, RZ ;  /* 0x0000000cdada7210 */ /* 0x000fc60007f7e0ff */
[----:B0-----:R-:W4:Y:S04]  /*22770*/  LDL.LU R217, [R1+0x6b4] ;  /* 0x0006b40001d97983 */ /* 0x001f280000300800 */
[----:B------:R-:W-:Y:S01]  /*22780*/  STL [R1+0x6f0], R219 ;  /* 0x0006f0db01007387 */ /* 0x000fe20000100800 */
[----:B--2---:R-:W-:-:S05]  /*22790*/  IADD3 R19, P4, R19, R12, RZ ;  /* 0x0000000c13137210 */ /* 0x004fca0007f9e0ff */
[----:B------:R0:W-:Y:S04]  /*227a0*/  STL [R1+0x6bc], R19 ;  /* 0x0006bc1301007387 */ /* 0x0001e80000100800 */
[----:B------:R-:W-:Y:S04]  /*227b0*/  STL [R1+0x6c4], R218 ;  /* 0x0006c4da01007387 */ /* 0x000fe80000100800 */
[----:B0-----:R-:W2:Y:S01]  /*227c0*/  LDL.LU R19, [R1+0x6d8] ;  /* 0x0006d80001137983 */ /* 0x001ea20000300800 */
[----:B---3--:R-:W-:-:S03]  /*227d0*/  IMAD.X R2, R2, 0x1, R0, P5 ;  /* 0x0000000102027824 */ /* 0x008fc600028e0600 */
[----:B------:R-:W-:Y:S04]  /*227e0*/  STL [R1+0x6e8], R216 ;  /* 0x0006e8d801007387 */ /* 0x000fe80000100800 */
[----:B------:R0:W-:Y:S04]  /*227f0*/  STL [R1+0x6e0], R2 ;  /* 0x0006e00201007387 */ /* 0x0001e80000100800 */
[----:B0-----:R-:W3:Y:S04]  /*22800*/  LDL.LU R2, [R1+0x6ac] ;  /* 0x0006ac0001027983 */ /* 0x001ee80000300800 */
[----:B------:R-:W3:Y:S04]  /*22810*/  LDL.LU R15, [R1+0x6d0] ;  /* 0x0006d000010f7983 */ /* 0x000ee80000300800 */
[----:B------:R-:W3:Y:S01]  /*22820*/  LDL.LU R216, [R1+0x6a4] ;  /* 0x0006a40001d87983 */ /* 0x000ee20000300800 */
[----:B----4-:R-:W-:-:S03]  /*22830*/  IADD3 R217, P5, R217, R12, RZ ;  /* 0x0000000cd9d97210 */ /* 0x010fc60007fbe0ff */
[----:B------:R-:W4:Y:S04]  /*22840*/  LDL.LU R17, [R1+0x6c8] ;  /* 0x0006c80001117983 */ /* 0x000f280000300800 */
[----:B------:R-:W4:Y:S04]  /*22850*/  LDL.LU R219, [R1+0x69c] ;  /* 0x00069c0001db7983 */ /* 0x000f280000300800 */
[----:B------:R-:W4:Y:S04]  /*22860*/  LDL.LU R218, [R1+0x6c0] ;  /* 0x0006c00001da7983 */ /* 0x000f280000300800 */
[----:B------:R0:W-:Y:S04]  /*22870*/  STL [R1+0x6b4], R217 ;  /* 0x0006b4d901007387 */ /* 0x0001e80000100800 */
[----:B0-----:R-:W4:Y:S01]  /*22880*/  LDL.LU R217, [R1+0x694] ;  /* 0x0006940001d97983 */ /* 0x001f220000300800 */
[----:B--2---:R-:W-:-:S05]  /*22890*/  IMAD.X R19, R19, 0x1, R0, P6 ;  /* 0x0000000113137824 */ /* 0x004fca00030e0600 */
[----:B------:R0:W-:Y:S04]  /*228a0*/  STL [R1+0x6d8], R19 ;  /* 0x0006d81301007387 */ /* 0x0001e80000100800 */
[----:B0-----:R-:W2:Y:S01]  /*228b0*/  LDL.LU R19, [R1+0x6b8] ;  /* 0x0006b80001137983 */ /* 0x001ea20000300800 */
[-C--:B---3--:R-:W-:Y:S01]  /*228c0*/  IADD3 R2, P6, R2, R12.reuse, RZ ;  /* 0x0000000c02027210 */ /* 0x088fe20007fde0ff */
[----:B------:R-:W-:Y:S01]  /*228d0*/  IMAD.X R15, R15, 0x1, R0, P1 ;  /* 0x000000010f0f7824 */ /* 0x000fe200008e0600 */
[----:B------:R-:W-:-:S03]  /*228e0*/  IADD3 R216, P1, R216, R12, RZ ;  /* 0x0000000cd8d87210 */ /* 0x000fc60007f3e0ff */
[----:B------:R0:W-:Y:S04]  /*228f0*/  STL [R1+0x6ac], R2 ;  /* 0x0006ac0201007387 */ /* 0x0001e80000100800 */
[----:B0-----:R-:W3:Y:S04]  /*22900*/  LDL.LU R2, [R1+0xe24] ;  /* 0x000e240001027983 */ /* 0x001ee80000300800 */
[----:B------:R0:W-:Y:S04]  /*22910*/  STL [R1+0x6a4], R216 ;  /* 0x0006a4d801007387 */ /* 0x0001e80000100800 */
[----:B------:R-:W-:Y:S04]  /*22920*/  STL [R1+0x6d0], R15 ;  /* 0x0006d00f01007387 */ /* 0x000fe80000100800 */
[----:B0-----:R-:W3:Y:S01]  /*22930*/  LDL.LU R216, [R1+0x68c] ;  /* 0x00068c0001d87983 */ /* 0x001ee20000300800 */
[----:B----4-:R-:W-:-:S02]  /*22940*/  IMAD.X R17, R17, 0x1, R0, P2 ;  /* 0x0000000111117824 */ /* 0x010fc400010e0600 */
[--C-:B------:R-:W-:Y:S01]  /*22950*/  IMAD.X R218, R218, 0x1, R0.reuse, P3 ;  /* 0x00000001dada7824 */ /* 0x100fe200018e0600 */
[-C--:B------:R-:W-:Y:S02]  /*22960*/  IADD3 R217, P3, R217, R12.reuse, RZ ;  /* 0x0000000cd9d97210 */ /* 0x080fe40007f7e0ff */
[----:B------:R-:W-:Y:S01]  /*22970*/  IADD3 R219, P2, R219, R12, RZ ;  /* 0x0000000cdbdb7210 */ /* 0x000fe20007f5e0ff */
[----:B------:R-:W-:Y:S04]  /*22980*/  STL [R1+0x6c8], R17 ;  /* 0x0006c81101007387 */ /* 0x000fe80000100800 */
[----:B------:R0:W-:Y:S04]  /*22990*/  STL [R1+0x694], R217 ;  /* 0x000694d901007387 */ /* 0x0001e80000100800 */
[----:B------:R-:W-:Y:S04]  /*229a0*/  STL [R1+0x69c], R219 ;  /* 0x00069cdb01007387 */ /* 0x000fe80000100800 */
[----:B0-----:R-:W4:Y:S04]  /*229b0*/  LDL.LU R217, [R1+0x684] ;  /* 0x0006840001d97983 */ /* 0x001f280000300800 */
[----:B------:R-:W-:Y:S04]  /*229c0*/  STL [R1+0x6c0], R218 ;  /* 0x0006c0da01007387 */ /* 0x000fe80000100800 */
[----:B------:R-:W4:Y:S01]  /*229d0*/  LDL.LU R15, [R1+0x6a8] ;  /* 0x0006a800010f7983 */ /* 0x000f220000300800 */
[----:B--2---:R-:W-:-:S05]  /*229e0*/  IMAD.X R19, R19, 0x1, R0, P4 ;  /* 0x0000000113137824 */ /* 0x004fca00020e0600 */
[----:B------:R0:W-:Y:S04]  /*229f0*/  STL [R1+0x6b8], R19 ;  /* 0x0006b81301007387 */ /* 0x0001e80000100800 */
[----:B------:R-:W2:Y:S01]  /*22a00*/  LDL.LU R17, [R1+0x67c] ;  /* 0x00067c0001117983 */ /* 0x000ea20000300800 */
[----:B0-----:R-:W-:Y:S02]  /*22a10*/  IMAD.MOV.U32 R19, RZ, RZ, R23 ;  /* 0x000000ffff137224 */ /* 0x001fe400078e0017 */
[----:B------:R-:W-:Y:S02]  /*22a20*/  IMAD.MOV.U32 R23, RZ, RZ, R21 ;  /* 0x000000ffff177224 */ /* 0x000fe400078e0015 */
[----:B------:R-:W-:Y:S02]  /*22a30*/  IMAD.MOV.U32 R21, RZ, RZ, R252 ;  /* 0x000000ffff157224 */ /* 0x000fe400078e00fc */
[----:B------:R-:W-:-:S02]  /*22a40*/  IMAD.MOV.U32 R252, RZ, RZ, R250 ;  /* 0x000000fffffc7224 */ /* 0x000fc400078e00fa */
[----:B------:R-:W-:Y:S02]  /*22a50*/  IMAD.MOV.U32 R250, RZ, RZ, R249 ;  /* 0x000000fffffa7224 */ /* 0x000fe400078e00f9 */
[----:B------:R-:W-:Y:S02]  /*22a60*/  IMAD.MOV.U32 R249, RZ, RZ, R246 ;  /* 0x000000fffff97224 */ /* 0x000fe400078e00f6 */
[----:B------:R-:W-:Y:S02]  /*22a70*/  IMAD.MOV.U32 R246, RZ, RZ, R245 ;  /* 0x000000fffff67224 */ /* 0x000fe400078e00f5 */
[----:B------:R-:W2:Y:S01]  /*22a80*/  LDL.LU R245, [R1+0x6a0] ;  /* 0x0006a00001f57983 */ /* 0x000ea20000300800 */
[----:B---3--:R-:W-:-:S03]  /*22a90*/  IADD3 R216, P4, R216, R12, RZ ;  /* 0x0000000cd8d87210 */ /* 0x008fc60007f9e0ff */
[----:B------:R-:W3:Y:S04]  /*22aa0*/  LDL.LU R12, [R1+0x6b0] ;  /* 0x0006b000010c7983 */ /* 0x000ee80000300800 */
[----:B------:R-:W2:Y:S04]  /*22ab0*/  LDL.LU R219, [R1+0x674] ;  /* 0x0006740001db7983 */ /* 0x000ea80000300800 */
[----:B------:R-:W2:Y:S04]  /*22ac0*/  LDL.LU R218, [R1+0x698] ;  /* 0x0006980001da7983 */ /* 0x000ea80000300800 */
[----:B------:R0:W-:Y:S04]  /*22ad0*/  STL [R1+0x68c], R216 ;  /* 0x00068cd801007387 */ /* 0x0001e80000100800 */
[----:B0-----:R-:W2:Y:S01]  /*22ae0*/  LDL.LU R216, [R1+0x66c] ;  /* 0x00066c0001d87983 */ /* 0x001ea20000300800 */
[----:B----4-:R-:W-:-:S02]  /*22af0*/  IMAD.X R15, R15, 0x1, R0, P6 ;  /* 0x000000010f0f7824 */ /* 0x010fc400030e0600 */
[----:B---3--:R-:W-:-:S05]  /*22b00*/  IMAD.X R12, R12, 0x1, R0, P5 ;  /* 0x000000010c0c7824 */ /* 0x008fca00028e0600 */
[----:B------:R0:W-:Y:S02]  /*22b10*/  STL [R1+0x6b0], R12 ;  /* 0x0006b00c01007387 */ /* 0x0001e40000100800 */
[----:B0-----:R-:W0:Y:S01]  /*22b20*/  LDC R12, c[0x0][0x238] ;  /* 0x00008e00ff0c7b82 */ /* 0x001e220000000800 */
[--C-:B--2---:R-:W-:Y:S02]  /*22b30*/  IMAD.X R245, R245, 0x1, R0.reuse, P1 ;  /* 0x00000001f5f57824 */ /* 0x104fe400008e0600 */
[----:B------:R-:W-:Y:S02]  /*22b40*/  IMAD.X R218, R218, 0x1, R0, P2 ;  /* 0x00000001dada7824 */ /* 0x000fe400010e0600 */
[----:B0-----:R-:W-:-:S04]  /*22b50*/  IMAD.SHL.U32 R12, R12, 0x80, RZ ;  /* 0x000000800c0c7824 */ /* 0x001fc800078e00ff */
[----:B------:R-:W-:-:S05]  /*22b60*/  IMAD.SHL.U32 R12, R12, 0x2, RZ ;  /* 0x000000020c0c7824 */ /* 0x000fca00078e00ff */
[-C--:B------:R-:W-:Y:S02]  /*22b70*/  IADD3 R217, P5, R217, R12.reuse, RZ ;  /* 0x0000000cd9d97210 */ /* 0x080fe40007fbe0ff */
[----:B------:R-:W-:-:S03]  /*22b80*/  IADD3 R17, P6, R17, R12, RZ ;  /* 0x0000000c11117210 */ /* 0x000fc60007fde0ff */
[----:B------:R0:W-:Y:S01]  /*22b90*/  STL [R1+0x684], R217 ;  /* 0x000684d901007387 */ /* 0x0001e20000100800 */
[-C--:B------:R-:W-:Y:S02]  /*22ba0*/  IADD3 R219, P1, R219, R12.reuse, RZ ;  /* 0x0000000cdbdb7210 */ /* 0x080fe40007f3e0ff */
[----:B------:R-:W-:Y:S01]  /*22bb0*/  IADD3 R216, P2, R216, R12, RZ ;  /* 0x0000000cd8d87210 */ /* 0x000fe20007f5e0ff */
[----:B0-----:R-:W2:Y:S04]  /*22bc0*/  LDL.LU R217, [R1+0x690] ;  /* 0x0006900001d97983 */ /* 0x001ea80000300800 */
[----:B------:R-:W-:Y:S04]  /*22bd0*/  STL [R1+0x6a8], R15 ;  /* 0x0006a80f01007387 */ /* 0x000fe80000100800 */
[----:B------:R0:W-:Y:S04]  /*22be0*/  STL [R1+0x6a0], R245 ;  /* 0x0006a0f501007387 */ /* 0x0001e80000100800 */
[----:B------:R-:W-:Y:S01]  /*22bf0*/  STL [R1+0x67c], R17 ;  /* 0x00067c1101007387 */ /* 0x000fe20000100800 */
[----:B0-----:R-:W-:-:S03]  /*22c00*/  IMAD.MOV.U32 R245, RZ, RZ, R244 ;  /* 0x000000fffff57224 */ /* 0x001fc600078e00f4 */
[----:B------:R-:W3:Y:S04]  /*22c10*/  LDL.LU R244, [R1+0x664] ;  /* 0x0006640001f47983 */ /* 0x000ee80000300800 */
[----:B------:R-:W4:Y:S04]  /*22c20*/  LDL.LU R15, [R1+0x688] ;  /* 0x00068800010f7983 */ /* 0x000f280000300800 */
[----:B------:R-:W-:Y:S04]  /*22c30*/  STL [R1+0x674], R219 ;  /* 0x000674db01007387 */ /* 0x000fe80000100800 */
[----:B------:R0:W-:Y:S04]  /*22c40*/  STL [R1+0x66c], R216 ;  /* 0x00066cd801007387 */ /* 0x0001e80000100800 */
[----:B------:R1:W-:Y:S04]  /*22c50*/  STL [R1+0x698], R218 ;  /* 0x000698da01007387 */ /* 0x0003e80000100800 */
[----:B0-----:R-:W4:Y:S04]  /*22c60*/  LDL.LU R216, [R1+0x65c] ;  /* 0x00065c0001d87983 */ /* 0x001f280000300800 */
[----:B------:R-:W4:Y:S01]  /*22c70*/  LDL.LU R17, [R1+0x680] ;  /* 0x0006800001117983 */ /* 0x000f220000300800 */
[----:B--2---:R-:W-:-:S05]  /*22c80*/  IMAD.X R217, R217, 0x1, R0, P3 ;  /* 0x00000001d9d97824 */ /* 0x004fca00018e0600 */
[----:B------:R0:W-:Y:S04]  /*22c90*/  STL [R1+0x690], R217 ;  /* 0x000690d901007387 */ /* 0x0001e80000100800 */
[----:B------:R-:W2:Y:S04]  /*22ca0*/  LDL.LU R219, [R1+0x654] ;  /* 0x0006540001db7983 */ /* 0x000ea80000300800 */
[----:B-1----:R-:W2:Y:S01]  /*22cb0*/  LDL.LU R218, [R1+0x678] ;  /* 0x0006780001da7983 */ /* 0x002ea20000300800 */
[----:B---3--:R-:W-:-:S03]  /*22cc0*/  IADD3 R244, P3, R244, R12, RZ ;  /* 0x0000000cf4f47210 */ /* 0x008fc60007f7e0ff */
[----:B0-----:R-:W3:Y:S01]  /*22cd0*/  LDL.LU R217, [R1+0x64c] ;  /* 0x00064c0001d97983 */ /* 0x001ee20000300800 */
[----:B----4-:R-:W-:-:S03]  /*22ce0*/  IMAD.X R15, R15, 0x1, R0, P4 ;  /* 0x000000010f0f7824 */ /* 0x010fc600020e0600 */
[----:B------:R0:W-:Y:S02]  /*22cf0*/  STL [R1+0x664], R244 ;  /* 0x000664f401007387 */ /* 0x0001e40000100800 */
[----:B0-----:R-:W-:Y:S02]  /*22d00*/  IMAD.MOV.U32 R244, RZ, RZ, R2 ;  /* 0x000000fffff47224 */ /* 0x001fe400078e0002 */
[----:B------:R-:W4:Y:S01]  /*22d10*/  LDL.LU R2, [R1+0x670] ;  /* 0x0006700001027983 */ /* 0x000f220000300800 */
[----:B------:R-:W-:-:S03]  /*22d20*/  IADD3 R216, P4, R216, R12, RZ ;  /* 0x0000000cd8d87210 */ /* 0x000fc60007f9e0ff */
[----:B------:R-:W-:Y:S04]  /*22d30*/  STL [R1+0x688], R15 ;  /* 0x0006880f01007387 */ /* 0x000fe80000100800 */
[----:B------:R0:W-:Y:S04]  /*22d40*/  STL [R1+0x65c], R216 ;  /* 0x00065cd801007387 */ /* 0x0001e80000100800 */
[----:B0-----:R-:W4:Y:S01]  /*22d50*/  LDL.LU R216, [R1+0x644] ;  /* 0x0006440001d87983 */ /* 0x001f220000300800 */
[----:B------:R-:W-:-:S05]  /*22d60*/  IMAD.X R17, R17, 0x1, R0, P5 ;  /* 0x0000000111117824 */ /* 0x000fca00028e0600 */
[----:B------:R-:W-:Y:S01]  /*22d70*/  STL [R1+0x680], R17 ;  /* 0x0006801101007387 */ /* 0x000fe20000100800 */
[----:B--2---:R-:W-:Y:S01]  /*22d80*/  IADD3 R219, P5, R219, R12, RZ ;  /* 0x0000000cdbdb7210 */ /* 0x004fe20007fbe0ff */
[----:B------:R-:W-:-:S05]  /*22d90*/  IMAD.X R218, R218, 0x1, R0, P6 ;  /* 0x00000001dada7824 */ /* 0x000fca00030e0600 */
[----:B------:R0:W-:Y:S04]  /*22da0*/  STL [R1+0x678], R218 ;  /* 0x000678da01007387 */ /* 0x0001e80000100800 */
[----:B------:R-:W-:Y:S01]  /*22db0*/  STL [R1+0x654], R219 ;  /* 0x000654db01007387 */ /* 0x000fe20000100800 */
[----:B---3--:R-:W-:-:S03]  /*22dc0*/  IADD3 R217, P6, R217, R12, RZ ;  /* 0x0000000cd9d97210 */ /* 0x008fc60007fde0ff */
[----:B0-----:R-:W2:Y:S01]  /*22dd0*/  LDL.LU R218, [R1+0x668] ;  /* 0x0006680001da7983 */ /* 0x001ea20000300800 */
[----:B----4-:R-:W-:-:S05]  /*22de0*/  IMAD.X R2, R2, 0x1, R0, P1 ;  /* 0x0000000102027824 */ /* 0x010fca00008e0600 */
[----:B------:R0:W-:Y:S04]  /*22df0*/  STL [R1+0x670], R2 ;  /* 0x0006700201007387 */ /* 0x0001e80000100800 */
[----:B------:R1:W-:Y:S04]  /*22e00*/  STL [R1+0x64c], R217 ;  /* 0x00064cd901007387 */ /* 0x0003e80000100800 */
[----:B0-----:R-:W3:Y:S01]  /*22e10*/  LDL.LU R2, [R1+0x63c] ;  /* 0x00063c0001027983 */ /* 0x001ee20000300800 */
[----:B------:R-:W-:-:S03]  /*22e20*/  IADD3 R216, P1, R216, R12, RZ ;  /* 0x0000000cd8d87210 */ /* 0x000fc60007f3e0ff */
[----:B-1----:R-:W4:Y:S04]  /*22e30*/  LDL.LU R217, [R1+0x660] ;  /* 0x0006600001d97983 */ /* 0x002f280000300800 */
[----:B------:R-:W4:Y:S04]  /*22e40*/  LDL.LU R15, [R1+0x634] ;  /* 0x00063400010f7983 */ /* 0x000f280000300800 */
[----:B------:R0:W-:Y:S04]  /*22e50*/  STL [R1+0x644], R216 ;  /* 0x000644d801007387 */ /* 0x0001e80000100800 */
[----:B------:R-:W4:Y:S04]  /*22e60*/  LDL.LU R17, [R1+0x658] ;  /* 0x0006580001117983 */ /* 0x000f280000300800 */
[----:B0-----:R-:W4:Y:S04]  /*22e70*/  LDL.LU R216, [R1+0x62c] ;  /* 0x00062c0001d87983 */ /* 0x001f280000300800 */
[----:B------:R-:W4:Y:S01]  /*22e80*/  LDL.LU R219, [R1+0x650] ;  /* 0x0006500001db7983 */ /* 0x000f220000300800 */
[----:B--2---:R-:W-:-:S05]  /*22e90*/  IMAD.X R218, R218, 0x1, R0, P2 ;  /* 0x00000001dada7824 */ /* 0x004fca00010e0600 */
[----:B------:R0:W-:Y:S04]  /*22ea0*/  STL [R1+0x668], R218 ;  /* 0x000668da01007387 */ /* 0x0001e80000100800 */
        /* <DEDUP_REMOVED lines=8> */
[----:B------:R-:W-:-:S03]  /*22f30*/  IADD3 R216, P4, R216, R12, RZ ;  /* 0x0000000cd8d87210 */ /* 0x000fc60007f9e0ff */
[----:B0-----:R-:W4:Y:S04]  /*22f40*/  LDL.LU R217, [R1+0x648] ;  /* 0x0006480001d97983 */ /* 0x001f280000300800 */
[----:B------:R-:W-:Y:S04]  /*22f50*/  STL [R1+0x634], R15 ;  /* 0x0006340f01007387 */ /* 0x000fe80000100800 */
[----:B------:R0:W-:Y:S04]  /*22f60*/  STL [R1+0x62c], R216 ;  /* 0x00062cd801007387 */ /* 0x0001e80000100800 */
[----:B------:R-:W-:Y:S04]  /*22f70*/  STL [R1+0x658], R17 ;  /* 0x0006581101007387 */ /* 0x000fe80000100800 */
[----:B0-----:R-:W3:Y:S01]  /*22f80*/  LDL.LU R216, [R1+0x61c] ;  /* 0x00061c0001d87983 */ /* 0x001ee20000300800 */
[----:B------:R-:W-:-:S03]  /*22f90*/  IMAD.X R219, R219, 0x1, R0, P5 ;  /* 0x00000001dbdb7824 */ /* 0x000fc600028e0600 */
[----:B------:R-:W3:Y:S04]  /*22fa0*/  LDL.LU R15, [R1+0x614] ;  /* 0x00061400010f7983 */ /* 0x000ee80000300800 */
[----:B------:R-:W-:Y:S01]  /*22fb0*/  STL [R1+0x650], R219 ;  /* 0x000650db01007387 */ /* 0x000fe20000100800 */
[----:B--2---:R-:W-:-:S05]  /*22fc0*/  IADD3 R218, P5, R218, R12, RZ ;  /* 0x0000000cdada7210 */ /* 0x004fca0007fbe0ff */
[----:B------:R0:W-:Y:S04]  /*22fd0*/  STL [R1+0x624], R218 ;  /* 0x000624da01007387 */ /* 0x0001e80000100800 */
[----:B0-----:R-:W2:Y:S04]  /*22fe0*/  LDL.LU R218, [R1+0x638] ;  /* 0x0006380001da7983 */ /* 0x001ea80000300800 */
[----:B------:R-:W2:Y:S01]  /*22ff0*/  LDL.LU R17, [R1+0x60c] ;  /* 0x00060c0001117983 */ /* 0x000ea20000300800 */
[----:B----4-:R-:W-:-:S05]  /*23000*/  IMAD.X R217, R217, 0x1, R0, P6 ;  /* 0x00000001d9d97824 */ /* 0x010fca00030e0600 */
[----:B------:R0:W-:Y:S04]  /*23010*/  STL [R1+0x648], R217 ;  /* 0x000648d901007387 */ /* 0x0001e80000100800 */
[----:B------:R-:W4:Y:S01]  /*23020*/  LDL.LU R219, [R1+0x630] ;  /* 0x0006300001db7983 */ /* 0x000f220000300800 */
[----:B---3--:R-:W-:-:S03]  /*23030*/  IADD3 R216, P6, R216, R12, RZ ;  /* 0x0000000cd8d87210 */ /* 0x008fc60007fde0ff */
[----:B0-----:R-:W3:Y:S04]  /*23040*/  LDL.LU R217, [R1+0x604] ;  /* 0x0006040001d97983 */ /* 0x001ee80000300800 */
[----:B------:R-:W2:Y:S04]  /*23050*/  LDL.LU R12, [R1+0x640] ;  /* 0x00064000010c7983 */ /* 0x000ea80000300800 */
[----:B------:R0:W-:Y:S04]  /*23060*/  STL [R1+0x61c], R216 ;  /* 0x00061cd801007387 */ /* 0x0001e80000100800 */
[----:B0-----:R-:W3:Y:S01]  /*23070*/  LDL.LU R216, [R1+0x628] ;  /* 0x0006280001d87983 */ /* 0x001ee20000300800 */
[----:B--2---:R-:W-:-:S05]  /*23080*/  IMAD.X R12, R12, 0x1, R0, P1 ;  /* 0x000000010c0c7824 */ /* 0x004fca00008e0600 */
[----:B------:R0:W-:Y:S02]  /*23090*/  STL [R1+0x640], R12 ;  /* 0x0006400c01007387 */ /* 0x0001e40000100800 */
[----:B0-----:R-:W0:Y:S01]  /*230a0*/  LDC R12, c[0x0][0x238] ;  /* 0x00008e00ff0c7b82 */ /* 0x001e220000000800 */
[----:B------:R-:W-:Y:S02]  /*230b0*/  IMAD.X R218, R218, 0x1, R0, P2 ;  /* 0x00000001dada7824 */ /* 0x000fe400010e0600 */
[----:B0-----:R-:W-:-:S04]  /*230c0*/  IMAD.SHL.U32 R12, R12, 0x80, RZ ;  /* 0x000000800c0c7824 */ /* 0x001fc800078e00ff */
[----:B------:R-:W-:-:S05]  /*230d0*/  IMAD.SHL.U32 R12, R12, 0x2, RZ ;  /* 0x000000020c0c7824 */ /* 0x000fca00078e00ff */
[----:B------:R-:W-:-:S05]  /*230e0*/  IADD3 R15, P1, R15, R12, RZ ;  /* 0x0000000c0f0f7210 */ /* 0x000fca0007f3e0ff */
[----:B------:R-:W-:Y:S04]  /*230f0*/  STL [R1+0x614], R15 ;  /* 0x0006140f01007387 */ /* 0x000fe80000100800 */
[----:B------:R0:W-:Y:S04]  /*23100*/  STL [R1+0x638], R218 ;  /* 0x000638da01007387 */ /* 0x0001e80000100800 */
[----:B0-----:R-:W2:Y:S01]  /*23110*/  LDL.LU R218, [R1+0x5fc] ;  /* 0x0005fc0001da7983 */ /* 0x001ea20000300800 */
[-C--:B------:R-:W-:Y:S01]  /*23120*/  IADD3 R17, P2, R17, R12.reuse, RZ ;  /* 0x0000000c11117210 */ /* 0x080fe20007f5e0ff */
[--C-:B----4-:R-:W-:Y:S01]  /*23130*/  IMAD.X R219, R219, 0x1, R0.reuse, P3 ;  /* 0x00000001dbdb7824 */ /* 0x110fe200018e0600 */
[----:B---3--:R-:W-:Y:S01]  /*23140*/  IADD3 R217, P3, R217, R12, RZ ;  /* 0x0000000cd9d97210 */ /* 0x008fe20007f7e0ff */
[----:B------:R-:W-:-:S02]  /*23150*/  IMAD.X R216, R216, 0x1, R0, P4 ;  /* 0x00000001d8d87824 */ /* 0x000fc400020e0600 */
[----:B------:R-:W-:Y:S04]  /*23160*/  STL [R1+0x60c], R17 ;  /* 0x00060c1101007387 */ /* 0x000fe80000100800 */
[----:B------:R0:W-:Y:S04]  /*23170*/  STL [R1+0x604], R217 ;  /* 0x000604d901007387 */ /* 0x0001e80000100800 */
[----:B------:R-:W-:Y:S04]  /*23180*/  STL [R1+0x630], R219 ;  /* 0x000630db01007387 */ /* 0x000fe80000100800 */
[----:B0-----:R-:W3:Y:S04]  /*23190*/  LDL.LU R217, [R1+0x5f4] ;  /* 0x0005f40001d97983 */ /* 0x001ee80000300800 */
[----:B------:R-:W4:Y:S04]  /*231a0*/  LDL.LU R15, [R1+0x618] ;  /* 0x00061800010f7983 */ /* 0x000f280000300800 */
[----:B------:R-:W3:Y:S04]  /*231b0*/  LDL.LU R17, [R1+0x5ec] ;  /* 0x0005ec0001117983 */ /* 0x000ee80000300800 */
[----:B------:R0:W-:Y:S04]  /*231c0*/  STL [R1+0x628], R216 ;  /* 0x000628d801007387 */ /* 0x0001e80000100800 */
[----:B0-----:R-:W3:Y:S01]  /*231d0*/  LDL.LU R216, [R1+0x610] ;  /* 0x0006100001d87983 */ /* 0x001ee20000300800 */
[----:B--2---:R-:W-:-:S03]  /*231e0*/  IADD3 R218, P4, R218, R12, RZ ;  /* 0x0000000cdada7210 */ /* 0x004fc60007f9e0ff */
[----:B------:R-:W2:Y:S04]  /*231f0*/  LDL.LU R12, [R1+0x620] ;  /* 0x00062000010c7983 */ /* 0x000ea80000300800 */
[----:B------:R0:W-:Y:S04]  /*23200*/  STL [R1+0x5fc], R218 ;  /* 0x0005fcda01007387 */ /* 0x0001e80000100800 */
[----:B------:R-:W2:Y:S04]  /*23210*/  LDL.LU R219, [R1+0x5e4] ;  /* 0x0005e40001db7983 */ /* 0x000ea80000300800 */
[----:B0-----:R-:W2:Y:S01]  /*23220*/  LDL.LU R218, [R1+0x608] ;  /* 0x0006080001da7983 */ /* 0x001ea20000300800 */
[----:B----4-:R-:W-:-:S02]  /*23230*/  IMAD.X R15, R15, 0x1, R0, P6 ;  /* 0x000000010f0f7824 */ /* 0x010fc400030e0600 */
[--C-:B---3--:R-:W-:Y:S02]  /*23240*/  IMAD.X R216, R216, 0x1, R0.reuse, P1 ;  /* 0x00000001d8d87824 */ /* 0x108fe400008e0600 */
[----:B--2---:R-:W-:-:S05]  /*23250*/  IMAD.X R12, R12, 0x1, R0, P5 ;  /* 0x000000010c0c7824 */ /* 0x004fca00028e0600 */
[----:B------:R0:W-:Y:S02]  /*23260*/  STL [R1+0x620], R12 ;  /* 0x0006200c01007387 */ /* 0x0001e40000100800 */
[----:B0-----:R-:W0:Y:S02]  /*23270*/  LDC R12, c[0x0][0x238] ;  /* 0x00008e00ff0c7b82 */ /* 0x001e240000000800 */
[----:B0-----:R-:W-:-:S04]  /*23280*/  IMAD.SHL.U32 R12, R12, 0x80, RZ ;  /* 0x000000800c0c7824 */ /* 0x001fc800078e00ff */
[----:B------:R-:W-:-:S05]  /*23290*/  IMAD.SHL.U32 R12, R12, 0x2, RZ ;  /* 0x000000020c0c7824 */ /* 0x000fca00078e00ff */
[-C--:B------:R-:W-:Y:S02]  /*232a0*/  IADD3 R217, P5, R217, R12.reuse, RZ ;  /* 0x0000000cd9d97210 */ /* 0x080fe40007fbe0ff */
[----:B------:R-:W-:-:S03]  /*232b0*/  IADD3 R17, P6, R17, R12, RZ ;  /* 0x0000000c11117210 */ /* 0x000fc60007fde0ff */
[----:B------:R0:W-:Y:S04]  /*232c0*/  STL [R1+0x5f4], R217 ;  /* 0x0005f4d901007387 */ /* 0x0001e80000100800 */
[----:B0-----:R-:W2:Y:S04]  /*232d0*/  LDL.LU R217, [R1+0x5dc] ;  /* 0x0005dc0001d97983 */ /* 0x001ea80000300800 */
[----:B------:R-:W-:Y:S04]  /*232e0*/  STL [R1+0x618], R15 ;  /* 0x0006180f01007387 */ /* 0x000fe80000100800 */
[----:B------:R-:W-:Y:S04]  /*232f0*/  STL [R1+0x5ec], R17 ;  /* 0x0005ec1101007387 */ /* 0x000fe80000100800 */
[----:B------:R0:W-:Y:S04]  /*23300*/  STL [R1+0x610], R216 ;  /* 0x000610d801007387 */ /* 0x0001e80000100800 */
[----:B0-----:R-:W3:Y:S01]  /*23310*/  LDL.LU R216, [R1+0x600] ;  /* 0x0006000001d87983 */ /* 0x001ee20000300800 */
[----:B------:R-:W-:Y:S01]  /*23320*/  IADD3 R219, P1, R219, R12, RZ ;  /* 0x0000000cdbdb7210 */ /* 0x000fe20007f3e0ff */
[----:B------:R-:W-:-:S02]  /*23330*/  IMAD.X R218, R218, 0x1, R0, P2 ;  /* 0x00000001dada7824 */ /* 0x000fc400010e0600 */
[----:B------:R-:W4:Y:S04]  /*23340*/  LDL.LU R15, [R1+0x5d4] ;  /* 0x0005d400010f7983 */ /* 0x000f280000300800 */
[----:B------:R0:W-:Y:S04]  /*23350*/  STL [R1+0x5e4], R219 ;  /* 0x0005e4db01007387 */ /* 0x0001e80000100800 */
[----:B0-----:R-:W4:Y:S04]  /*23360*/  LDL.LU R219, [R1+0x5f8] ;  /* 0x0005f80001db7983 */ /* 0x001f280000300800 */
[----:B------:R0:W-:Y:S04]  /*23370*/  STL [R1+0x608], R218 ;  /* 0x000608da01007387 */ /* 0x0001e80000100800 */
[----:B------:R-:W4:Y:S04]  /*23380*/  LDL.LU R17, [R1+0x5cc] ;  /* 0x0005cc0001117983 */ /* 0x000f280000300800 */
[----:B0-----:R-:W4:Y:S01]  /*23390*/  LDL.LU R218, [R1+0x5f0] ;  /* 0x0005f00001da7983 */ /* 0x001f220000300800 */
[----:B--2---:R-:W-:-:S05]  /*233a0*/  IADD3 R217, P2, R217, R12, RZ ;  /* 0x0000000cd9d97210 */ /* 0x004fca0007f5e0ff */
[----:B------:R0:W-:Y:S01]  /*233b0*/  STL [R1+0x5dc], R217 ;  /* 0x0005dcd901007387 */ /* 0x0001e20000100800 */
[----:B---3--:R-:W-:-:S03]  /*233c0*/  IMAD.X R216, R216, 0x1, R0, P3 ;  /* 0x00000001d8d87824 */ /* 0x008fc600018e0600 */
[----:B0-----:R-:W2:Y:S04]  /*233d0*/  LDL.LU R217, [R1+0x5c4] ;  /* 0x0005c40001d97983 */ /* 0x001ea80000300800 */
[----:B------:R0:W-:Y:S02]  /*233e0*/  STL [R1+0x600], R216 ;  /* 0x000600d801007387 */ /* 0x0001e40000100800 */
[----:B0-----:R-:W-:Y:S02]  /*233f0*/  IMAD.MOV.U32 R216, RZ, RZ, R19 ;  /* 0x000000ffffd87224 */ /* 0x001fe400078e0013 */
[----:B------:R-:W-:Y:S02]  /*23400*/  IMAD.MOV.U32 R19, RZ, RZ, R23 ;  /* 0x000000ffff137224 */ /* 0x000fe400078e0017 */
[----:B------:R-:W-:-:S02]  /*23410*/  IMAD.MOV.U32 R23, RZ, RZ, R21 ;  /* 0x000000ffff177224 */ /* 0x000fc400078e0015 */
[----:B------:R-:W-:Y:S02]  /*23420*/  IMAD.MOV.U32 R21, RZ, RZ, R252 ;  /* 0x000000ffff157224 */ /* 0x000fe400078e00fc */
[----:B------:R-:W-:Y:S02]  /*23430*/  IMAD.MOV.U32 R252, RZ, RZ, R250 ;  /* 0x000000fffffc7224 */ /* 0x000fe400078e00fa */
[----:B------:R-:W-:Y:S02]  /*23440*/  IMAD.MOV.U32 R250, RZ, RZ, R249 ;  /* 0x000000fffffa7224 */ /* 0x000fe400078e00f9 */
[----:B------:R-:W-:Y:S02]  /*23450*/  IMAD.MOV.U32 R249, RZ, RZ, R246 ;  /* 0x000000fffff97224 */ /* 0x000fe400078e00f6 */
[----:B------:R-:W-:Y:S02]  /*23460*/  IMAD.MOV.U32 R246, RZ, RZ, R20 ;  /* 0x000000fffff67224 */ /* 0x000fe400078e0014 */
[----:B------:R-:W3:Y:S01]  /*23470*/  LDL.LU R20, [R1+0x5e8] ;  /* 0x0005e80001147983 */ /* 0x000ee20000300800 */
[-C--:B----4-:R-:W-:Y:S01]  /*23480*/  IADD3 R15, P3, R15, R12.reuse, RZ ;  /* 0x0000000c0f0f7210 */ /* 0x090fe20007f7e0ff */
[--C-:B------:R-:W-:Y:S01]  /*23490*/  IMAD.X R219, R219, 0x1, R0.reuse, P4 ;  /* 0x00000001dbdb7824 */ /* 0x100fe200020e0600 */
[----:B------:R-:W-:Y:S01]  /*234a0*/  IADD3 R17, P4, R17, R12, RZ ;  /* 0x0000000c11117210 */ /* 0x000fe20007f9e0ff */
[----:B------:R-:W-:-:S02]  /*234b0*/  IMAD.X R218, R218, 0x1, R0, P5 ;  /* 0x00000001dada7824 */ /* 0x000fc400028e0600 */
[----:B------:R-:W-:Y:S04]  /*234c0*/  STL [R1+0x5d4], R15 ;  /* 0x0005d40f01007387 */ /* 0x000fe80000100800 */
[----:B------:R0:W-:Y:S04]  /*234d0*/  STL [R1+0x5f8], R219 ;  /* 0x0005f8db01007387 */ /* 0x0001e80000100800 */
[----:B0-----:R-:W4:Y:S04]  /*234e0*/  LDL.LU R219, [R1+0x5bc] ;  /* 0x0005bc0001db7983 */ /* 0x001f280000300800 */
[----:B------:R-:W-:Y:S04]  /*234f0*/  STL [R1+0x5cc], R17 ;  /* 0x0005cc1101007387 */ /* 0x000fe80000100800 */
[----:B------:R0:W-:Y:S01]  /*23500*/  STL [R1+0x5f0], R218 ;  /* 0x0005f0da01007387 */ /* 0x0001e20000100800 */
[----:B--2---:R-:W-:-:S05]  /*23510*/  IADD3 R217, P5, R217, R12, RZ ;  /* 0x0000000cd9d97210 */ /* 0x004fca0007fbe0ff */
[----:B------:R-:W-:Y:S04]  /*23520*/  STL [R1+0x5c4], R217 ;  /* 0x0005c4d901007387 */ /* 0x000fe80000100800 */
[----:B0-----:R-:W2:Y:S01]  /*23530*/  LDL.LU R218, [R1+0x5e0] ;  /* 0x0005e00001da7983 */ /* 0x001ea20000300800 */
[----:B---3--:R-:W-:-:S05]  /*23540*/  IMAD.X R20, R20, 0x1, R0, P6 ;  /* 0x0000000114147824 */ /* 0x008fca00030e0600 */
[----:B------:R0:W-:Y:S04]  /*23550*/  STL [R1+0x5e8], R20 ;  /* 0x0005e81401007387 */ /* 0x0001e80000100800 */
[----:B0-----:R-:W3:Y:S04]  /*23560*/  LDL.LU R20, [R1+0x5b4] ;  /* 0x0005b40001147983 */ /* 0x001ee80000300800 */
[----:B------:R-:W3:Y:S01]  /*23570*/  LDL.LU R217, [R1+0x5d8] ;  /* 0x0005d80001d97983 */ /* 0x000ee20000300800 */
[----:B----4-:R-:W-:-:S03]  /*23580*/  IADD3 R219, P6, R219, R12, RZ ;  /* 0x0000000cdbdb7210 */ /* 0x010fc60007fde0ff */
[----:B------:R-:W4:Y:S04]  /*23590*/  LDL.LU R15, [R1+0x5ac] ;  /* 0x0005ac00010f7983 */ /* 0x000f280000300800 */
[----:B------:R-:W4:Y:S04]  /*235a0*/  LDL.LU R17, [R1+0x5d0] ;  /* 0x0005d00001117983 */ /* 0x000f280000300800 */
[----:B------:R0:W-:Y:S04]  /*235b0*/  STL [R1+0x5bc], R219 ;  /* 0x0005bcdb01007387 */ /* 0x0001e80000100800 */
[----:B0-----:R-:W4:Y:S01]  /*235c0*/  LDL.LU R219, [R1+0x5a4] ;  /* 0x0005a40001db7983 */ /* 0x001f220000300800 */
[----:B--2---:R-:W-:-:S05]  /*235d0*/  IMAD.X R218, R218, 0x1, R0, P1 ;  /* 0x00000001dada7824 */ /* 0x004fca00008e0600 */
[----:B------:R0:W-:Y:S04]  /*235e0*/  STL [R1+0x5e0], R218 ;  /* 0x0005e0da01007387 */ /* 0x0001e80000100800 */
[----:B0-----:R-:W2:Y:S01]  /*235f0*/  LDL.LU R218, [R1+0x5c8] ;  /* 0x0005c80001da7983 */ /* 0x001ea20000300800 */
[----:B---3--:R-:W-:Y:S01]  /*23600*/  IADD3 R20, P1, R20, R12, RZ ;  /* 0x0000000c14147210 */ /* 0x008fe20007f3e0ff */
[----:B------:R-:W-:-:S04]  /*23610*/  IMAD.X R217, R217, 0x1, R0, P2 ;  /* 0x00000001d9d97824 */ /* 0x000fc800010e0600 */
[----:B------:R0:W-:Y:S04]  /*23620*/  STL [R1+0x5b4], R20 ;  /* 0x0005b41401007387 */ /* 0x0001e80000100800 */
[----:B0-----:R-:W3:Y:S04]  /*23630*/  LDL.LU R20, [R1+0xe1c] ;  /* 0x000e1c0001147983 */ /* 0x001ee80000300800 */
[----:B------:R0:W-:Y:S04]  /*23640*/  STL [R1+0x5d8], R217 ;  /* 0x0005d8d901007387 */ /* 0x0001e80000100800 */
[----:B0-----:R-:W3:Y:S01]  /*23650*/  LDL.LU R217, [R1+0x59c] ;  /* 0x00059c0001d97983 */ /* 0x001ee20000300800 */
[-C--:B----4-:R-:W-:Y:S01]  /*23660*/  IADD3 R15, P2, R15, R12.reuse, RZ ;  /* 0x0000000c0f0f7210 */ /* 0x090fe20007f5e0ff */
[----:B------:R-:W-:Y:S01]  /*23670*/  IMAD.X R17, R17, 0x1, R0, P3 ;  /* 0x0000000111117824 */ /* 0x000fe200018e0600 */
[----:B------:R-:W-:-:S03]  /*23680*/  IADD3 R219, P3, R219, R12, RZ ;  /* 0x0000000cdbdb7210 */ /* 0x000fc60007f7e0ff */
[----:B------:R-:W-:Y:S04]  /*23690*/  STL [R1+0x5ac], R15 ;  /* 0x0005ac0f01007387 */ /* 0x000fe80000100800 */
[----:B------:R-:W-:Y:S04]  /*236a0*/  STL [R1+0x5d0], R17 ;  /* 0x0005d01101007387 */ /* 0x000fe80000100800 */
[----:B------:R0:W-:Y:S04]  /*236b0*/  STL [R1+0x5a4], R219 ;  /* 0x0005a4db01007387 */ /* 0x0001e80000100800 */
[----:B0-----:R-:W4:Y:S04]  /*236c0*/  LDL.LU R219, [R1+0x594] ;  /* 0x0005940001db7983 */ /* 0x001f280000300800 */
[----:B------:R-:W4:Y:S01]  /*236d0*/  LDL.LU R15, [R1+0x5b8] ;  /* 0x0005b800010f7983 */ /* 0x000f220000300800 */
[----:B--2---:R-:W-:-:S05]  /*236e0*/  IMAD.X R218, R218, 0x1, R0, P4 ;  /* 0x00000001dada7824 */ /* 0x004fca00020e0600 */
[----:B------:R0:W-:Y:S04]  /*236f0*/  STL [R1+0x5c8], R218 ;  /* 0x0005c8da01007387 */ /* 0x0001e80000100800 */
[----:B0-----:R-:W2:Y:S01]  /*23700*/  LDL.LU R218, [R1+0x58c] ;  /* 0x00058c0001da7983 */ /* 0x001ea20000300800 */
[----:B---3--:R-:W-:-:S03]  /*23710*/  IADD3 R217, P4, R217, R12, RZ ;  /* 0x0000000cd9d97210 */ /* 0x008fc60007f9e0ff */
[----:B------:R-:W3:Y:S04]  /*23720*/  LDL.LU R12, [R1+0x5c0] ;  /* 0x0005c000010c7983 */ /* 0x000ee80000300800 */
[----:B------:R-:W2:Y:S04]  /*23730*/  LDL.LU R17, [R1+0x5b0] ;  /* 0x0005b00001117983 */ /* 0x000ea80000300800 */
[----:B------:R0:W-:Y:S04]  /*23740*/  STL [R1+0x59c], R217 ;  /* 0x00059cd901007387 */ /* 0x0001e80000100800 */
[----:B0-----:R-:W2:Y:S01]  /*23750*/  LDL.LU R217, [R1+0x584] ;  /* 0x0005840001d97983 */ /* 0x001ea20000300800 */
[----:B----4-:R-:W-:-:S02]  /*23760*/  IMAD.X R15, R15, 0x1, R0, P6 ;  /* 0x000000010f0f7824 */ /* 0x010fc400030e0600 */
[----:B---3--:R-:W-:-:S05]  /*23770*/  IMAD.X R12, R12, 0x1, R0, P5 ;  /* 0x000000010c0c7824 */ /* 0x008fca00028e0600 */
[----:B------:R0:W-:Y:S02]  /*23780*/  STL [R1+0x5c0], R12 ;  /* 0x0005c00c01007387 */ /* 0x0001e40000100800 */
[----:B0-----:R-:W0:Y:S02]  /*23790*/  LDC R12, c[0x0][0x238] ;  /* 0x00008e00ff0c7b82 */ /* 0x001e240000000800 */
[----:B0-----:R-:W-:-:S04]  /*237a0*/  IMAD.SHL.U32 R12, R12, 0x80, RZ ;  /* 0x000000800c0c7824 */ /* 0x001fc800078e00ff */
[----:B------:R-:W-:-:S05]  /*237b0*/  IMAD.SHL.U32 R12, R12, 0x2, RZ ;  /* 0x000000020c0c7824 */ /* 0x000fca00078e00ff */
[-C--:B------:R-:W-:Y:S02]  /*237c0*/  IADD3 R219, P5, R219, R12.reuse, RZ ;  /* 0x0000000cdbdb7210 */ /* 0x080fe40007fbe0ff */
[----:B--2---:R-:W-:-:S03]  /*237d0*/  IADD3 R218, P6, R218, R12, RZ ;  /* 0x0000000cdada7210 */ /* 0x004fc60007fde0ff */
[----:B------:R0:W-:Y:S04]  /*237e0*/  STL [R1+0x594], R219 ;  /* 0x000594db01007387 */ /* 0x0001e80000100800 */
[----:B0-----:R-:W2:Y:S04]  /*237f0*/  LDL.LU R219, [R1+0x5a8] ;  /* 0x0005a80001db7983 */ /* 0x001ea80000300800 */
[----:B------:R-:W-:Y:S04]  /*23800*/  STL [R1+0x5b8], R15 ;  /* 0x0005b80f01007387 */ /* 0x000fe80000100800 */
[----:B------:R0:W-:Y:S04]  /*23810*/  STL [R1+0x58c], R218 ;  /* 0x00058cda01007387 */ /* 0x0001e80000100800 */
[----:B0-----:R-:W3:Y:S01]  /*23820*/  LDL.LU R218, [R1+0x57c] ;  /* 0x00057c0001da7983 */ /* 0x001ee20000300800 */
[----:B------:R-:W-:Y:S01]  /*23830*/  IMAD.X R17, R17, 0x1, R0, P1 ;  /* 0x0000000111117824 */ /* 0x000fe200008e0600 */
[----:B------:R-:W-:-:S02]  /*23840*/  IADD3 R217, P1, R217, R12, RZ ;  /* 0x0000000cd9d97210 */ /* 0x000fc40007f3e0ff */
[----:B------:R-:W4:Y:S04]  /*23850*/  LDL.LU R15, [R1+0x574] ;  /* 0x00057400010f7983 */ /* 0x000f280000300800 */
[----:B------:R-:W-:Y:S04]  /*23860*/  STL [R1+0x5b0], R17 ;  /* 0x0005b01101007387 */ /* 0x000fe80000100800 */
[----:B------:R0:W-:Y:S04]  /*23870*/  STL [R1+0x584], R217 ;  /* 0x000584d901007387 */ /* 0x0001e80000100800 */
[----:B0-----:R-:W4:Y:S04]  /*23880*/  LDL.LU R217, [R1+0x598] ;  /* 0x0005980001d97983 */ /* 0x001f280000300800 */
[----:B------:R-:W4:Y:S01]  /*23890*/  LDL.LU R17, [R1+0x56c] ;  /* 0x00056c0001117983 */ /* 0x000f220000300800 */
[----:B--2---:R-:W-:-:S05]  /*238a0*/  IMAD.X R219, R219, 0x1, R0, P2 ;  /* 0x00000001dbdb7824 */ /* 0x004fca00010e0600 */
[----:B------:R0:W-:Y:S01]  /*238b0*/  STL [R1+0x5a8], R219 ;  /* 0x0005a8db01007387 */ /* 0x0001e20000100800 */
[----:B---3--:R-:W-:-:S03]  /*238c0*/  IADD3 R218, P2, R218, R12, RZ ;  /* 0x0000000cdada7210 */ /* 0x008fc60007f5e0ff */
[----:B0-----:R-:W2:Y:S04]  /*238d0*/  LDL.LU R219, [R1+0x590] ;  /* 0x0005900001db7983 */ /* 0x001ea80000300800 */
[----:B------:R-:W3:Y:S04]  /*238e0*/  LDL.LU R12, [R1+0x5a0] ;  /* 0x0005a000010c7983 */ /* 0x000ee80000300800 */
        /* <DEDUP_REMOVED lines=8> */
[----:B------:R-:W-:-:S05]  /*23970*/  IADD3 R15, P3, R15, R12, RZ ;  /* 0x0000000c0f0f7210 */ /* 0x000fca0007f7e0ff */
[----:B------:R-:W-:Y:S04]  /*23980*/  STL [R1+0x574], R15 ;  /* 0x0005740f01007387 */ /* 0x000fe80000100800 */
[----:B------:R0:W-:Y:S04]  /*23990*/  STL [R1+0x598], R217 ;  /* 0x000598d901007387 */ /* 0x0001e80000100800 */
[----:B0-----:R-:W3:Y:S01]  /*239a0*/  LDL.LU R217, [R1+0x55c] ;  /* 0x00055c0001d97983 */ /* 0x001ee20000300800 */
[-C--:B------:R-:W-:Y:S01]  /*239b0*/  IADD3 R17, P4, R17, R12.reuse, RZ ;  /* 0x0000000c11117210 */ /* 0x080fe20007f9e0ff */
[----:B--2---:R-:W-:Y:S01]  /*239c0*/  IMAD.X R219, R219, 0x1, R0, P5 ;  /* 0x00000001dbdb7824 */ /* 0x004fe200028e0600 */
[----:B------:R-:W-:-:S03]  /*239d0*/  IADD3 R20, P5, R20, R12, RZ ;  /* 0x0000000c14147210 */ /* 0x000fc60007fbe0ff */
[----:B------:R-:W-:Y:S04]  /*239e0*/  STL [R1+0x56c], R17 ;  /* 0x00056c1101007387 */ /* 0x000fe80000100800 */
[----:B------:R0:W-:Y:S04]  /*239f0*/  STL [R1+0x564], R20 ;  /* 0x0005641401007387 */ /* 0x0001e80000100800 */
[----:B------:R1:W-:Y:S04]  /*23a00*/  STL [R1+0x590], R219 ;  /* 0x000590db01007387 */ /* 0x0003e80000100800 */
[----:B0-----:R-:W2:Y:S01]  /*23a10*/  LDL.LU R20, [R1+0xe18] ;  /* 0x000e180001147983 */ /* 0x001ea20000300800 */
[----:B------:R-:W-:-:S03]  /*23a20*/  IMAD.X R218, R218, 0x1, R0, P6 ;  /* 0x00000001dada7824 */ /* 0x000fc600030e0600 */
[----:B------:R-:W4:Y:S04]  /*23a30*/  LDL.LU R15, [R1+0x578] ;  /* 0x00057800010f7983 */ /* 0x000f280000300800 */
[----:B------:R-:W4:Y:S04]  /*23a40*/  LDL.LU R17, [R1+0xd5c] ;  /* 0x000d5c0001117983 */ /* 0x000f280000300800 */
[----:B------:R0:W-:Y:S04]  /*23a50*/  STL [R1+0x588], R218 ;  /* 0x000588da01007387 */ /* 0x0001e80000100800 */
[----:B-1----:R-:W4:Y:S01]  /*23a60*/  LDL.LU R219, [R1+0x570] ;  /* 0x0005700001db7983 */ /* 0x002f220000300800 */
[----:B---3--:R-:W-:-:S03]  /*23a70*/  IADD3 R217, P6, R217, R12, RZ ;  /* 0x0000000cd9d97210 */ /* 0x008fc60007fde0ff */
[----:B------:R-:W3:Y:S04]  /*23a80*/  LDL.LU R12, [R1+0xd70] ;  /* 0x000d7000010c7983 */ /* 0x000ee80000300800 */
[----:B0-----:R-:W3:Y:S04]  /*23a90*/  LDL.LU R218, [R1+0x568] ;  /* 0x0005680001da7983 */ /* 0x001ee80000300800 */
[----:B------:R0:W-:Y:S01]  /*23aa0*/  STL [R1+0x55c], R217 ;  /* 0x00055cd901007387 */ /* 0x0001e20000100800 */
[----:B--2---:R-:W-:-:S05]  /*23ab0*/  IMAD.X R20, R20, 0x1, R0, P1 ;  /* 0x0000000114147824 */ /* 0x004fca00008e0600 */
[----:B------:R1:W-:Y:S01]  /*23ac0*/  STL [R1+0x580], R20 ;  /* 0x0005801401007387 */ /* 0x0003e20000100800 */
[--C-:B----4-:R-:W-:Y:S02]  /*23ad0*/  IMAD.X R15, R15, 0x1, R0.reuse, P2 ;  /* 0x000000010f0f7824 */ /* 0x110fe400010e0600 */
[----:B------:R-:W-:Y:S01]  /*23ae0*/  IMAD.X R219, R219, 0x1, R0, P3 ;  /* 0x00000001dbdb7824 */ /* 0x000fe200018e0600 */
[----:B0-----:R-:W2:Y:S01]  /*23af0*/  LDL.LU R217, [R1+0xd64] ;  /* 0x000d640001d97983 */ /* 0x001ea20000300800 */
[----:B-1----:R-:W0:Y:S02]  /*23b00*/  LDC R20, c[0x0][0x23c] ;  /* 0x00008f00ff147b82 */ /* 0x002e240000000800 */
[----:B0-----:R-:W-:-:S04]  /*23b10*/  IMAD.SHL.U32 R20, R20, 0x80, RZ ;  /* 0x0000008014147824 */ /* 0x001fc800078e00ff */
[----:B------:R-:W-:-:S05]  /*23b20*/  IMAD.SHL.U32 R20, R20, 0x2, RZ ;  /* 0x0000000214147824 */ /* 0x000fca00078e00ff */
[-C--:B------:R-:W-:Y:S02]  /*23b30*/  IADD3 R17, P2, R17, R20.reuse, RZ ;  /* 0x0000001411117210 */ /* 0x080fe40007f5e0ff */
[-C--:B------:R-:W-:Y:S02]  /*23b40*/  IADD3 R2, P3, R2, R20.reuse, RZ ;  /* 0x0000001402027210 */ /* 0x080fe40007f7e0ff */
[----:B---3--:R-:W-:-:S05]  /*23b50*/  IADD3 R12, P1, R12, R20, RZ ;  /* 0x000000140c0c7210 */ /* 0x008fca0007f3e0ff */
[----:B------:R-:W-:Y:S04]  /*23b60*/  STL [R1+0xd70], R12 ;  /* 0x000d700c01007387 */ /* 0x000fe80000100800 */
[----:B------:R-:W-:Y:S04]  /*23b70*/  STL [R1+0x578], R15 ;  /* 0x0005780f01007387 */ /* 0x000fe80000100800 */
[----:B------:R-:W-:Y:S04]  /*23b80*/  STL [R1+0xd5c], R17 ;  /* 0x000d5c1101007387 */ /* 0x000fe80000100800 */
[----:B------:R-:W-:Y:S04]  /*23b90*/  STL [R1+0x570], R219 ;  /* 0x000570db01007387 */ /* 0x000fe80000100800 */
[----:B------:R0:W-:Y:S04]  /*23ba0*/  STL [R1+0xd68], R2 ;  /* 0x000d680201007387 */ /* 0x0001e80000100800 */
[----:B0-----:R-:W3:Y:S01]  /*23bb0*/  LDL.LU R2, [R1+0xe14] ;  /* 0x000e140001027983 */ /* 0x001ee20000300800 */
[----:B------:R-:W-:Y:S01]  /*23bc0*/  IMAD.X R218, R218, 0x1, R0, P4 ;  /* 0x00000001dada7824 */ /* 0x000fe200020e0600 */
[----:B--2---:R-:W-:-:S04]  /*23bd0*/  IADD3 R217, P4, R217, R20, RZ ;  /* 0x00000014d9d97210 */ /* 0x004fc80007f9e0ff */
[----:B------:R0:W-:Y:S04]  /*23be0*/  STL [R1+0x568], R218 ;  /* 0x000568da01007387 */ /* 0x0001e80000100800 */
[----:B0-----:R-:W2:Y:S04]  /*23bf0*/  LDL.LU R218, [R1+0xd60] ;  /* 0x000d600001da7983 */ /* 0x001ea80000300800 */
[----:B------:R-:W4:Y:S04]  /*23c00*/  LDL.LU R12, [R1+0x558] ;  /* 0x00055800010c7983 */ /* 0x000f280000300800 */
[----:B------:R-:W4:Y:S04]  /*23c10*/  LDL.LU R15, [R1+0xd4c] ;  /* 0x000d4c00010f7983 */ /* 0x000f280000300800 */
[----:B------:R0:W-:Y:S04]  /*23c20*/  STL [R1+0xd64], R217 ;  /* 0x000d64d901007387 */ /* 0x0001e80000100800 */
[----:B0-----:R-:W4:Y:S01]  /*23c30*/  LDL.LU R217, [R1+0xd6c] ;  /* 0x000d6c0001d97983 */ /* 0x001f220000300800 */
[----:B---3--:R-:W-:-:S05]  /*23c40*/  IMAD.X R2, R2, 0x1, R0, P5 ;  /* 0x0000000102027824 */ /* 0x008fca00028e0600 */
[----:B------:R0:W-:Y:S04]  /*23c50*/  STL [R1+0x560], R2 ;  /* 0x0005600201007387 */ /* 0x0001e80000100800 */
[----:B0-----:R-:W3:Y:S01]  /*23c60*/  LDL.LU R2, [R1+0xe10] ;  /* 0x000e100001027983 */ /* 0x001ee20000300800 */
[----:B--2---:R-:W-:-:S03]  /*23c70*/  IADD3 R218, P5, R218, R20, RZ ;  /* 0x00000014dada7210 */ /* 0x004fc60007fbe0ff */
[----:B------:R-:W2:Y:S04]  /*23c80*/  LDL.LU R17, [R1+0x550] ;  /* 0x0005500001117983 */ /* 0x000ea80000300800 */
[----:B------:R-:W2:Y:S01]  /*23c90*/  LDL.LU R219, [R1+0x554] ;  /* 0x0005540001db7983 */ /* 0x000ea20000300800 */
[----:B----4-:R-:W-:Y:S01]  /*23ca0*/  IMAD.X R12, R12, 0x1, R0, P6 ;  /* 0x000000010c0c7824 */ /* 0x010fe200030e0600 */
[----:B------:R-:W-:Y:S02]  /*23cb0*/  IADD3 R15, P6, R15, R20, RZ ;  /* 0x000000140f0f7210 */ /* 0x000fe40007fde0ff */
[----:B------:R0:W-:Y:S04]  /*23cc0*/  STL [R1+0xd60], R218 ;  /* 0x000d60da01007387 */ /* 0x0001e80000100800 */
[----:B0-----:R-:W4:Y:S04]  /*23cd0*/  LDL.LU R218, [R1+0x548] ;  /* 0x0005480001da7983 */ /* 0x001f280000300800 */
[----:B------:R-:W-:Y:S04]  /*23ce0*/  STL [R1+0x558], R12 ;  /* 0x0005580c01007387 */ /* 0x000fe80000100800 */
[----:B------:R-:W-:Y:S01]  /*23cf0*/  STL [R1+0xd4c], R15 ;  /* 0x000d4c0f01007387 */ /* 0x000fe20000100800 */
[----:B---3--:R-:W-:-:S05]  /*23d00*/  IMAD.X R217, R217, 0x1, R2, P1 ;  /* 0x00000001d9d97824 */ /* 0x008fca00008e0602 */
[----:B------:R0:W-:Y:S04]  /*23d10*/  STL [R1+0xd6c], R217 ;  /* 0x000d6cd901007387 */ /* 0x0001e80000100800 */
[----:B0-----:R-:W3:Y:S01]  /*23d20*/  LDL.LU R217, [R1+0xd58] ;  /* 0x000d580001d97983 */ /* 0x001ee20000300800 */
[-C--:B--2---:R-:W-:Y:S01]  /*23d30*/  IADD3 R17, P1, R17, R20.reuse, RZ ;  /* 0x0000001411117210 */ /* 0x084fe20007f3e0ff */
[----:B------:R-:W-:Y:S01]  /*23d40*/  IMAD.X R219, R219, 0x1, R2, P2 ;  /* 0x00000001dbdb7824 */ /* 0x000fe200010e0602 */
[----:B----4-:R-:W-:-:S03]  /*23d50*/  IADD3 R218, P2, R218, R20, RZ ;  /* 0x00000014dada7210 */ /* 0x010fc60007f5e0ff */
[----:B------:R-:W-:Y:S04]  /*23d60*/  STL [R1+0x550], R17 ;  /* 0x0005501101007387 */ /* 0x000fe80000100800 */
        /* <DEDUP_REMOVED lines=8> */
[----:B------:R-:W3:Y:S04]  /*23df0*/  LDL.LU R17, [R1+0x530] ;  /* 0x0005300001117983 */ /* 0x000ee80000300800 */
[----:B0-----:R-:W3:Y:S01]  /*23e00*/  LDL.LU R217, [R1+0xd48] ;  /* 0x000d480001d97983 */ /* 0x001ee20000300800 */
[-C--:B--2---:R-:W-:Y:S01]  /*23e10*/  IADD3 R219, P3, R219, R20.reuse, RZ ;  /* 0x00000014dbdb7210 */ /* 0x084fe20007f7e0ff */
[----:B----4-:R-:W-:Y:S01]  /*23e20*/  IMAD.X R12, R12, 0x1, R2, P4 ;  /* 0x000000010c0c7824 */ /* 0x010fe200020e0602 */
[----:B------:R-:W-:-:S03]  /*23e30*/  IADD3 R15, P4, R15, R20, RZ ;  /* 0x000000140f0f7210 */ /* 0x000fc60007f9e0ff */
[----:B------:R0:W-:Y:S01]  /*23e40*/  STL [R1+0x540], R219 ;  /* 0x000540db01007387 */ /* 0x0001e20000100800 */
[----:B------:R-:W-:-:S03]  /*23e50*/  IMAD.X R218, R218, 0x1, R2, P5 ;  /* 0x00000001dada7824 */ /* 0x000fc600028e0602 */
[----:B0-----:R-:W2:Y:S04]  /*23e60*/  LDL.LU R219, [R1+0x528] ;  /* 0x0005280001db7983 */ /* 0x001ea80000300800 */
[----:B------:R-:W-:Y:S04]  /*23e70*/  STL [R1+0xd54], R12 ;  /* 0x000d540c01007387 */ /* 0x000fe80000100800 */
[----:B------:R-:W-:Y:S04]  /*23e80*/  STL [R1+0x538], R15 ;  /* 0x0005380f01007387 */ /* 0x000fe80000100800 */
[----:B------:R0:W-:Y:S04]  /*23e90*/  STL [R1+0xd50], R218 ;  /* 0x000d50da01007387 */ /* 0x0001e80000100800 */
[----:B0-----:R-:W4:Y:S01]  /*23ea0*/  LDL.LU R218, [R1+0x54c] ;  /* 0x00054c0001da7983 */ /* 0x001f220000300800 */
[----:B---3--:R-:W-:-:S05]  /*23eb0*/  IADD3 R17, P5, R17, R20, RZ ;  /* 0x0000001411117210 */ /* 0x008fca0007fbe0ff */
[----:B------:R-:W-:Y:S01]  /*23ec0*/  STL [R1+0x530], R17 ;  /* 0x0005301101007387 */ /* 0x000fe20000100800 */
[----:B------:R-:W-:-:S05]  /*23ed0*/  IMAD.X R217, R217, 0x1, R2, P6 ;  /* 0x00000001d9d97824 */ /* 0x000fca00030e0602 */
[----:B------:R0:W-:Y:S04]  /*23ee0*/  STL [R1+0xd48], R217 ;  /* 0x000d48d901007387 */ /* 0x0001e80000100800 */
[----:B0-----:R-:W3:Y:S04]  /*23ef0*/  LDL.LU R217, [R1+0x520] ;  /* 0x0005200001d97983 */ /* 0x001ee80000300800 */
[----:B------:R-:W3:Y:S01]  /*23f00*/  LDL.LU R12, [R1+0x544] ;  /* 0x00054400010c7983 */ /* 0x000ee20000300800 */
[----:B--2---:R-:W-:-:S03]  /*23f10*/  IADD3 R219, P6, R219, R20, RZ ;  /* 0x00000014dbdb7210 */ /* 0x004fc60007fde0ff */
[----:B------:R-:W2:Y:S04]  /*23f20*/  LDL.LU R15, [R1+0x518] ;  /* 0x00051800010f7983 */ /* 0x000ea80000300800 */
[----:B------:R0:W-:Y:S01]  /*23f30*/  STL [R1+0x528], R219 ;  /* 0x000528db01007387 */ /* 0x0001e20000100800 */
[----:B----4-:R-:W-:-:S03]  /*23f40*/  IMAD.X R218, R218, 0x1, R2, P1 ;  /* 0x00000001dada7824 */ /* 0x010fc600008e0602 */
[----:B0-----:R-:W4:Y:S04]  /*23f50*/  LDL.LU R219, [R1+0x53c] ;  /* 0x00053c0001db7983 */ /* 0x001f280000300800 */
[----:B------:R0:W-:Y:S04]  /*23f60*/  STL [R1+0x54c], R218 ;  /* 0x00054cda01007387 */ /* 0x0001e80000100800 */
[----:B------:R-:W4:Y:S04]  /*23f70*/  LDL.LU R17, [R1+0x510] ;  /* 0x0005100001117983 */ /* 0x000f280000300800 */
[----:B0-----:R-:W4:Y:S01]  /*23f80*/  LDL.LU R218, [R1+0x534] ;  /* 0x0005340001da7983 */ /* 0x001f220000300800 */
[----:B---3--:R-:W-:-:S05]  /*23f90*/  IADD3 R217, P1, R217, R20, RZ ;  /* 0x00000014d9d97210 */ /* 0x008fca0007f3e0ff */
[----:B------:R0:W-:Y:S04]  /*23fa0*/  STL [R1+0x520], R217 ;  /* 0x000520d901007387 */ /* 0x0001e80000100800 */
[----:B0-----:R-:W3:Y:S01]  /*23fb0*/  LDL.LU R217, [R1+0x508] ;  /* 0x0005080001d97983 */ /* 0x001ee20000300800 */
[--C-:B------:R-:W-:Y:S01]  /*23fc0*/  IMAD.X R12, R12, 0x1, R2.reuse, P2 ;  /* 0x000000010c0c7824 */ /* 0x100fe200010e0602 */
[-C--:B--2---:R-:W-:Y:S01]  /*23fd0*/  IADD3 R15, P2, R15, R20.reuse, RZ ;  /* 0x000000140f0f7210 */ /* 0x084fe20007f5e0ff */
[--C-:B----4-:R-:W-:Y:S01]  /*23fe0*/  IMAD.X R219, R219, 0x1, R2.reuse, P3 ;  /* 0x00000001dbdb7824 */ /* 0x110fe200018e0602 */
[----:B------:R-:W-:Y:S02]  /*23ff0*/  IADD3 R17, P3, R17, R20, RZ ;  /* 0x0000001411117210 */ /* 0x000fe40007f7e0ff */
[----:B------:R-:W-:Y:S04]  /*24000*/  STL [R1+0x544], R12 ;  /* 0x0005440c01007387 */ /* 0x000fe80000100800 */
[----:B------:R-:W-:Y:S04]  /*24010*/  STL [R1+0x518], R15 ;  /* 0x0005180f01007387 */ /* 0x000fe80000100800 */
[----:B------:R0:W-:Y:S01]  /*24020*/  STL [R1+0x53c], R219 ;  /* 0x00053cdb01007387 */ /* 0x0001e20000100800 */
[----:B------:R-:W-:-:S03]  /*24030*/  IMAD.X R218, R218, 0x1, R2, P4 ;  /* 0x00000001dada7824 */ /* 0x000fc600020e0602 */
[----:B0-----:R-:W2:Y:S04]  /*24040*/  LDL.LU R219, [R1+0x52c] ;  /* 0x00052c0001db7983 */ /* 0x001ea80000300800 */
[----:B------:R-:W-:Y:S04]  /*24050*/  STL [R1+0x510], R17 ;  /* 0x0005101101007387 */ /* 0x000fe80000100800 */
[----:B------:R0:W-:Y:S04]  /*24060*/  STL [R1+0x534], R218 ;  /* 0x000534da01007387 */ /* 0x0001e80000100800 */
[----:B0-----:R-:W4:Y:S04]  /*24070*/  LDL.LU R218, [R1+0x500] ;  /* 0x0005000001da7983 */ /* 0x001f280000300800 */
[----:B------:R-:W4:Y:S04]  /*24080*/  LDL.LU R12, [R1+0x524] ;  /* 0x00052400010c7983 */ /* 0x000f280000300800 */
[----:B------:R-:W4:Y:S01]  /*24090*/  LDL.LU R15, [R1+0x4f8] ;  /* 0x0004f800010f7983 */ /* 0x000f220000300800 */
[----:B---3--:R-:W-:-:S05]  /*240a0*/  IADD3 R217, P4, R217, R20, RZ ;  /* 0x00000014d9d97210 */ /* 0x008fca0007f9e0ff */
[----:B------:R0:W-:Y:S04]  /*240b0*/  STL [R1+0x508], R217 ;  /* 0x000508d901007387 */ /* 0x0001e80000100800 */
[----:B0-----:R-:W3:Y:S01]  /*240c0*/  LDL.LU R217, [R1+0x51c] ;  /* 0x00051c0001d97983 */ /* 0x001ee20000300800 */
[----:B--2---:R-:W-:-:S05]  /*240d0*/  IMAD.X R219, R219, 0x1, R2, P5 ;  /* 0x00000001dbdb7824 */ /* 0x004fca00028e0602 */
[----:B------:R0:W-:Y:S04]  /*240e0*/  STL [R1+0x52c], R219 ;  /* 0x00052cdb01007387 */ /* 0x0001e80000100800 */
[----:B------:R-:W2:Y:S01]  /*240f0*/  LDL.LU R17, [R1+0x4f0] ;  /* 0x0004f00001117983 */ /* 0x000ea20000300800 */
[-C--:B----4-:R-:W-:Y:S01]  /*24100*/  IADD3 R218, P5, R218, R20.reuse, RZ ;  /* 0x00000014dada7210 */ /* 0x090fe20007fbe0ff */
[--C-:B------:R-:W-:Y:S01]  /*24110*/  IMAD.X R12, R12, 0x1, R2.reuse, P6 ;  /* 0x000000010c0c7824 */ /* 0x100fe200030e0602 */
[----:B------:R-:W-:Y:S01]  /*24120*/  IADD3 R15, P6, R15, R20, RZ ;  /* 0x000000140f0f7210 */ /* 0x000fe20007fde0ff */
[----:B0-----:R-:W4:Y:S04]  /*24130*/  LDL.LU R219, [R1+0x514] ;  /* 0x0005140001db7983 */ /* 0x001f280000300800 */
[----:B------:R0:W-:Y:S04]  /*24140*/  STL [R1+0x500], R218 ;  /* 0x000500da01007387 */ /* 0x0001e80000100800 */
[----:B0-----:R-:W4:Y:S04]  /*24150*/  LDL.LU R218, [R1+0x4e8] ;  /* 0x0004e80001da7983 */ /* 0x001f280000300800 */
[----:B------:R-:W-:Y:S04]  /*24160*/  STL [R1+0x524], R12 ;  /* 0x0005240c01007387 */ /* 0x000fe80000100800 */
[----:B------:R-:W-:Y:S01]  /*24170*/  STL [R1+0x4f8], R15 ;  /* 0x0004f80f01007387 */ /* 0x000fe20000100800 */
[----:B---3--:R-:W-:-:S05]  /*24180*/  IMAD.X R217, R217, 0x1, R2, P1 ;  /* 0x00000001d9d97824 */ /* 0x008fca00008e0602 */
[----:B------:R0:W-:Y:S04]  /*24190*/  STL [R1+0x51c], R217 ;  /* 0x00051cd901007387 */ /* 0x0001e80000100800 */
[----:B0-----:R-:W3:Y:S01]  /*241a0*/  LDL.LU R217, [R1+0x50c] ;  /* 0x00050c0001d97983 */ /* 0x001ee20000300800 */
[----:B--2---:R-:W-:Y:S01]  /*241b0*/  IADD3 R17, P1, R17, R20, RZ ;  /* 0x0000001411117210 */ /* 0x004fe20007f3e0ff */
[----:B----4-:R-:W-:-:S04]  /*241c0*/  IMAD.X R219, R219, 0x1, R2, P2 ;  /* 0x00000001dbdb7824 */ /* 0x010fc800010e0602 */
[----:B------:R-:W-:Y:S04]  /*241d0*/  STL [R1+0x4f0], R17 ;  /* 0x0004f01101007387 */ /* 0x000fe80000100800 */
[----:B------:R0:W-:Y:S01]  /*241e0*/  STL [R1+0x514], R219 ;  /* 0x000514db01007387 */ /* 0x0001e20000100800 */
[----:B------:R-:W-:-:S03]  /*241f0*/  IADD3 R218, P2, R218, R20, RZ ;  /* 0x00000014dada7210 */ /* 0x000fc60007f5e0ff */
        /* <DEDUP_REMOVED lines=223> */
[----:B------:R-:W3:Y:S01]  /*24ff0*/  LDL.LU R17, [R1+0x3b0] ;  /* 0x0003b00001117983 */ /* 0x000ee20000300800 */
[----:B0-----:R-:W-:Y:S02]  /*25000*/  IMAD.MOV.U32 R217, RZ, RZ, R250 ;  /* 0x000000ffffd97224 */ /* 0x001fe400078e00fa */
[----:B------:R-:W-:Y:S02]  /*25010*/  IMAD.MOV.U32 R250, RZ, RZ, R249 ;  /* 0x000000fffffa7224 */ /* 0x000fe400078e00f9 */
[----:B------:R-:W-:Y:S02]  /*25020*/  IMAD.MOV.U32 R249, RZ, RZ, R246 ;  /* 0x000000fffff97224 */ /* 0x000fe400078e00f6 */
[----:B------:R-:W-:-:S02]  /*25030*/  IMAD.MOV.U32 R246, RZ, RZ, R245 ;  /* 0x000000fffff67224 */ /* 0x000fc400078e00f5 */
[----:B------:R-:W3:Y:S01]  /*25040*/  LDL.LU R245, [R1+0x3d4] ;  /* 0x0003d40001f57983 */ /* 0x000ee20000300800 */
        /* <DEDUP_REMOVED lines=10> */
[----:B---3--:R-:W-:Y:S01]  /*250f0*/  IADD3 R17, P5, R17, R20, RZ ;  /* 0x0000001411117210 */ /* 0x008fe20007fbe0ff */
[----:B------:R-:W-:-:S05]  /*25100*/  IMAD.X R245, R245, 0x1, R2, P6 ;  /* 0x00000001f5f57824 */ /* 0x000fca00030e0602 */
[----:B------:R0:W-:Y:S04]  /*25110*/  STL [R1+0x3d4], R245 ;  /* 0x0003d4f501007387 */ /* 0x0001e80000100800 */
[----:B------:R1:W-:Y:S01]  /*25120*/  STL [R1+0x3b0], R17 ;  /* 0x0003b01101007387 */ /* 0x0003e20000100800 */
[----:B0-----:R-:W-:-:S03]  /*25130*/  IMAD.MOV.U32 R245, RZ, RZ, R244 ;  /* 0x000000fffff57224 */ /* 0x001fc600078e00f4 */
[----:B------:R-:W3:Y:S01]  /*25140*/  LDL.LU R244, [R1+0x3a0] ;  /* 0x0003a00001f47983 */ /* 0x000ee20000300800 */
[----:B--2---:R-:W-:-:S03]  /*25150*/  IADD3 R219, P6, R219, R20, RZ ;  /* 0x00000014dbdb7210 */ /* 0x004fc60007fde0ff */
[----:B------:R-:W2:Y:S04]  /*25160*/  LDL.LU R12, [R1+0x3c4] ;  /* 0x0003c400010c7983 */ /* 0x000ea80000300800 */
[----:B------:R-:W2:Y:S04]  /*25170*/  LDL.LU R15, [R1+0x398] ;  /* 0x00039800010f7983 */ /* 0x000ea80000300800 */
[----:B------:R0:W-:Y:S01]  /*25180*/  STL [R1+0x3a8], R219 ;  /* 0x0003a8db01007387 */ /* 0x0001e20000100800 */
[----:B----4-:R-:W-:Y:S02]  /*25190*/  IMAD.X R218, R218, 0x1, R2, P1 ;  /* 0x00000001dada7824 */ /* 0x010fe400008e0602 */
[----:B-1----:R-:W-:Y:S01]  /*251a0*/  IMAD.MOV.U32 R17, RZ, RZ, R217 ;  /* 0x000000ffff117224 */ /* 0x002fe200078e00d9 */
[----:B0-----:R-:W4:Y:S04]  /*251b0*/  LDL.LU R219, [R1+0x3bc] ;  /* 0x0003bc0001db7983 */ /* 0x001f280000300800 */
[----:B------:R0:W-:Y:S04]  /*251c0*/  STL [R1+0x3cc], R218 ;  /* 0x0003ccda01007387 */ /* 0x0001e80000100800 */
[----:B------:R-:W4:Y:S01]  /*251d0*/  LDL.LU R217, [R1+0x3b4] ;  /* 0x0003b40001d97983 */ /* 0x000f220000300800 */
[----:B0-----:R-:W-:-:S02]  /*251e0*/  IMAD.MOV.U32 R218, RZ, RZ, R249 ;  /* 0x000000ffffda7224 */ /* 0x001fc400078e00f9 */
[----:B------:R-:W-:Y:S02]  /*251f0*/  IMAD.MOV.U32 R249, RZ, RZ, R246 ;  /* 0x000000fffff97224 */ /* 0x000fe400078e00f6 */
[----:B------:R-:W4:Y:S01]  /*25200*/  LDL.LU R246, [R1+0x388] ;  /* 0x0003880001f67983 */ /* 0x000f220000300800 */
[----:B---3--:R-:W-:-:S05]  /*25210*/  IADD3 R244, P1, R244, R20, RZ ;  /* 0x00000014f4f47210 */ /* 0x008fca0007f3e0ff */
[----:B------:R0:W-:Y:S04]  /*25220*/  STL [R1+0x3a0], R244 ;  /* 0x0003a0f401007387 */ /* 0x0001e80000100800 */
[----:B0-----:R-:W3:Y:S01]  /*25230*/  LDL.LU R244, [R1+0x3ac] ;  /* 0x0003ac0001f47983 */ /* 0x001ee20000300800 */
[--C-:B--2---:R-:W-:Y:S01]  /*25240*/  IMAD.X R12, R12, 0x1, R2.reuse, P2 ;  /* 0x000000010c0c7824 */ /* 0x104fe200010e0602 */
[-C--:B------:R-:W-:Y:S01]  /*25250*/  IADD3 R15, P2, R15, R20.reuse, RZ ;  /* 0x000000140f0f7210 */ /* 0x080fe20007f5e0ff */
[--C-:B----4-:R-:W-:Y:S01]  /*25260*/  IMAD.X R219, R219, 0x1, R2.reuse, P3 ;  /* 0x00000001dbdb7824 */ /* 0x110fe200018e0602 */
[-C--:B------:R-:W-:Y:S01]  /*25270*/  IADD3 R17, P3, R17, R20.reuse, RZ ;  /* 0x0000001411117210 */ /* 0x080fe20007f7e0ff */
[----:B------:R-:W-:Y:S01]  /*25280*/  IMAD.X R217, R217, 0x1, R2, P4 ;  /* 0x00000001d9d97824 */ /* 0x000fe200020e0602 */
[----:B------:R-:W-:Y:S04]  /*25290*/  STL [R1+0x3c4], R12 ;  /* 0x0003c40c01007387 */ /* 0x000fe80000100800 */
[----:B------:R-:W-:Y:S04]  /*252a0*/  STL [R1+0x398], R15 ;  /* 0x0003980f01007387 */ /* 0x000fe80000100800 */
[----:B------:R0:W-:Y:S01]  /*252b0*/  STL [R1+0x3bc], R219 ;  /* 0x0003bcdb01007387 */ /* 0x0001e20000100800 */
[----:B------:R-:W-:-:S03]  /*252c0*/  IADD3 R246, P4, R246, R20, RZ ;  /* 0x00000014f6f67210 */ /* 0x000fc60007f9e0ff */
[----:B0-----:R-:W2:Y:S04]  /*252d0*/  LDL.LU R219, [R1+0x380] ;  /* 0x0003800001db7983 */ /* 0x001ea80000300800 */
[----:B------:R-:W-:Y:S04]  /*252e0*/  STL [R1+0x390], R17 ;  /* 0x0003901101007387 */ /* 0x000fe80000100800 */
[----:B------:R0:W-:Y:S04]  /*252f0*/  STL [R1+0x388], R246 ;  /* 0x000388f601007387 */ /* 0x0001e80000100800 */
[----:B------:R-:W-:Y:S01]  /*25300*/  STL [R1+0x3b4], R217 ;  /* 0x0003b4d901007387 */ /* 0x000fe20000100800 */
[----:B0-----:R-:W-:-:S03]  /*25310*/  IMAD.MOV.U32 R246, RZ, RZ, R245 ;  /* 0x000000fffff67224 */ /* 0x001fc600078e00f5 */
[----:B------:R-:W4:Y:S01]  /*25320*/  LDL.LU R245, [R1+0x3a4] ;  /* 0x0003a40001f57983 */ /* 0x000f220000300800 */
[----:B---3--:R-:W-:-:S05]  /*25330*/  IMAD.X R244, R244, 0x1, R2, P5 ;  /* 0x00000001f4f47824 */ /* 0x008fca00028e0602 */
[----:B------:R0:W-:Y:S04]  /*25340*/  STL [R1+0x3ac], R244 ;  /* 0x0003acf401007387 */ /* 0x0001e80000100800 */
[----:B0-----:R-:W3:Y:S04]  /*25350*/  LDL.LU R244, [R1+0x378] ;  /* 0x0003780001f47983 */ /* 0x001ee80000300800 */
[----:B------:R-:W3:Y:S04]  /*25360*/  LDL.LU R12, [R1+0x39c] ;  /* 0x00039c00010c7983 */ /* 0x000ee80000300800 */
[----:B------:R-:W3:Y:S01]  /*25370*/  LDL.LU R217, [R1+0x370] ;  /* 0x0003700001d97983 */ /* 0x000ee20000300800 */
[----:B--2---:R-:W-:Y:S01]  /*25380*/  IADD3 R219, P5, R219, R20, RZ ;  /* 0x00000014dbdb7210 */ /* 0x004fe20007fbe0ff */
[----:B------:R-:W-:-:S04]  /*25390*/  IMAD.MOV.U32 R17, RZ, RZ, R218 ;  /* 0x000000ffff117224 */ /* 0x000fc800078e00da */
[----:B------:R0:W-:Y:S04]  /*253a0*/  STL [R1+0x380], R219 ;  /* 0x000380db01007387 */ /* 0x0001e80000100800 */
[----:B------:R-:W2:Y:S01]  /*253b0*/  LDL.LU R15, [R1+0x394] ;  /* 0x00039400010f7983 */ /* 0x000ea20000300800 */
[----:B----4-:R-:W-:-:S03]  /*253c0*/  IMAD.X R245, R245, 0x1, R2, P6 ;  /* 0x00000001f5f57824 */ /* 0x010fc600030e0602 */
[----:B0-----:R-:W4:Y:S04]  /*253d0*/  LDL.LU R219, [R1+0x368] ;  /* 0x0003680001db7983 */ /* 0x001f280000300800 */
[----:B------:R-:W4:Y:S04]  /*253e0*/  LDL.LU R218, [R1+0x38c] ;  /* 0x00038c0001da7983 */ /* 0x000f280000300800 */
[----:B------:R0:W-:Y:S04]  /*253f0*/  STL [R1+0x3a4], R245 ;  /* 0x0003a4f501007387 */ /* 0x0001e80000100800 */
[----:B0-----:R-:W4:Y:S01]  /*25400*/  LDL.LU R245, [R1+0x360] ;  /* 0x0003600001f57983 */ /* 0x001f220000300800 */
[-C--:B---3--:R-:W-:Y:S01]  /*25410*/  IADD3 R244, P6, R244, R20.reuse, RZ ;  /* 0x00000014f4f47210 */ /* 0x088fe20007fde0ff */
[----:B------:R-:W-:Y:S01]  /*25420*/  IMAD.X R12, R12, 0x1, R2, P1 ;  /* 0x000000010c0c7824 */ /* 0x000fe200008e0602 */
[----:B------:R-:W-:-:S03]  /*25430*/  IADD3 R217, P1, R217, R20, RZ ;  /* 0x00000014d9d97210 */ /* 0x000fc60007f3e0ff */
[----:B------:R0:W-:Y:S04]  /*25440*/  STL [R1+0x378], R244 ;  /* 0x000378f401007387 */ /* 0x0001e80000100800 */
[----:B0-----:R0:W5:Y:S04]  /*25450*/  LDL.LU R244, [R1+0xe0c] ;  /* 0x000e0c0001f47983 */ /* 0x0011680000300800 */
[----:B------:R-:W-:Y:S04]  /*25460*/  STL [R1+0x39c], R12 ;  /* 0x00039c0c01007387 */ /* 0x000fe80000100800 */
[----:B------:R1:W-:Y:S04]  /*25470*/  STL [R1+0x370], R217 ;  /* 0x000370d901007387 */ /* 0x0003e80000100800 */
[----:B-1----:R-:W3:Y:S01]  /*25480*/  LDL.LU R217, [R1+0x384] ;  /* 0x0003840001d97983 */ /* 0x002ee20000300800 */
[--C-:B--2---:R-:W-:Y:S01]  /*25490*/  IMAD.X R15, R15, 0x1, R2.reuse, P2 ;  /* 0x000000010f0f7824 */ /* 0x104fe200010e0602 */
[-C--:B----4-:R-:W-:Y:S01]  /*254a0*/  IADD3 R219, P2, R219, R20.reuse, RZ ;  /* 0x00000014dbdb7210 */ /* 0x090fe20007f5e0ff */
[----:B------:R-:W-:Y:S01]  /*254b0*/  IMAD.X R218, R218, 0x1, R2, P3 ;  /* 0x00000001dada7824 */ /* 0x000fe200018e0602 */
[----:B------:R-:W-:-:S02]  /*254c0*/  IADD3 R245, P3, R245, R20, RZ ;  /* 0x00000014f5f57210 */ /* 0x000fc40007f7e0ff */
[----:B------:R-:W-:Y:S04]  /*254d0*/  STL [R1+0x394], R15 ;  /* 0x0003940f01007387 */ /* 0x000fe80000100800 */
[----:B------:R1:W-:Y:S04]  /*254e0*/  STL [R1+0x368], R219 ;  /* 0x000368db01007387 */ /* 0x0003e80000100800 */
[----:B-1----:R-:W2:Y:S04]  /*254f0*/  LDL.LU R219, [R1+0x37c] ;  /* 0x00037c0001db7983 */ /* 0x002ea80000300800 */
[----:B------:R-:W-:Y:S04]  /*25500*/  STL [R1+0x38c], R218 ;  /* 0x00038cda01007387 */ /* 0x000fe80000100800 */
[----:B------:R1:W-:Y:S04]  /*25510*/  STL [R1+0x360], R245 ;  /* 0x000360f501007387 */ /* 0x0003e80000100800 */
[----:B-1----:R-:W4:Y:S04]  /*25520*/  LDL.LU R245, [R1+0x350] ;  /* 0x0003500001f57983 */ /* 0x002f280000300800 */
[----:B------:R-:W4:Y:S04]  /*25530*/  LDL.LU R12, [R1+0x374] ;  /* 0x00037400010c7983 */ /* 0x000f280000300800 */
[----:B------:R-:W4:Y:S01]  /*25540*/  LDL.LU R218, [R1+0x348] ;  /* 0x0003480001da7983 */ /* 0x000f220000300800 */
[----:B---3--:R-:W-:-:S05]  /*25550*/  IMAD.X R217, R217, 0x1, R2, P4 ;  /* 0x00000001d9d97824 */ /* 0x008fca00020e0602 */
[----:B------:R1:W-:Y:S02]  /*25560*/  STL [R1+0x384], R217 ;  /* 0x000384d901007387 */ /* 0x0003e40000100800 */
[----:B-1----:R-:W-:Y:S02]  /*25570*/  IMAD.MOV.U32 R217, RZ, RZ, R216 ;  /* 0x000000ffffd97224 */ /* 0x002fe400078e00d8 */
[----:B------:R-:W-:Y:S02]  /*25580*/  IMAD.MOV.U32 R216, RZ, RZ, R19 ;  /* 0x000000ffffd87224 */ /* 0x000fe400078e0013 */
[----:B------:R-:W-:Y:S02]  /*25590*/  IMAD.MOV.U32 R19, RZ, RZ, R23 ;  /* 0x000000ffff137224 */ /* 0x000fe400078e0017 */
[----:B------:R-:W-:Y:S02]  /*255a0*/  IMAD.MOV.U32 R23, RZ, RZ, R21 ;  /* 0x000000ffff177224 */ /* 0x000fe400078e0015 */
[----:B------:R-:W-:-:S02]  /*255b0*/  IMAD.MOV.U32 R21, RZ, RZ, R252 ;  /* 0x000000ffff157224 */ /* 0x000fc400078e00fc */
[----:B------:R-:W3:Y:S01]  /*255c0*/  LDL.LU R252, [R1+0x36c] ;  /* 0x00036c0001fc7983 */ /* 0x000ee20000300800 */
[-C--:B------:R-:W-:Y:S01]  /*255d0*/  IADD3 R17, P4, R17, R20.reuse, RZ ;  /* 0x0000001411117210 */ /* 0x080fe20007f9e0ff */
[--C-:B--2---:R-:W-:Y:S02]  /*255e0*/  IMAD.X R219, R219, 0x1, R2.reuse, P5 ;  /* 0x00000001dbdb7824 */ /* 0x104fe400028e0602 */
[----:B------:R-:W2:Y:S04]  /*255f0*/  LDL.LU R15, [R1+0x340] ;  /* 0x00034000010f7983 */ /* 0x000ea80000300800 */
[----:B------:R1:W-:Y:S01]  /*25600*/  STL [R1+0x358], R17 ;  /* 0x0003581101007387 */ /* 0x0003e20000100800 */
[-C--:B----4-:R-:W-:Y:S01]  /*25610*/  IADD3 R245, P5, R245, R20.reuse, RZ ;  /* 0x00000014f5f57210 */ /* 0x090fe20007fbe0ff */
[--C-:B------:R-:W-:Y:S01]  /*25620*/  IMAD.X R12, R12, 0x1, R2.reuse, P6 ;  /* 0x000000010c0c7824 */ /* 0x100fe200030e0602 */
[----:B------:R-:W-:Y:S01]  /*25630*/  IADD3 R218, P6, R218, R20, RZ ;  /* 0x00000014dada7210 */ /* 0x000fe20007fde0ff */
[----:B-1----:R-:W4:Y:S04]  /*25640*/  LDL.LU R17, [R1+0x364] ;  /* 0x0003640001117983 */ /* 0x002f280000300800 */
[----:B------:R1:W-:Y:S04]  /*25650*/  STL [R1+0x37c], R219 ;  /* 0x00037cdb01007387 */ /* 0x0003e80000100800 */
[----:B-1----:R-:W4:Y:S04]  /*25660*/  LDL.LU R219, [R1+0x338] ;  /* 0x0003380001db7983 */ /* 0x002f280000300800 */
[----:B------:R1:W-:Y:S04]  /*25670*/  STL [R1+0x350], R245 ;  /* 0x000350f501007387 */ /* 0x0003e80000100800 */
[----:B-1----:R0:W5:Y:S04]  /*25680*/  LDL.LU R245, [R1+0xe08] ;  /* 0x000e080001f57983 */ /* 0x0021680000300800 */
[----:B------:R-:W-:Y:S04]  /*25690*/  STL [R1+0x374], R12 ;  /* 0x0003740c01007387 */ /* 0x000fe80000100800 */
[----:B------:R1:W-:Y:S04]  /*256a0*/  STL [R1+0x348], R218 ;  /* 0x000348da01007387 */ /* 0x0003e80000100800 */
[----:B-1----:R-:W4:Y:S01]  /*256b0*/  LDL.LU R218, [R1+0x35c] ;  /* 0x00035c0001da7983 */ /* 0x002f220000300800 */
[----:B---3--:R-:W-:-:S05]  /*256c0*/  IMAD.X R252, R252, 0x1, R2, P1 ;  /* 0x00000001fcfc7824 */ /* 0x008fca00008e0602 */
[----:B------:R1:W-:Y:S02]  /*256d0*/  STL [R1+0x36c], R252 ;  /* 0x00036cfc01007387 */ /* 0x0003e40000100800 */
[----:B-1----:R-:W-:Y:S02]  /*256e0*/  IMAD.MOV.U32 R252, RZ, RZ, R250 ;  /* 0x000000fffffc7224 */ /* 0x002fe400078e00fa */
[----:B------:R-:W3:Y:S01]  /*256f0*/  LDL.LU R250, [R1+0x330] ;  /* 0x0003300001fa7983 */ /* 0x000ee20000300800 */
[----:B--2---:R-:W-:Y:S01]  /*25700*/  IADD3 R15, P1, R15, R20, RZ ;  /* 0x000000140f0f7210 */ /* 0x004fe20007f3e0ff */
[----:B----4-:R-:W-:-:S04]  /*25710*/  IMAD.X R17, R17, 0x1, R2, P2 ;  /* 0x0000000111117824 */ /* 0x010fc800010e0602 */
[----:B------:R-:W-:Y:S04]  /*25720*/  STL [R1+0x340], R15 ;  /* 0x0003400f01007387 */ /* 0x000fe80000100800 */
[----:B------:R1:W-:Y:S01]  /*25730*/  STL [R1+0x364], R17 ;  /* 0x0003641101007387 */ /* 0x0003e20000100800 */
[----:B------:R-:W-:-:S03]  /*25740*/  IADD3 R219, P2, R219, R20, RZ ;  /* 0x00000014dbdb7210 */ /* 0x000fc60007f5e0ff */
[----:B-1----:R-:W2:Y:S04]  /*25750*/  LDL.LU R17, [R1+0x328] ;  /* 0x0003280001117983 */ /* 0x002ea80000300800 */
[----:B------:R-:W4:Y:S04]  /*25760*/  LDL.LU R12, [R1+0x34c] ;  /* 0x00034c00010c7983 */ /* 0x000f280000300800 */
[----:B------:R-:W4:Y:S04]  /*25770*/  LDL.LU R15, [R1+0x320] ;  /* 0x00032000010f7983 */ /* 0x000f280000300800 */
[----:B------:R1:W-:Y:S04]  /*25780*/  STL [R1+0x338], R219 ;  /* 0x000338db01007387 */ /* 0x0003e80000100800 */
[----:B-1----:R-:W4:Y:S01]  /*25790*/  LDL.LU R219, [R1+0x344] ;  /* 0x0003440001db7983 */ /* 0x002f220000300800 */
[----:B------:R-:W-:-:S05]  /*257a0*/  IMAD.X R218, R218, 0x1, R2, P3 ;  /* 0x00000001dada7824 */ /* 0x000fca00018e0602 */
[----:B------:R1:W-:Y:S02]  /*257b0*/  STL [R1+0x35c], R218 ;  /* 0x00035cda01007387 */ /* 0x0003e40000100800 */
[----:B-1----:R-:W-:Y:S02]  /*257c0*/  IMAD.MOV.U32 R218, RZ, RZ, R217 ;  /* 0x000000ffffda7224 */ /* 0x002fe400078e00d9 */
[----:B------:R-:W-:Y:S02]  /*257d0*/  IMAD.MOV.U32 R217, RZ, RZ, R216 ;  /* 0x000000ffffd97224 */ /* 0x000fe400078e00d8 */
[----:B------:R-:W-:Y:S02]  /*257e0*/  IMAD.MOV.U32 R216, RZ, RZ, R19 ;  /* 0x000000ffffd87224 */ /* 0x000fe400078e0013 */
[----:B------:R-:W-:Y:S02]  /*257f0*/  IMAD.MOV.U32 R19, RZ, RZ, R23 ;  /* 0x000000ffff137224 */ /* 0x000fe400078e0017 */
[----:B------:R-:W-:-:S02]  /*25800*/  IMAD.MOV.U32 R23, RZ, RZ, R21 ;  /* 0x000000ffff177224 */ /* 0x000fc400078e0015 */
[----:B------:R-:W4:Y:S01]  /*25810*/  LDL.LU R21, [R1+0x318] ;  /* 0x0003180001157983 */ /* 0x000f220000300800 */
[----:B---3--:R-:W-:-:S03]  /*25820*/  IADD3 R250, P3, R250, R20, RZ ;  /* 0x00000014fafa7210 */ /* 0x008fc60007f7e0ff */
[----:B------:R-:W3:Y:S04]  /*25830*/  LDL.LU R20, [R1+0x354] ;  /* 0x0003540001147983 */ /* 0x000ee80000300800 */
[----:B------:R1:W-:Y:S02]  /*25840*/  STL [R1+0x330], R250 ;  /* 0x000330fa01007387 */ /* 0x0003e40000100800 */
[----:B-1----:R-:W-:Y:S02]  /*25850*/  IMAD.MOV.U32 R250, RZ, RZ, R249 ;  /* 0x000000fffffa7224 */ /* 0x002fe400078e00f9 */
[----:B------:R-:W4:Y:S01]  /*25860*/  LDL.LU R249, [R1+0x33c] ;  /* 0x00033c0001f97983 */ /* 0x000f220000300800 */
[----:B---3--:R-:W-:-:S05]  /*25870*/  IMAD.X R20, R20, 0x1, R2, P4 ;  /* 0x0000000114147824 */ /* 0x008fca00020e0602 */
[----:B------:R1:W-:Y:S02]  /*25880*/  STL [R1+0x354], R20 ;  /* 0x0003541401007387 */ /* 0x0003e40000100800 */
[----:B-1----:R-:W1:Y:S02]  /*25890*/  LDC R20, c[0x0][0x23c] ;  /* 0x00008f00ff147b82 */ /* 0x002e640000000800 */
[----:B-1----:R-:W-:-:S04]  /*258a0*/  IMAD.SHL.U32 R20, R20, 0x80, RZ ;  /* 0x0000008014147824 */ /* 0x002fc800078e00ff */
[----:B------:R-:W-:-:S05]  /*258b0*/  IMAD.SHL.U32 R20, R20, 0x2, RZ ;  /* 0x0000000214147824 */ /* 0x000fca00078e00ff */
[----:B--2---:R-:W-:-:S05]  /*258c0*/  IADD3 R17, P4, R17, R20, RZ ;  /* 0x0000001411117210 */ /* 0x004fca0007f9e0ff */
[----:B------:R1:W-:Y:S04]  /*258d0*/  STL [R1+0x328], R17 ;  /* 0x0003281101007387 */ /* 0x0003e80000100800 */
[----:B-1----:R-:W2:Y:S01]  /*258e0*/  LDL.LU R17, [R1+0x310] ;  /* 0x0003100001117983 */ /* 0x002ea20000300800 */
[--C-:B----4-:R-:W-:Y:S01]  /*258f0*/  IMAD.X R12, R12, 0x1, R2.reuse, P5 ;  /* 0x000000010c0c7824 */ /* 0x110fe200028e0602 */
[-C--:B------:R-:W-:Y:S01]  /*25900*/  IADD3 R15, P5, R15, R20.reuse, RZ ;  /* 0x000000140f0f7210 */ /* 0x080fe20007fbe0ff */
[--C-:B------:R-:W-:Y:S01]  /*25910*/  IMAD.X R219, R219, 0x1, R2.reuse, P6 ;  /* 0x00000001dbdb7824 */ /* 0x100fe200030e0602 */
[----:B------:R-:W-:Y:S02]  /*25920*/  IADD3 R21, P6, R21, R20, RZ ;  /* 0x0000001415157210 */ /* 0x000fe40007fde0ff */
[----:B------:R-:W-:Y:S04]  /*25930*/  STL [R1+0x34c], R12 ;  /* 0x00034c0c01007387 */ /* 0x000fe80000100800 */
[----:B------:R-:W-:Y:S04]  /*25940*/  STL [R1+0x320], R15 ;  /* 0x0003200f01007387 */ /* 0x000fe80000100800 */
[----:B------:R1:W-:Y:S01]  /*25950*/  STL [R1+0x344], R219 ;  /* 0x000344db01007387 */ /* 0x0003e20000100800 */
[----:B------:R-:W-:-:S03]  /*25960*/  IMAD.X R249, R249, 0x1, R2, P1 ;  /* 0x00000001f9f97824 */ /* 0x000fc600008e0602 */
[----:B-1----:R-:W3:Y:S04]  /*25970*/  LDL.LU R219, [R1+0x308] ;  /* 0x0003080001db7983 */ /* 0x002ee80000300800 */
[----:B------:R1:W-:Y:S02]  /*25980*/  STL [R1+0x318], R21 ;  /* 0x0003181501007387 */ /* 0x0003e40000100800 */
[----:B-1----:R-:W-:Y:S02]  /*25990*/  IMAD.MOV.U32 R21, RZ, RZ, R252 ;  /* 0x000000ffff157224 */ /* 0x002fe400078e00fc */
[----:B------:R-:W4:Y:S04]  /*259a0*/  LDL.LU R252, [R1+0x32c] ;  /* 0x00032c0001fc7983 */ /* 0x000f280000300800 */
[----:B------:R-:W3:Y:S04]  /*259b0*/  LDL.LU R12, [R1+0x300] ;  /* 0x00030000010c7983 */ /* 0x000ee80000300800 */
[----:B------:R1:W-:Y:S02]  /*259c0*/  STL [R1+0x33c], R249 ;  /* 0x00033cf901007387 */ /* 0x0003e40000100800 */
[----:B-1----:R-:W-:-:S02]  /*259d0*/  IMAD.MOV.U32 R249, RZ, RZ, R246 ;  /* 0x000000fffff97224 */ /* 0x002fc400078e00f6 */
[----:B------:R-:W3:Y:S01]  /*259e0*/  LDL.LU R246, [R1+0x324] ;  /* 0x0003240001f67983 */ /* 0x000ee20000300800 */
[----:B--2---:R-:W-:-:S03]  /*259f0*/  IADD3 R17, P1, R17, R20, RZ ;  /* 0x0000001411117210 */ /* 0x004fc60007f3e0ff */
[----:B------:R-:W2:Y:S04]  /*25a00*/  LDL.LU R20, [R1+0x334] ;  /* 0x0003340001147983 */ /* 0x000ea80000300800 */
[----:B------:R-:W2:Y:S04]  /*25a10*/  LDL.LU R15, [R1+0x2f8] ;  /* 0x0002f800010f7983 */ /* 0x000ea80000300800 */
[----:B------:R1:W-:Y:S04]  /*25a20*/  STL [R1+0x310], R17 ;  /* 0x0003101101007387 */ /* 0x0003e80000100800 */
[----:B-1----:R-:W2:Y:S01]  /*25a30*/  LDL.LU R17, [R1+0x31c] ;  /* 0x00031c0001117983 */ /* 0x002ea20000300800 */
[----:B----4-:R-:W-:-:S02]  /*25a40*/  IMAD.X R252, R252, 0x1, R2, P3 ;  /* 0x00000001fcfc7824 */ /* 0x010fc400018e0602 */
[--C-:B---3--:R-:W-:Y:S02]  /*25a50*/  IMAD.X R246, R246, 0x1, R2.reuse, P4 ;  /* 0x00000001f6f67824 */ /* 0x108fe400020e0602 */
[----:B--2---:R-:W-:-:S05]  /*25a60*/  IMAD.X R20, R20, 0x1, R2, P2 ;  /* 0x0000000114147824 */ /* 0x004fca00010e0602 */
[----:B------:R1:W-:Y:S02]  /*25a70*/  STL [R1+0x334], R20 ;  /* 0x0003341401007387 */ /* 0x0003e40000100800 */
[----:B-1----:R-:W1:Y:S02]  /*25a80*/  LDC R20, c[0x0][0x23c] ;  /* 0x00008f00ff147b82 */ /* 0x002e640000000800 */
[----:B-1----:R-:W-:-:S04]  /*25a90*/  IMAD.SHL.U32 R20, R20, 0x80, RZ ;  /* 0x0000008014147824 */ /* 0x002fc800078e00ff */
[----:B------:R-:W-:-:S05]  /*25aa0*/  IMAD.SHL.U32 R20, R20, 0x2, RZ ;  /* 0x0000000214147824 */ /* 0x000fca00078e00ff */
[----:B------:R-:W-:-:S05]  /*25ab0*/  IADD3 R219, P2, R219, R20, RZ ;  /* 0x00000014dbdb7210 */ /* 0x000fca0007f5e0ff */
[----:B------:R1:W-:Y:S01]  /*25ac0*/  STL [R1+0x308], R219 ;  /* 0x000308db01007387 */ /* 0x0003e20000100800 */
[----:B------:R-:W-:Y:S01]  /*25ad0*/  IADD3 R12, P3, R12, R20, RZ ;  /* 0x000000140c0c7210 */ /* 0x000fe20007f7e0ff */
[----:B-1----:R-:W-:Y:S02]  /*25ae0*/  IMAD.MOV.U32 R219, RZ, RZ, R218 ;  /* 0x000000ffffdb7224 */ /* 0x002fe400078e00da */
[----:B------:R-:W-:Y:S02]  /*25af0*/  IMAD.MOV.U32 R218, RZ, RZ, R217 ;  /* 0x000000ffffda7224 */ /* 0x000fe400078e00d9 */
[----:B------:R-:W-:Y:S02]  /*25b00*/  IMAD.MOV.U32 R217, RZ, RZ, R216 ;  /* 0x000000ffffd97224 */ /* 0x000fe400078e00d8 */
[----:B------:R-:W-:Y:S02]  /*25b10*/  IMAD.MOV.U32 R216, RZ, RZ, R19 ;  /* 0x000000ffffd87224 */ /* 0x000fe400078e0013 */
[----:B------:R-:W2:Y:S04]  /*25b20*/  LDL.LU R19, [R1+0x2f0] ;  /* 0x0002f00001137983 */ /* 0x000ea80000300800 */
[----:B------:R1:W-:Y:S02]  /*25b30*/  STL [R1+0x32c], R252 ;  /* 0x00032cfc01007387 */ /* 0x0003e40000100800 */
[----:B-1----:R-:W-:-:S02]  /*25b40*/  IMAD.MOV.U32 R252, RZ, RZ, R250 ;  /* 0x000000fffffc7224 */ /* 0x002fc400078e00fa */
[----:B------:R-:W3:Y:S04]  /*25b50*/  LDL.LU R250, [R1+0x314] ;  /* 0x0003140001fa7983 */ /* 0x000ee80000300800 */
[----:B------:R1:W-:Y:S04]  /*25b60*/  STL [R1+0x324], R246 ;  /* 0x000324f601007387 */ /* 0x0003e80000100800 */
[----:B------:R4:W-:Y:S04]  /*25b70*/  STL [R1+0x300], R12 ;  /* 0x0003000c01007387 */ /* 0x0009e80000100800 */
[----:B-1----:R-:W3:Y:S01]  /*25b80*/  LDL.LU R246, [R1+0x2e8] ;  /* 0x0002e80001f67983 */ /* 0x002ee20000300800 */
[----:B------:R-:W-:Y:S01]  /*25b90*/  IADD3 R15, P4, R15, R20, RZ ;  /* 0x000000140f0f7210 */ /* 0x000fe20007f9e0ff */
[----:B------:R-:W-:-:S04]  /*25ba0*/  IMAD.X R17, R17, 0x1, R2, P5 ;  /* 0x0000000111117824 */ /* 0x000fc800028e0602 */
[----:B------:R1:W-:Y:S04]  /*25bb0*/  STL [R1+0x2f8], R15 ;  /* 0x0002f80f01007387 */ /* 0x0003e80000100800 */
[----:B------:R0:W-:Y:S04]  /*25bc0*/  STL [R1+0x31c], R17 ;  /* 0x00031c1101007387 */ /* 0x0001e80000100800 */
[----:B----4-:R-:W4:Y:S04]  /*25bd0*/  LDL.LU R12, [R1+0x2e0] ;  /* 0x0002e000010c7983 */ /* 0x010f280000300800 */
[----:B-1----:R-:W4:Y:S01]  /*25be0*/  LDL.LU R15, [R1+0x304] ;  /* 0x00030400010f7983 */ /* 0x002f220000300800 */
[----:B0-----:R-:W-:-:S02]  /*25bf0*/  IMAD.MOV.U32 R17, RZ, RZ, R219 ;  /* 0x000000ffff117224 */ /* 0x001fc400078e00db */
[----:B------:R-:W-:Y:S02]  /*25c00*/  IMAD.MOV.U32 R219, RZ, RZ, R218 ;  /* 0x000000ffffdb7224 */ /* 0x000fe400078e00da */
[----:B------:R-:W-:Y:S02]  /*25c10*/  IMAD.MOV.U32 R218, RZ, RZ, R217 ;  /* 0x000000ffffda7224 */ /* 0x000fe400078e00d9 */
[----:B------:R-:W-:Y:S01]  /*25c20*/  IMAD.MOV.U32 R217, RZ, RZ, R216 ;  /* 0x000000ffffd97224 */ /* 0x000fe200078e00d8 */
[----:B--2---:R-:W-:-:S05]  /*25c30*/  IADD3 R19, P5, R19, R20, RZ ;  /* 0x0000001413137210 */ /* 0x004fca0007fbe0ff */
[----:B------:R0:W-:Y:S04]  /*25c40*/  STL [R1+0x2f0], R19 ;  /* 0x0002f01301007387 */ /* 0x0001e80000100800 */
[----:B------:R-:W2:Y:S01]  /*25c50*/  LDL.LU R216, [R1+0x2d8] ;  /* 0x0002d80001d87983 */ /* 0x000ea20000300800 */
[----:B---3--:R-:W-:Y:S02]  /*25c60*/  IMAD.X R250, R250, 0x1, R2, P6 ;  /* 0x00000001fafa7824 */ /* 0x008fe400030e0602 */
[----:B0-----:R-:W-:Y:S02]  /*25c70*/  IMAD.MOV.U32 R19, RZ, RZ, R21 ;  /* 0x000000ffff137224 */ /* 0x001fe400078e0015 */
[----:B------:R-:W-:Y:S02]  /*25c80*/  IMAD.MOV.U32 R21, RZ, RZ, R252 ;  /* 0x000000ffff157224 */ /* 0x000fe400078e00fc */
[----:B------:R-:W3:Y:S04]  /*25c90*/  LDL.LU R252, [R1+0x2fc] ;  /* 0x0002fc0001fc7983 */ /* 0x000ee80000300800 */
[----:B------:R0:W-:Y:S01]  /*25ca0*/  STL [R1+0x314], R250 ;  /* 0x000314fa01007387 */ /* 0x0001e20000100800 */
[----:B------:R-:W-:-:S03]  /*25cb0*/  IADD3 R246, P6, R246, R20, RZ ;  /* 0x00000014f6f67210 */ /* 0x000fc60007fde0ff */
[----:B0-----:R-:W3:Y:S04]  /*25cc0*/  LDL.LU R250, [R1+0x2d0] ;  /* 0x0002d00001fa7983 */ /* 0x001ee80000300800 */
[----:B------:R-:W2:Y:S04]  /*25cd0*/  LDL.LU R20, [R1+0x30c] ;  /* 0x00030c0001147983 */ /* 0x000ea80000300800 */
[----:B------:R0:W-:Y:S04]  /*25ce0*/  STL [R1+0x2e8], R246 ;  /* 0x0002e8f601007387 */ /* 0x0001e80000100800 */
[----:B0-----:R-:W3:Y:S01]  /*25cf0*/  LDL.LU R246, [R1+0x2f4] ;  /* 0x0002f40001f67983 */ /* 0x001ee20000300800 */
[----:B----4-:R-:W-:-:S02]  /*25d00*/  IMAD.X R15, R15, 0x1, R2, P2 ;  /* 0x000000010f0f7824 */ /* 0x010fc400010e0602 */
[----:B--2---:R-:W-:-:S05]  /*25d10*/  IMAD.X R20, R20, 0x1, R2, P1 ;  /* 0x0000000114147824 */ /* 0x004fca00008e0602 */
[----:B------:R0:W-:Y:S02]  /*25d20*/  STL [R1+0x30c], R20 ;  /* 0x00030c1401007387 */ /* 0x0001e40000100800 */
[----:B0-----:R-:W0:Y:S02]  /*25d30*/  LDC R20, c[0x0][0x23c] ;  /* 0x00008f00ff147b82 */ /* 0x001e240000000800 */
[----:B0-----:R-:W-:-:S04]  /*25d40*/  IMAD.SHL.U32 R20, R20, 0x80, RZ ;  /* 0x0000008014147824 */ /* 0x001fc800078e00ff */
[----:B------:R-:W-:-:S05]  /*25d50*/  IMAD.SHL.U32 R20, R20, 0x2, RZ ;  /* 0x0000000214147824 */ /* 0x000fca00078e00ff */
[-C--:B------:R-:W-:Y:S02]  /*25d60*/  IADD3 R12, P1, R12, R20.reuse, RZ ;  /* 0x000000140c0c7210 */ /* 0x080fe40007f3e0ff */
[----:B------:R-:W-:-:S03]  /*25d70*/  IADD3 R216, P2, R216, R20, RZ ;  /* 0x00000014d8d87210 */ /* 0x000fc60007f5e0ff */
[----:B------:R-:W-:Y:S04]  /*25d80*/  STL [R1+0x2e0], R12 ;  /* 0x0002e00c01007387 */ /* 0x000fe80000100800 */
[----:B------:R0:W-:Y:S02]  /*25d90*/  STL [R1+0x304], R15 ;  /* 0x0003040f01007387 */ /* 0x0001e40000100800 */
[----:B0-----:R-:W-:Y:S02]  /*25da0*/  IMAD.MOV.U32 R15, RZ, RZ, R17 ;  /* 0x000000ffff0f7224 */ /* 0x001fe400078e0011 */
[----:B------:R-:W-:Y:S02]  /*25db0*/  IMAD.MOV.U32 R17, RZ, RZ, R219 ;  /* 0x000000ffff117224 */ /* 0x000fe400078e00db */
[----:B------:R-:W-:-:S02]  /*25dc0*/  IMAD.MOV.U32 R219, RZ, RZ, R218 ;  /* 0x000000ffffdb7224 */ /* 0x000fc400078e00da */
[----:B------:R-:W2:Y:S04]  /*25dd0*/  LDL.LU R218, [R1+0x2ec] ;  /* 0x0002ec0001da7983 */ /* 0x000ea80000300800 */
[----:B------:R0:W-:Y:S02]  /*25de0*/  STL [R1+0x2d8], R216 ;  /* 0x0002d8d801007387 */ /* 0x0001e40000100800 */
[----:B0-----:R-:W-:Y:S02]  /*25df0*/  IMAD.MOV.U32 R216, RZ, RZ, R21 ;  /* 0x000000ffffd87224 */ /* 0x001fe400078e0015 */
[----:B------:R-:W4:Y:S01]  /*25e00*/  LDL.LU R21, [R1+0x2c0] ;  /* 0x0002c00001157983 */ /* 0x000f220000300800 */
[--C-:B---3--:R-:W-:Y:S01]  /*25e10*/  IMAD.X R252, R252, 0x1, R2.reuse, P3 ;  /* 0x00000001fcfc7824 */ /* 0x108fe200018e0602 */
[----:B------:R-:W-:Y:S01]  /*25e20*/  IADD3 R250, P3, R250, R20, RZ ;  /* 0x00000014fafa7210 */ /* 0x000fe20007f7e0ff */
[----:B------:R-:W-:-:S04]  /*25e30*/  IMAD.X R246, R246, 0x1, R2, P4 ;  /* 0x00000001f6f67824 */ /* 0x000fc800020e0602 */
[----:B------:R0:W-:Y:S04]  /*25e40*/  STL [R1+0x2d0], R250 ;  /* 0x0002d0fa01007387 */ /* 0x0001e80000100800 */
[----:B------:R1:W-:Y:S04]  /*25e50*/  STL [R1+0x2fc], R252 ;  /* 0x0002fcfc01007387 */ /* 0x0003e80000100800 */
[----:B0-----:R-:W3:Y:S04]  /*25e60*/  LDL.LU R250, [R1+0x2e4] ;  /* 0x0002e40001fa7983 */ /* 0x001ee80000300800 */
[----:B------:R0:W-:Y:S01]  /*25e70*/  STL [R1+0x2f4], R246 ;  /* 0x0002f4f601007387 */ /* 0x0001e20000100800 */
[----:B-1----:R-:W-:-:S03]  /*25e80*/  IMAD.MOV.U32 R252, RZ, RZ, R247 ;  /* 0x000000fffffc7224 */ /* 0x002fc600078e00f7 */
[----:B0-----:R-:W3:Y:S04]  /*25e90*/  LDL.LU R246, [R1+0x2b8] ;  /* 0x0002b80001f67983 */ /* 0x001ee80000300800 */
[----:B------:R-:W3:Y:S04]  /*25ea0*/  LDL.LU R12, [R1+0x2dc] ;  /* 0x0002dc00010c7983 */ /* 0x000ee80000300800 */
[----:B------:R-:W3:Y:S01]  /*25eb0*/  LDL.LU R247, [R1+0x2b0] ;  /* 0x0002b00001f77983 */ /* 0x000ee20000300800 */
[----:B------:R-:W-:-:S05]  /*25ec0*/  IADD3 R15, P4, R15, R20, RZ ;  /* 0x000000140f0f7210 */ /* 0x000fca0007f9e0ff */
[----:B------:R0:W-:Y:S02]  /*25ed0*/  STL [R1+0x2c8], R15 ;  /* 0x0002c80f01007387 */ /* 0x0001e40000100800 */
[----:B0-----:R-:W-:Y:S02]  /*25ee0*/  IMAD.MOV.U32 R15, RZ, RZ, R17 ;  /* 0x000000ffff0f7224 */ /* 0x001fe400078e0011 */
[----:B------:R-:W-:Y:S02]  /*25ef0*/  IMAD.MOV.U32 R17, RZ, RZ, R219 ;  /* 0x000000ffff117224 */ /* 0x000fe400078e00db */
[----:B--2---:R-:W-:-:S05]  /*25f00*/  IMAD.X R218, R218, 0x1, R2, P5 ;  /* 0x00000001dada7824 */ /* 0x004fca00028e0602 */
[----:B------:R0:W-:Y:S01]  /*25f10*/  STL [R1+0x2ec], R218 ;  /* 0x0002ecda01007387 */ /* 0x0001e20000100800 */
[----:B----4-:R-:W-:-:S03]  /*25f20*/  IADD3 R21, P5, R21, R20, RZ ;  /* 0x0000001415157210 */ /* 0x010fc60007fbe0ff */
[----:B0-----:R-:W2:Y:S04]  /*25f30*/  LDL.LU R218, [R1+0x2a8] ;  /* 0x0002a80001da7983 */ /* 0x001ea80000300800 */
[----:B------:R-:W4:Y:S04]  /*25f40*/  LDL.LU R219, [R1+0x2cc] ;  /* 0x0002cc0001db7983 */ /* 0x000f280000300800 */
[----:B------:R0:W-:Y:S02]  /*25f50*/  STL [R1+0x2c0], R21 ;  /* 0x0002c01501007387 */ /* 0x0001e40000100800 */
[----:B0-----:R-:W-:-:S02]  /*25f60*/  IMAD.MOV.U32 R21, RZ, RZ, R249 ;  /* 0x000000ffff157224 */ /* 0x001fc400078e00f9 */
[----:B------:R-:W4:Y:S01]  /*25f70*/  LDL.LU R249, [R1+0x2a0] ;  /* 0x0002a00001f97983 */ /* 0x000f220000300800 */
[----:B---3--:R-:W-:-:S05]  /*25f80*/  IMAD.X R250, R250, 0x1, R2, P6 ;  /* 0x00000001fafa7824 */ /* 0x008fca00030e0602 */
[----:B------:R0:W-:Y:S01]  /*25f90*/  STL [R1+0x2e4], R250 ;  /* 0x0002e4fa01007387 */ /* 0x0001e20000100800 */
[-C--:B------:R-:W-:Y:S01]  /*25fa0*/  IADD3 R246, P6, R246, R20.reuse, RZ ;  /* 0x00000014f6f67210 */ /* 0x080fe20007fde0ff */
[--C-:B------:R-:W-:Y:S01]  /*25fb0*/  IMAD.X R12, R12, 0x1, R2.reuse, P1 ;  /* 0x000000010c0c7824 */ /* 0x100fe200008e0602 */
[----:B------:R-:W-:Y:S01]  /*25fc0*/  IADD3 R247, P1, R247, R20, RZ ;  /* 0x00000014f7f77210 */ /* 0x000fe20007f3e0ff */
[----:B0-----:R-:W3:Y:S04]  /*25fd0*/  LDL.LU R250, [R1+0x2c4] ;  /* 0x0002c40001fa7983 */ /* 0x001ee80000300800 */
[----:B------:R0:W-:Y:S04]  /*25fe0*/  STL [R1+0x2b8], R246 ;  /* 0x0002b8f601007387 */ /* 0x0001e80000100800 */
[----:B0-----:R0:W5:Y:S04]  /*25ff0*/  LDL.LU R246, [R1+0xe04] ;  /* 0x000e040001f67983 */ /* 0x0011680000300800 */
[----:B------:R-:W-:Y:S04]  /*26000*/  STL [R1+0x2dc], R12 ;  /* 0x0002dc0c01007387 */ /* 0x000fe80000100800 */
[----:B------:R1:W-:Y:S04]  /*26010*/  STL [R1+0x2b0], R247 ;  /* 0x0002b0f701007387 */ /* 0x0003e80000100800 */
[----:B-1----:R-:W3:Y:S01]  /*26020*/  LDL.LU R247, [R1+0x298] ;  /* 0x0002980001f77983 */ /* 0x002ee20000300800 */
[----:B------:R-:W-:-:S05]  /*26030*/  IMAD.X R15, R15, 0x1, R2, P2 ;  /* 0x000000010f0f7824 */ /* 0x000fca00010e0602 */
[----:B------:R1:W-:Y:S02]  /*26040*/  STL [R1+0x2d4], R15 ;  /* 0x0002d40f01007387 */ /* 0x0003e40000100800 */
[----:B-1----:R-:W-:Y:S02]  /*26050*/  IMAD.MOV.U32 R15, RZ, RZ, R17 ;  /* 0x000000ffff0f7224 */ /* 0x002fe400078e0011 */
[----:B------:R-:W-:Y:S02]  /*26060*/  IMAD.MOV.U32 R17, RZ, RZ, R217 ;  /* 0x000000ffff117224 */ /* 0x000fe400078e00d9 */
[----:B------:R-:W-:Y:S02]  /*26070*/  IMAD.MOV.U32 R217, RZ, RZ, R23 ;  /* 0x000000ffffd97224 */ /* 0x000fe400078e0017 */
[----:B------:R-:W-:Y:S02]  /*26080*/  IMAD.MOV.U32 R23, RZ, RZ, R248 ;  /* 0x000000ffff177224 */ /* 0x000fe400078e00f8 */
[----:B------:R-:W3:Y:S01]  /*26090*/  LDL.LU R248, [R1+0x290] ;  /* 0x0002900001f87983 */ /* 0x000ee20000300800 */
[----:B--2---:R-:W-:Y:S01]  /*260a0*/  IADD3 R218, P2, R218, R20, RZ ;  /* 0x00000014dada7210 */ /* 0x004fe20007f5e0ff */
[----:B----4-:R-:W-:-:S04]  /*260b0*/  IMAD.X R219, R219, 0x1, R2, P3 ;  /* 0x00000001dbdb7824 */ /* 0x010fc800018e0602 */
[----:B------:R1:W-:Y:S01]  /*260c0*/  STL [R1+0x2a8], R218 ;  /* 0x0002a8da01007387 */ /* 0x0003e20000100800 */
[----:B------:R-:W-:-:S03]  /*260d0*/  IADD3 R249, P3, R249, R20, RZ ;  /* 0x00000014f9f97210 */ /* 0x000fc60007f7e0ff */
[----:B-1----:R-:W2:Y:S04]  /*260e0*/  LDL.LU R218, [R1+0x288] ;  /* 0x0002880001da7983 */ /* 0x002ea80000300800 */
[----:B------:R-:W-:Y:S04]  /*260f0*/  STL [R1+0x2cc], R219 ;  /* 0x0002ccdb01007387 */ /* 0x000fe80000100800 */
[----:B------:R1:W-:Y:S04]  /*26100*/  STL [R1+0x2a0], R249 ;  /* 0x0002a0f901007387 */ /* 0x0003e80000100800 */
[----:B-1----:R-:W4:Y:S01]  /*26110*/  LDL.LU R249, [R1+0x280] ;  /* 0x0002800001f97983 */ /* 0x002f220000300800 */
[----:B---3--:R-:W-:-:S02]  /*26120*/  IMAD.X R250, R250, 0x1, R2, P4 ;  /* 0x00000001fafa7824 */ /* 0x008fc400020e0602 */
[----:B------:R-:W-:-:S03]  /*26130*/  IMAD.MOV.U32 R219, RZ, RZ, R21 ;  /* 0x000000ffffdb7224 */ /* 0x000fc600078e0015 */
[----:B------:R1:W-:Y:S04]  /*26140*/  STL [R1+0x2c4], R250 ;  /* 0x0002c4fa01007387 */ /* 0x0003e80000100800 */
[----:B-1----:R-:W3:Y:S04]  /*26150*/  LDL.LU R250, [R1+0x278] ;  /* 0x0002780001fa7983 */ /* 0x002ee80000300800 */
[----:B------:R-:W3:Y:S04]  /*26160*/  LDL.LU R12, [R1+0x29c] ;  /* 0x00029c00010c7983 */ /* 0x000ee80000300800 */
[----:B------:R-:W3:Y:S01]  /*26170*/  LDL.LU R21, [R1+0x270] ;  /* 0x0002700001157983 */ /* 0x000ee20000300800 */
[----:B------:R-:W-:Y:S01]  /*26180*/  IADD3 R247, P4, R247, R20, RZ ;  /* 0x00000014f7f77210 */ /* 0x000fe20007f9e0ff */
[----:B------:R-:W-:-:S04]  /*26190*/  IMAD.MOV.U32 R20, RZ, RZ, R22 ;  /* 0x000000ffff147224 */ /* 0x000fc800078e0016 */
[----:B------:R-:W-:Y:S01]  /*261a0*/  IMAD.X R20, R20, 0x1, R2, P5 ;  /* 0x0000000114147824 */ /* 0x000fe200028e0602 */
[----:B------:R1:W-:Y:S04]  /*261b0*/  STL [R1+0x298], R247 ;  /* 0x000298f701007387 */ /* 0x0003e80000100800 */
[----:B-1----:R0:W5:Y:S04]  /*261c0*/  LDL.LU R247, [R1+0xe00] ;  /* 0x000e000001f77983 */ /* 0x0021680000300800 */
[----:B------:R-:W3:Y:S04]  /*261d0*/  LDL.LU R22, [R1+0x294] ;  /* 0x0002940001167983 */ /* 0x000ee80000300800 */
[----:B------:R1:W-:Y:S02]  /*261e0*/  STL [R1+0x2bc], R20 ;  /* 0x0002bc1401007387 */ /* 0x0003e40000100800 */
[----:B-1----:R-:W1:Y:S02]  /*261f0*/  LDC R20, c[0x0][0x23c] ;  /* 0x00008f00ff147b82 */ /* 0x002e640000000800 */
[----:B-1----:R-:W-:-:S04]  /*26200*/  IMAD.SHL.U32 R20, R20, 0x80, RZ ;  /* 0x0000008014147824 */ /* 0x002fc800078e00ff */
[----:B------:R-:W-:-:S05]  /*26210*/  IMAD.SHL.U32 R20, R20, 0x2, RZ ;  /* 0x0000000214147824 */ /* 0x000fca00078e00ff */
[----:B------:R-:W-:Y:S01]  /*26220*/  IADD3 R248, P5, R248, R20, RZ ;  /* 0x00000014f8f87210 */ /* 0x000fe20007fbe0ff */
[----:B------:R-:W-:-:S04]  /*26230*/  IMAD.MOV.U32 R20, RZ, RZ, R19 ;  /* 0x000000ffff147224 */ /* 0x000fc800078e0013 */
[--C-:B------:R-:W-:Y:S01]  /*26240*/  IMAD.X R20, R20, 0x1, R2.reuse, P6 ;  /* 0x0000000114147824 */ /* 0x100fe200030e0602 */
[----:B------:R1:W-:Y:S04]  /*26250*/  STL [R1+0x290], R248 ;  /* 0x000290f801007387 */ /* 0x0003e80000100800 */
[----:B-1----:R0:W5:Y:S04]  /*26260*/  LDL.LU R248, [R1+0xdfc] ;  /* 0x000dfc0001f87983 */ /* 0x0021680000300800 */
[----:B------:R-:W3:Y:S04]  /*26270*/  LDL.LU R19, [R1+0x28c] ;  /* 0x00028c0001137983 */ /* 0x000ee80000300800 */
[----:B------:R1:W-:Y:S02]  /*26280*/  STL [R1+0x2b4], R20 ;  /* 0x0002b41401007387 */ /* 0x0003e40000100800 */
[----:B-1----:R-:W1:Y:S01]  /*26290*/  LDC R20, c[0x0][0x23c] ;  /* 0x00008f00ff147b82 */ /* 0x002e620000000800 */
[----:B------:R-:W-:-:S02]  /*262a0*/  IMAD.X R219, R219, 0x1, R2, P1 ;  /* 0x00000001dbdb7824 */ /* 0x000fc400008e0602 */
[----:B-1----:R-:W-:-:S04]  /*262b0*/  IMAD.SHL.U32 R20, R20, 0x80, RZ ;  /* 0x0000008014147824 */ /* 0x002fc800078e00ff */
[----:B------:R-:W-:-:S05]  /*262c0*/  IMAD.SHL.U32 R20, R20, 0x2, RZ ;  /* 0x0000000214147824 */ /* 0x000fca00078e00ff */
[----:B--2---:R-:W-:-:S05]  /*262d0*/  IADD3 R218, P6, R218, R20, RZ ;  /* 0x00000014dada7210 */ /* 0x004fca0007fde0ff */
[----:B------:R1:W-:Y:S01]  /*262e0*/  STL [R1+0x288], R218 ;  /* 0x000288da01007387 */ /* 0x0003e20000100800 */
[----:B----4-:R-:W-:-:S03]  /*262f0*/  IADD3 R249, P1, R249, R20, RZ ;  /* 0x00000014f9f97210 */ /* 0x010fc60007f3e0ff */
[----:B-1----:R-:W2:Y:S04]  /*26300*/  LDL.LU R218, [R1+0x260] ;  /* 0x0002600001da7983 */ /* 0x002ea80000300800 */
[----:B------:R1:W-:Y:S04]  /*26310*/  STL [R1+0x2ac], R219 ;  /* 0x0002acdb01007387 */ /* 0x0003e80000100800 */
[----:B-1----:R-:W4:Y:S04]  /*26320*/  LDL.LU R219, [R1+0x284] ;  /* 0x0002840001db7983 */ /* 0x002f280000300800 */
[----:B------:R1:W-:Y:S04]  /*26330*/  STL [R1+0x280], R249 ;  /* 0x000280f901007387 */ /* 0x0003e80000100800 */
[----:B-1----:R0:W5:Y:S04]  /*26340*/  LDL.LU R249, [R1+0xdf8] ;  /* 0x000df80001f97983 */ /* 0x0021680000300800 */
[----:B------:R-:W2:Y:S01]  /*26350*/  LDL.LU R20, [R1+0x2a4] ;  /* 0x0002a40001147983 */ /* 0x000ea20000300800 */
[----:B---3--:R-:W-:-:S02]  /*26360*/  IMAD.X R12, R12, 0x1, R2, P3 ;  /* 0x000000010c0c7824 */ /* 0x008fc400018e0602 */
[--C-:B------:R-:W-:Y:S02]  /*26370*/  IMAD.X R4, R4, 0x1, R2.reuse, P1 ;  /* 0x0000000104047824 */ /* 0x100fe400008e0602 */
[--C-:B------:R-:W-:Y:S02]  /*26380*/  IMAD.X R22, R22, 0x1, R2.reuse, P4 ;  /* 0x0000000116167824 */ /* 0x100fe400020e0602 */
[--C-:B------:R-:W-:Y:S02]  /*26390*/  IMAD.X R19, R19, 0x1, R2.reuse, P5 ;  /* 0x0000000113137824 */ /* 0x100fe400028e0602 */
[----:B--2---:R-:W-:-:S05]  /*263a0*/  IMAD.X R20, R20, 0x1, R2, P2 ;  /* 0x0000000114147824 */ /* 0x004fca00010e0602 */
[----:B------:R1:W-:Y:S02]  /*263b0*/  STL [R1+0x2a4], R20 ;  /* 0x0002a41401007387 */ /* 0x0003e40000100800 */
[----:B-1----:R-:W1:Y:S01]  /*263c0*/  LDC R20, c[0x0][0x23c] ;  /* 0x00008f00ff147b82 */ /* 0x002e620000000800 */
[----:B----4-:R-:W-:Y:S02]  /*263d0*/  IMAD.X R219, R219, 0x1, R2, P6 ;  /* 0x00000001dbdb7824 */ /* 0x010fe400030e0602 */
[----:B-1----:R-:W-:-:S04]  /*263e0*/  IMAD.SHL.U32 R20, R20, 0x80, RZ ;  /* 0x0000008014147824 */ /* 0x002fc800078e00ff */
[----:B------:R-:W-:-:S05]  /*263f0*/  IMAD.SHL.U32 R20, R20, 0x2, RZ ;  /* 0x0000000214147824 */ /* 0x000fca00078e00ff */
[-C--:B------:R-:W-:Y:S02]  /*26400*/  IADD3 R250, P2, R250, R20.reuse, RZ ;  /* 0x00000014fafa7210 */ /* 0x080fe40007f5e0ff */
[-C--:B------:R-:W-:Y:S02]  /*26410*/  IADD3 R21, P3, R21, R20.reuse, RZ ;  /* 0x0000001415157210 */ /* 0x080fe40007f7e0ff */
[-C--:B------:R-:W-:Y:S01]  /*26420*/  IADD3 R15, P4, R15, R20.reuse, RZ ;  /* 0x000000140f0f7210 */ /* 0x080fe20007f9e0ff */
[----:B------:R1:W-:Y:S01]  /*26430*/  STL [R1+0x278], R250 ;  /* 0x000278fa01007387 */ /* 0x0003e20000100800 */
[----:B------:R-:W-:-:S03]  /*26440*/  IADD3 R218, P5, R218, R20, RZ ;  /* 0x00000014dada7210 */ /* 0x000fc60007fbe0ff */
[----:B-1----:R0:W5:Y:S04]  /*26450*/  LDL.LU R250, [R1+0xdf4] ;  /* 0x000df40001fa7983 */ /* 0x0021680000300800 */
[----:B------:R-:W-:Y:S04]  /*26460*/  STL [R1+0x29c], R12 ;  /* 0x00029c0c01007387 */ /* 0x000fe80000100800 */
[----:B------:R1:W-:Y:S01]  /*26470*/  STL [R1+0x270], R21 ;  /* 0x0002701501007387 */ /* 0x0003e20000100800 */
[----:B------:R-:W-:-:S03]  /*26480*/  IADD3 R3, P6, R3, R20, RZ ;  /* 0x0000001403037210 */ /* 0x000fc60007fde0ff */
[----:B-1----:R-:W2:Y:S04]  /*26490*/  LDL.LU R21, [R1+0x240] ;  /* 0x0002400001157983 */ /* 0x002ea80000300800 */
[----:B------:R1:W-:Y:S01]  /*264a0*/  STL [R1+0x294], R22 ;  /* 0x0002941601007387 */ /* 0x0003e20000100800 */
[----:B------:R-:W-:Y:S02]  /*264b0*/  IMAD.MOV.U32 R12, RZ, RZ, R17 ;  /* 0x000000ffff0c7224 */ /* 0x000fe400078e0011 */
[----:B------:R-:W-:Y:S01]  /*264c0*/  IMAD.MOV.U32 R17, RZ, RZ, R23 ;  /* 0x000000ffff117224 */ /* 0x000fe200078e0017 */
[----:B------:R-:W-:Y:S01]  /*264d0*/  IADD3 R251, P1, R251, R20, RZ ;  /* 0x00000014fbfb7210 */ /* 0x000fe20007f3e0ff */
[----:B-1----:R-:W3:Y:S04]  /*264e0*/  LDL.LU R22, [R1+0x238] ;  /* 0x0002380001167983 */ /* 0x002ee80000300800 */
[----:B------:R1:W-:Y:S04]  /*264f0*/  STL [R1+0x268], R15 ;  /* 0x0002680f01007387 */ /* 0x0003e80000100800 */
[----:B------:R-:W4:Y:S04]  /*26500*/  LDL.LU R23, [R1+0x230] ;  /* 0x0002300001177983 */ /* 0x000f280000300800 */
[----:B------:R0:W-:Y:S01]  /*26510*/  STL [R1+0x28c], R19 ;  /* 0x00028c1301007387 */ /* 0x0001e20000100800 */
[----:B------:R-:W-:-:S02]  /*26520*/  IMAD.MOV.U32 R20, RZ, RZ, R5 ;  /* 0x000000ffff147224 */ /* 0x000fc400078e0005 */
[----:B-1----:R-:W-:Y:S01]  /*26530*/  IMAD.MOV.U32 R15, RZ, RZ, R217 ;  /* 0x000000ffff0f7224 */ /* 0x002fe200078e00d9 */
[----:B0-----:R-:W4:Y:S04]  /*26540*/  LDL.LU R19, [R1+0x228] ;  /* 0x0002280001137983 */ /* 0x001f280000300800 */
[----:B------:R-:W4:Y:S04]  /*26550*/  LDL.LU R217, [R1+0x24c] ;  /* 0x00024c0001d97983 */ /* 0x000f280000300800 */
[----:B------:R0:W-:Y:S01]  /*26560*/  STL [R1+0x260], R218 ;  /* 0x000260da01007387 */ /* 0x0001e20000100800 */
[----:B------:R-:W-:-:S03]  /*26570*/  IMAD.X R20, R20, 0x1, R2, P2 ;  /* 0x0000000114147824 */ /* 0x000fc600010e0602 */
[----:B0-----:R-:W4:Y:S04]  /*26580*/  LDL.LU R218, [R1+0x220] ;  /* 0x0002200001da7983 */ /* 0x001f280000300800 */
[----:B------:R0:W-:Y:S04]  /*26590*/  STL [R1+0x284], R219 ;  /* 0x000284db01007387 */ /* 0x0001e80000100800 */
[----:B0-----:R-:W4:Y:S04]  /*265a0*/  LDL.LU R219, [R1+0x244] ;  /* 0x0002440001db7983 */ /* 0x001f280000300800 */
[----:B------:R0:W-:Y:S04]  /*265b0*/  STL [R1+0x258], R3 ;  /* 0x0002580301007387 */ /* 0x0001e80000100800 */
[----:B0-----:R-:W4:Y:S04]  /*265c0*/  LDL.LU R3, [R1+0x218] ;  /* 0x0002180001037983 */ /* 0x001f280000300800 */
[----:B------:R0:W-:Y:S04]  /*265d0*/  STL [R1+0x27c], R4 ;  /* 0x00027c0401007387 */ /* 0x0001e80000100800 */
[----:B0-----:R-:W4:Y:S04]  /*265e0*/  LDL.LU R4, [R1+0x23c] ;  /* 0x00023c0001047983 */ /* 0x001f280000300800 */
[----:B------:R0:W-:Y:S04]  /*265f0*/  STL [R1+0x250], R251 ;  /* 0x000250fb01007387 */ /* 0x0001e80000100800 */
[----:B0-----:R0:W5:Y:S04]  /*26600*/  LDL.LU R251, [R1+0xdf0] ;  /* 0x000df00001fb7983 */ /* 0x0011680000300800 */
[----:B------:R-:W4:Y:S04]  /*26610*/  LDL.LU R5, [R1+0x210] ;  /* 0x0002100001057983 */ /* 0x000f280000300800 */
[----:B------:R1:W-:Y:S02]  /*26620*/  STL [R1+0x274], R20 ;  /* 0x0002741401007387 */ /* 0x0003e40000100800 */
[----:B-1----:R-:W1:Y:S02]  /*26630*/  LDC R20, c[0x0][0x23c] ;  /* 0x00008f00ff147b82 */ /* 0x002e640000000800 */
[----:B-1----:R-:W-:-:S04]  /*26640*/  IMAD.SHL.U32 R20, R20, 0x80, RZ ;  /* 0x0000008014147824 */ /* 0x002fc800078e00ff */
[----:B------:R-:W-:-:S05]  /*26650*/  IMAD.SHL.U32 R20, R20, 0x2, RZ ;  /* 0x0000000214147824 */ /* 0x000fca00078e00ff */
[----:B------:R-:W-:-:S05]  /*26660*/  IADD3 R252, P2, R252, R20, RZ ;  /* 0x00000014fcfc7210 */ /* 0x000fca0007f5e0ff */
[----:B------:R1:W-:Y:S04]  /*26670*/  STL [R1+0x248], R252 ;  /* 0x000248fc01007387 */ /* 0x0003e80000100800 */
[----:B-1----:R0:W5:Y:S04]  /*26680*/  LDL.LU R252, [R1+0xdec] ;  /* 0x000dec0001fc7983 */ /* 0x0021680000300800 */
[----:B------:R-:W2:Y:S02]  /*26690*/  LDL.LU R20, [R1+0x26c] ;  /* 0x00026c0001147983 */ /* 0x000ea40000300800 */
[----:B--2---:R-:W-:-:S05]  /*266a0*/  IMAD.X R20, R20, 0x1, R2, P3 ;  /* 0x0000000114147824 */ /* 0x004fca00018e0602 */
        /* <DEDUP_REMOVED lines=13> */
[----:B---3--:R-:W-:-:S05]  /*26780*/  IADD3 R22, P4, R22, R20, RZ ;  /* 0x0000001416167210 */ /* 0x008fca0007f9e0ff */
        /* <DEDUP_REMOVED lines=8> */
[----:B----4-:R-:W-:-:S05]  /*26810*/  IADD3 R23, P5, R23, R20, RZ ;  /* 0x0000001417177210 */ /* 0x010fca0007fbe0ff */
[----:B------:R1:W-:Y:S04]  /*26820*/  STL [R1+0x230], R23 ;  /* 0x0002301701007387 */ /* 0x0003e80000100800 */
[----:B-1----:R0:W5:Y:S04]  /*26830*/  LDL.LU R23, [R1+0xde0] ;  /* 0x000de00001177983 */ /* 0x0021680000300800 */
[----:B------:R-:W2:Y:S01]  /*26840*/  LDL.LU R20, [R1+0x254] ;  /* 0x0002540001147983 */ /* 0x000ea20000300800 */
[--C-:B------:R-:W-:Y:S02]  /*26850*/  IMAD.X R217, R217, 0x1, R2.reuse, P1 ;  /* 0x00000001d9d97824 */ /* 0x100fe400008e0602 */
[----:B------:R-:W-:-:S02]  /*26860*/  IMAD.X R219, R219, 0x1, R2, P2 ;  /* 0x00000001dbdb7824 */ /* 0x000fc400010e0602 */
[--C-:B------:R-:W-:Y:S02]  /*26870*/  IMAD.X R4, R4, 0x1, R2.reuse, P3 ;  /* 0x0000000104047824 */ /* 0x100fe400018e0602 */
[--C-:B------:R-:W-:Y:S02]  /*26880*/  IMAD.X R6, R6, 0x1, R2.reuse, P4 ;  /* 0x0000000106067824 */ /* 0x100fe400020e0602 */
[--C-:B------:R-:W-:Y:S02]  /*26890*/  IMAD.X R8, R8, 0x1, R2.reuse, P5 ;  /* 0x0000000108087824 */ /* 0x100fe400028e0602 */
[----:B--2---:R-:W-:-:S05]  /*268a0*/  IMAD.X R20, R20, 0x1, R2, P6 ;  /* 0x0000000114147824 */ /* 0x004fca00030e0602 */
[----:B------:R1:W-:Y:S02]  /*268b0*/  STL [R1+0x254], R20 ;  /* 0x0002541401007387 */ /* 0x0003e40000100800 */
[----:B-1----:R-:W1:Y:S02]  /*268c0*/  LDC R20, c[0x0][0x23c] ;  /* 0x00008f00ff147b82 */ /* 0x002e640000000800 */
        /* <DEDUP_REMOVED lines=8> */
[----:B------:R1:W-:Y:S01]  /*26950*/  STL [R1+0x24c], R217 ;  /* 0x00024cd901007387 */ /* 0x0003e20000100800 */
[----:B------:R-:W-:-:S03]  /*26960*/  IADD3 R7, P4, R7, R20, RZ ;  /* 0x0000001407077210 */ /* 0x000fc60007f9e0ff */
[----:B-1----:R-:W2:Y:S04]  /*26970*/  LDL.LU R217, [R1+0x1e0] ;  /* 0x0001e00001d97983 */ /* 0x002ea80000300800 */
[----:B------:R1:W-:Y:S04]  /*26980*/  STL [R1+0x220], R218 ;  /* 0x000220da01007387 */ /* 0x0003e80000100800 */
[----:B-1----:R-:W3:Y:S04]  /*26990*/  LDL.LU R218, [R1+0x1d8] ;  /* 0x0001d80001da7983 */ /* 0x002ee80000300800 */
[----:B------:R1:W-:Y:S01]  /*269a0*/  STL [R1+0x244], R219 ;  /* 0x000244db01007387 */ /* 0x0003e20000100800 */
[----:B------:R-:W-:-:S03]  /*269b0*/  IADD3 R9, P5, R9, R20, RZ ;  /* 0x0000001409097210 */ /* 0x000fc60007fbe0ff */
[----:B-1----:R-:W4:Y:S04]  /*269c0*/  LDL.LU R219, [R1+0x1d0] ;  /* 0x0001d00001db7983 */ /* 0x002f280000300800 */
[----:B------:R1:W-:Y:S01]  /*269d0*/  STL [R1+0x218], R3 ;  /* 0x0002180301007387 */ /* 0x0003e20000100800 */
[----:B------:R-:W-:-:S03]  /*269e0*/  IMAD.X R10, R10, 0x1, R2, P6 ;  /* 0x000000010a0a7824 */ /* 0x000fc600030e0602 */
[----:B-1----:R-:W4:Y:S04]  /*269f0*/  LDL.LU R3, [R1+0x1c8] ;  /* 0x0001c80001037983 */ /* 0x002f280000300800 */
[----:B------:R1:W-:Y:S01]  /*26a00*/  STL [R1+0x23c], R4 ;  /* 0x00023c0401007387 */ /* 0x0003e20000100800 */
[----:B------:R-:W-:-:S03]  /*26a10*/  IADD3 R13, P6, R13, R20, RZ ;  /* 0x000000140d0d7210 */ /* 0x000fc60007fde0ff */
[----:B-1----:R-:W4:Y:S04]  /*26a20*/  LDL.LU R4, [R1+0x1c0] ;  /* 0x0001c00001047983 */ /* 0x002f280000300800 */
[----:B------:R1:W-:Y:S01]  /*26a30*/  STL [R1+0x210], R5 ;  /* 0x0002100501007387 */ /* 0x0003e20000100800 */
[----:B------:R-:W-:Y:S01]  /*26a40*/  IMAD.X R12, R12, 0x1, R2, P1 ;  /* 0x000000010c0c7824 */ /* 0x000fe200008e0602 */
[----:B------:R-:W-:Y:S02]  /*26a50*/  IADD3 R15, P1, R15, R20, RZ ;  /* 0x000000140f0f7210 */ /* 0x000fe40007f3e0ff */
[----:B-1----:R-:W4:Y:S04]  /*26a60*/  LDL.LU R5, [R1+0x1b8] ;  /* 0x0001b80001057983 */ /* 0x002f280000300800 */
[----:B------:R1:W-:Y:S01]  /*26a70*/  STL [R1+0x234], R6 ;  /* 0x0002340601007387 */ /* 0x0003e20000100800 */
[----:B------:R-:W-:-:S03]  /*26a80*/  IMAD.MOV.U32 R20, RZ, RZ, R17 ;  /* 0x000000ffff147224 */ /* 0x000fc600078e0011 */
[----:B-1----:R-:W4:Y:S04]  /*26a90*/  LDL.LU R6, [R1+0x1b0] ;  /* 0x0001b00001067983 */ /* 0x002f280000300800 */
[----:B------:R1:W-:Y:S01]  /*26aa0*/  STL [R1+0x208], R7 ;  /* 0x0002080701007387 */ /* 0x0003e20000100800 */
[----:B------:R-:W-:-:S03]  /*26ab0*/  IMAD.X R20, R20, 0x1, R2, P2 ;  /* 0x0000000114147824 */ /* 0x000fc600010e0602 */
[----:B-1----:R-:W4:Y:S04]  /*26ac0*/  LDL.LU R7, [R1+0x1a8] ;  /* 0x0001a80001077983 */ /* 0x002f280000300800 */
[----:B------:R1:W-:Y:S04]  /*26ad0*/  STL [R1+0x22c], R8 ;  /* 0x00022c0801007387 */ /* 0x0003e80000100800 */
        /* <DEDUP_REMOVED lines=118> */
[----:B------:R-:W2:Y:S01]  /*27240*/  LDL.LU R20, [R1+0x1b4] ;  /* 0x0001b40001147983 */ /* 0x000ea20000300800 */
[----:B------:R-:W-:Y:S02]  /*27250*/  WARPGROUP.DEPBAR.LE gsb0, 0x0 ;  /* 0x00008000000079c5 */ /* 0x000fe40000010000 */
[----:B------:R-:W-:Y:S01]  /*27260*/  WARPGROUP.ARRIVE ;  /* 0x00000000000079c5 */ /* 0x000fe20000000000 */
[----:B------:R-:W-:Y:S01]  /*27270*/  UMOV UR38, UR10 ;  /* 0x0000000a00267c82 */ /* 0x000fe20008000000 */
[----:B------:R-:W-:-:S04]  /*27280*/  UMOV UR39, UR11 ;  /* 0x0000000b00277c82 */ /* 0x000fc80008000000 */
[----:B------:R-:W-:Y:S01]  /*27290*/  HGMMA.64x128x16.F32 R24, gdesc[UR36].tnspA, R24, gsb0 ;  /* 0x21e00000241879f0 */ /* 0x000fe20008000818 */
[----:B------:R-:W-:Y:S01]  /*272a0*/  UMOV UR42, UR14 ;  /* 0x0000000e002a7c82 */ /* 0x000fe20008000000 */
[----:B------:R-:W-:Y:S01]  /*272b0*/  UMOV UR43, UR15 ;  /* 0x0000000f002b7c82 */ /* 0x000fe20008000000 */
[----:B------:R-:W-:Y:S01]  /*272c0*/  UMOV UR46, UR18 ;  /* 0x00000012002e7c82 */ /* 0x000fe20008000000 */
[----:B------:R-:W-:Y:S01]  /*272d0*/  UMOV UR47, UR19 ;  /* 0x00000013002f7c82 */ /* 0x000fe20008000000 */
[----:B------:R-:W-:Y:S02]  /*272e0*/  WARPGROUP.DEPBAR.LE gsb0, 0x0 ;  /* 0x00008000000079c5 */ /* 0x000fe40000010000 */
[----:B------:R-:W-:-:S06]  /*272f0*/  WARPGROUP.ARRIVE ;  /* 0x00000000000079c5 */ /* 0x000fcc0000000000 */
[----:B------:R-:W-:Y:S01]  /*27300*/  HGMMA.64x128x16.F32 R24, gdesc[UR40].tnspA, R24, gsb0 ;  /* 0x21e00000281879f0 */ /* 0x000fe20008000818 */
[----:B--2---:R-:W-:-:S05]  /*27310*/  IMAD.X R20, R20, 0x1, R2, P2 ;  /* 0x0000000114147824 */ /* 0x004fca00010e0602 */
[----:B------:R1:W-:Y:S02]  /*27320*/  STL [R1+0x1b4], R20 ;  /* 0x0001b41401007387 */ /* 0x0003e40000100800 */
[----:B-1----:R-:W1:Y:S02]  /*27330*/  LDC R20, c[0x0][0x23c] ;  /* 0x00008f00ff147b82 */ /* 0x002e640000000800 */
[----:B-1----:R-:W-:-:S04]  /*27340*/  IMAD.SHL.U32 R20, R20, 0x80, RZ ;  /* 0x0000008014147824 */ /* 0x002fc800078e00ff */
[----:B------:R-:W-:-:S05]  /*27350*/  IMAD.SHL.U32 R20, R20, 0x2, RZ ;  /* 0x0000000214147824 */ /* 0x000fca00078e00ff */
[----:B------:R-:W-:-:S05]  /*27360*/  IADD3 R13, P2, R13, R20, RZ ;  /* 0x000000140d0d7210 */ /* 0x000fca0007f5e0ff */
[----:B------:R1:W-:Y:S04]  /*27370*/  STL [R1+0x188], R13 ;  /* 0x0001880d01007387 */ /* 0x0003e80000100800 */
[----:B-1----:R-:W2:Y:S01]  /*27380*/  LDL.LU R13, [R1+0xda8] ;  /* 0x000da800010d7983 */ /* 0x002ea20000300800 */
[----:B------:R-:W-:Y:S02]  /*27390*/  WARPGROUP.DEPBAR.LE gsb0, 0x0 ;  /* 0x00008000000079c5 */ /* 0x000fe40000010000 */
[----:B------:R-:W-:Y:S01]  /*273a0*/  WARPGROUP.ARRIVE ;  /* 0x00000000000079c5 */ /* 0x000fe20000000000 */
[----:B------:R-:W-:Y:S01]  /*273b0*/  UMOV UR50, UR22 ;  /* 0x0000001600327c82 */ /* 0x000fe20008000000 */
[----:B------:R-:W-:Y:S01]  /*273c0*/  UMOV UR51, UR23 ;  /* 0x0000001700337c82 */ /* 0x000fe20008000000 */
[----:B------:R-:W3:Y:S03]  /*273d0*/  LDL.LU R20, [R1+0x1a4] ;  /* 0x0001a40001147983 */ /* 0x000ee60000300800 */
[----:B------:R-:W-:Y:S01]  /*273e0*/  HGMMA.64x128x16.F32 R24, gdesc[UR44].tnspA, R24, gsb0 ;  /* 0x21e000002c1879f0 */ /* 0x000fe20008000818 */
[----:B------:R-:W-:Y:S01]  /*273f0*/  UMOV UR54, UR26 ;  /* 0x0000001a00367c82 */ /* 0x000fe20008000000 */
[----:B------:R-:W-:Y:S01]  /*27400*/  UMOV UR55, UR27 ;  /* 0x0000001b00377c82 */ /* 0x000fe20008000000 */
[----:B------:R-:W-:-:S02]  /*27410*/  WARPGROUP.DEPBAR.LE gsb0, 0x0 ;  /* 0x00008000000079c5 */ /* 0x000fc40000010000 */
[----:B------:R-:W-:-:S07]  /*27420*/  WARPGROUP.ARRIVE ;  /* 0x00000000000079c5 */ /* 0x000fce0000000000 */
[----:B------:R-:W-:Y:S01]  /*27430*/  HGMMA.64x128x16.F32 R24, gdesc[UR48].tnspA, R24, gsb0 ;  /* 0x21e00000301879f0 */ /* 0x000fe20008000818 */
[----:B--2---:R-:W-:-:S05]  /*27440*/  IMAD.X R13, R13, 0x1, R2, P3 ;  /* 0x000000010d0d7824 */ /* 0x004fca00018e0602 */
[----:B------:R1:W-:Y:S04]  /*27450*/  STL [R1+0x1ac], R13 ;  /* 0x0001ac0d01007387 */ /* 0x0003e80000100800 */
[----:B-1----:R-:W2:Y:S01]  /*27460*/  LDL.LU R13, [R1+0xda4] ;  /* 0x000da400010d7983 */ /* 0x002ea20000300800 */
[----:B------:R-:W-:Y:S02]  /*27470*/  WARPGROUP.DEPBAR.LE gsb0, 0x0 ;  /* 0x00008000000079c5 */ /* 0x000fe40000010000 */
[----:B------:R-:W-:-:S06]  /*27480*/  WARPGROUP.ARRIVE ;  /* 0x00000000000079c5 */ /* 0x000fcc0000000000 */
[----:B------:R-:W-:Y:S01]  /*27490*/  HGMMA.64x128x16.F32 R24, gdesc[UR52].tnspA, R24, gsb0 ;  /* 0x21e00000341879f0 */ /* 0x000fe20008000818 */
[----:B------:R-:W-:Y:S01]  /*274a0*/  UMOV UR58, UR30 ;  /* 0x0000001e003a7c82 */ /* 0x000fe20008000000 */
[----:B------:R-:W-:Y:S01]  /*274b0*/  UMOV UR59, UR31 ;  /* 0x0000001f003b7c82 */ /* 0x000fe20008000000 */
[--C-:B---3--:R-:W-:Y:S02]  /*274c0*/  IMAD.X R20, R20, 0x1, R2.reuse, P4 ;  /* 0x0000000114147824 */ /* 0x108fe400020e0602 */
[----:B------:R-:W-:-:S03]  /*274d0*/  IMAD.X R12, R12, 0x1, R2, P5 ;  /* 0x000000010c0c7824 */ /* 0x000fc600028e0602 */
[----:B------:R1:W-:Y:S04]  /*274e0*/  STL [R1+0x1a4], R20 ;  /* 0x0001a41401007387 */ /* 0x0003e80000100800 */
[----:B------:R3:W-:Y:S01]  /*274f0*/  STL [R1+0x19c], R12 ;  /* 0x00019c0c01007387 */ /* 0x0007e20000100800 */
[----:B-1----:R-:W1:Y:S08]  /*27500*/  LDC R20, c[0x0][0x23c] ;  /* 0x00008f00ff147b82 */ /* 0x002e700000000800 */
[----:B---3--:R-:W3:Y:S01]  /*27510*/  LDC R12, c[0x0][0x238] ;  /* 0x00008e00ff0c7b82 */ /* 0x008ee20000000800 */
[----:B------:R-:W-:-:S02]  /*27520*/  IMAD.X R15, R15, 0x1, R2, P6 ;  /* 0x000000010f0f7824 */ /* 0x000fc400030e0602 */
[----:B------:R-:W-:Y:S01]  /*27530*/  IMAD.X R17, R17, 0x1, R2, P1 ;  /* 0x0000000111117824 */ /* 0x000fe200008e0602 */
[----:B------:R-:W-:Y:S02]  /*27540*/  WARPGROUP.DEPBAR.LE gsb0, 0x0 ;  /* 0x00008000000079c5 */ /* 0x000fe40000010000 */
[----:B------:R-:W-:-:S06]  /*27550*/  WARPGROUP.ARRIVE ;  /* 0x00000000000079c5 */ /* 0x000fcc0000000000 */
[----:B------:R-:W-:Y:S01]  /*27560*/  HGMMA.64x128x16.F32 R24, gdesc[UR56].tnspA, R24, gsb0 ;  /* 0x21e00000381879f0 */ /* 0x000fe20008000818 */
[----:B-1----:R-:W-:Y:S02]  /*27570*/  IMAD.SHL.U32 R20, R20, 0x80, RZ ;  /* 0x0000008014147824 */ /* 0x002fe400078e00ff */
[----:B---3--:R-:W-:Y:S02]  /*27580*/  IMAD.SHL.U32 R12, R12, 0x80, RZ ;  /* 0x000000800c0c7824 */ /* 0x008fe400078e00ff */
[----:B------:R-:W-:Y:S02]  /*27590*/  IMAD.SHL.U32 R20, R20, 0x2, RZ ;  /* 0x0000000214147824 */ /* 0x000fe400078e00ff */
[----:B------:R-:W-:Y:S01]  /*275a0*/  IMAD.SHL.U32 R12, R12, 0x2, RZ ;  /* 0x000000020c0c7824 */ /* 0x000fe200078e00ff */
[----:B------:R-:W-:Y:S02]  /*275b0*/  WARPGROUP.DEPBAR.LE gsb0, 0x0 ;  /* 0x00008000000079c5 */ /* 0x000fe40000010000 */
[----:B--2---:R-:W-:-:S05]  /*275c0*/  IMAD.X R13, R13, 0x1, R2, P2 ;  /* 0x000000010d0d7824 */ /* 0x004fca00010e0602 */
[----:B------:R1:W-:Y:S04]  /*275d0*/  STL [R1+0x184], R13 ;  /* 0x0001840d01007387 */ /* 0x0003e80000100800 */
[----:B------:R2:W-:Y:S04]  /*275e0*/  STL [R1+0x194], R15 ;  /* 0x0001940f01007387 */ /* 0x0005e80000100800 */
[----:B-1----:R0:W5:Y:S04]  /*275f0*/  LDL.LU R13, [R1+0xda0] ;  /* 0x000da000010d7983 */ /* 0x0021680000300800 */
[----:B------:R1:W-:Y:S01]  /*27600*/  STL [R1+0x18c], R17 ;  /* 0x00018c1101007387 */ /* 0x0003e20000100800 */
[----:B--2---:R-:W-:-:S02]  /*27610*/  IMAD.MOV.U32 R15, RZ, RZ, R14 ;  /* 0x000000ffff0f7224 */ /* 0x004fc400078e000e */
[----:B------:R-:W-:Y:S02]  /*27620*/  IMAD.MOV.U32 R14, RZ, RZ, R18 ;  /* 0x000000ffff0e7224 */ /* 0x000fe400078e0012 */
[----:B-1----:R-:W-:Y:S02]  /*27630*/  IMAD.MOV.U32 R17, RZ, RZ, R16 ;  /* 0x000000ffff117224 */ /* 0x002fe400078e0010 */
[----:B------:R-:W-:Y:S01]  /*27640*/  IMAD.MOV.U32 R16, RZ, RZ, R11 ;  /* 0x000000ffff107224 */ /* 0x000fe200078e000b */
[----:B0-----:R-:W-:Y:S06]  /*27650*/  @P0 BRA `(.L_x_1) ;  /* 0xfffffe6800dc0947 */ /* 0x001fec000383ffff */
[----:B-----5:R-:W2:Y:S04]  /*27660*/  LDL.LU R7, [R1+0xf8] ;  /* 0x0000f80001077983 */ /* 0x020ea80000300800 */
[----:B------:R-:W3:Y:S04]  /*27670*/  LDL.LU R6, [R1+0xf0] ;  /* 0x0000f00001067983 */ /* 0x000ee80000300800 */
[----:B------:R-:W4:Y:S04]  /*27680*/  LDL.LU R5, [R1+0xd0] ;  /* 0x0000d00001057983 */ /* 0x000f280000300800 */
[----:B------:R-:W4:Y:S01]  /*27690*/  LDL.LU R4, [R1+0xd8] ;  /* 0x0000d80001047983 */ /* 0x000f220000300800 */
[----:B------:R-:W-:-:S02]  /*276a0*/  IMAD.MOV.U32 R18, RZ, RZ, R219 ;  /* 0x000000ffff127224 */ /* 0x000fc400078e00db */
[----:B------:R-:W-:Y:S01]  /*276b0*/  IMAD.MOV.U32 R20, RZ, RZ, R218 ;  /* 0x000000ffff147224 */ /* 0x000fe200078e00da */
[----:B------:R-:W4:Y:S04]  /*276c0*/  LDL.LU R14, [R1+0x94] ;  /* 0x00009400010e7983 */ /* 0x000f280000300800 */
[----:B------:R-:W4:Y:S01]  /*276d0*/  LDL.LU R15, [R1+0x98] ;  /* 0x00009800010f7983 */ /* 0x000f220000300800 */
[----:B------:R-:W-:-:S03]  /*276e0*/  F2FP.F16.F32.PACK_AB R219, R87, R215 ;  /* 0x000000d757db723e */ /* 0x000fc600000000ff */
[----:B------:R-:W4:Y:S04]  /*276f0*/  LDL.LU R2, [R1+0x90] ;  /* 0x0000900001027983 */ /* 0x000f280000300800 */
[----:B------:R-:W4:Y:S01]  /*27700*/  LDL.LU R0, [R1+0x8c] ;  /* 0x00008c0001007983 */ /* 0x000f220000300800 */
[----:B------:R-:W-:-:S03]  /*27710*/  F2FP.F16.F32.PACK_AB R218, R85, R213 ;  /* 0x000000d555da723e */ /* 0x000fc600000000ff */
[----:B------:R-:W4:Y:S04]  /*27720*/  LDL.LU R12, [R1+0x84] ;  /* 0x00008400010c7983 */ /* 0x000f280000300800 */
[----:B------:R-:W4:Y:S01]  /*27730*/  LDL.LU R3, [R1+0x88] ;  /* 0x0000880001037983 */ /* 0x000f220000300800 */
[----:B------:R-:W-:-:S03]  /*27740*/  F2FP.F16.F32.PACK_AB R217, R151, R217 ;  /* 0x000000d997d9723e */ /* 0x000fc600000000ff */
[----:B------:R-:W4:Y:S01]  /*27750*/  LDL.LU R87, [R1+0xc0] ;  /* 0x0000c00001577983 */ /* 0x000f220000300800 */
[----:B------:R-:W-:-:S03]  /*27760*/  F2FP.F16.F32.PACK_AB R216, R149, R216 ;  /* 0x000000d895d8723e */ /* 0x000fc600000000ff */
[----:B------:R-:W4:Y:S01]  /*27770*/  LDL.LU R215, [R1+0x9c] ;  /* 0x00009c0001d77983 */ /* 0x000f220000300800 */
[----:B------:R-:W-:-:S03]  /*27780*/  F2FP.F16.F32.PACK_AB R11, R86, R214 ;  /* 0x000000d6560b723e */ /* 0x000fc600000000ff */
[----:B------:R-:W4:Y:S04]  /*27790*/  LDL.LU R85, [R1+0xbc] ;  /* 0x0000bc0001557983 */ /* 0x000f280000300800 */
[----:B------:R-:W4:Y:S01]  /*277a0*/  LDL.LU R213, [R1+0xa0] ;  /* 0x0000a00001d57983 */ /* 0x000f220000300800 */
[----:B------:R-:W-:-:S03]  /*277b0*/  F2FP.F16.F32.PACK_AB R10, R84, R212 ;  /* 0x000000d4540a723e */ /* 0x000fc600000000ff */
[----:B------:R-:W4:Y:S04]  /*277c0*/  LDL.LU R151, [R1+0xa8] ;  /* 0x0000a80001977983 */ /* 0x000f280000300800 */
[----:B------:R-:W4:Y:S04]  /*277d0*/  LDL.LU R149, [R1+0xa4] ;  /* 0x0000a40001957983 */ /* 0x000f280000300800 */
[----:B------:R-:W4:Y:S04]  /*277e0*/  LDL.LU R86, [R1+0xc8] ;  /* 0x0000c80001567983 */ /* 0x000f280000300800 */
[----:B------:R-:W4:Y:S04]  /*277f0*/  LDL.LU R214, [R1+0xac] ;  /* 0x0000ac0001d67983 */ /* 0x000f280000300800 */
[----:B------:R-:W4:Y:S04]  /*27800*/  LDL.LU R84, [R1+0xb4] ;  /* 0x0000b40001547983 */ /* 0x000f280000300800 */
[----:B------:R-:W4:Y:S01]  /*27810*/  LDL.LU R212, [R1+0xb0] ;  /* 0x0000b00001d47983 */ /* 0x000f220000300800 */
[----:B--2---:R-:W-:-:S03]  /*27820*/  F2FP.F16.F32.PACK_AB R9, R150, R7 ;  /* 0x000000079609723e */ /* 0x004fc600000000ff */
[----:B------:R-:W2:Y:S01]  /*27830*/  LDL.LU R150, [R1+0xb8] ;  /* 0x0000b80001967983 */ /* 0x000ea20000300800 */
[----:B------:R-:W-:Y:S02]  /*27840*/  F2FP.F16.F32.PACK_AB R7, R83, R211 ;  /* 0x000000d35307723e */ /* 0x000fe400000000ff */
[----:B---3--:R-:W-:Y:S02]  /*27850*/  F2FP.F16.F32.PACK_AB R8, R148, R6 ;  /* 0x000000069408723e */ /* 0x008fe400000000ff */
[----:B------:R-:W3:Y:S01]  /*27860*/  LDL.LU R148, [R1+0xc4] ;  /* 0x0000c40001947983 */ /* 0x000ee20000300800 */
[----:B----4-:R-:W-:-:S03]  /*27870*/  IMAD.MOV.U32 R83, RZ, RZ, R5 ;  /* 0x000000ffff537224 */ /* 0x010fc600078e0005 */
[----:B------:R-:W4:Y:S01]  /*27880*/  LDL.LU R211, [R1+0xcc] ;  /* 0x0000cc0001d37983 */ /* 0x000f220000300800 */
[----:B------:R-:W-:Y:S02]  /*27890*/  F2FP.F16.F32.PACK_AB R17, R146, R23 ;  /* 0x000000179211723e */ /* 0x000fe400000000ff */
[----:B------:R-:W-:Y:S02]  /*278a0*/  F2FP.F16.F32.PACK_AB R23, R79, R207 ;  /* 0x000000cf4f17723e */ /* 0x000fe400000000ff */
[----:B------:R-:W-:Y:S02]  /*278b0*/  F2FP.F16.F32.PACK_AB R79, R78, R206 ;  /* 0x000000ce4e4f723e */ /* 0x000fe400000000ff */
[----:B------:R-:W-:Y:S02]  /*278c0*/  F2FP.F16.F32.PACK_AB R78, R76, R204 ;  /* 0x000000cc4c4e723e */ /* 0x000fe400000000ff */
[----:B------:R-:W-:Y:S02]  /*278d0*/  F2FP.F16.F32.PACK_AB R76, R140, R83 ;  /* 0x000000538c4c723e */ /* 0x000fe400000000ff */
[----:B------:R-:W-:Y:S01]  /*278e0*/  F2FP.F16.F32.PACK_AB R6, R81, R209 ;  /* 0x000000d15106723e */ /* 0x000fe200000000ff */
[----:B------:R-:W-:Y:S01]  /*278f0*/  IMAD.MOV.U32 R81, RZ, RZ, R4 ;  /* 0x000000ffff517224 */ /* 0x000fe200078e0004 */
[----:B------:R-:W-:-:S02]  /*27900*/  F2FP.F16.F32.PACK_AB R83, R75, R203 ;  /* 0x000000cb4b53723e */ /* 0x000fc400000000ff */
[----:B------:R-:W-:Y:S02]  /*27910*/  F2FP.F16.F32.PACK_AB R75, R74, R202 ;  /* 0x000000ca4a4b723e */ /* 0x000fe400000000ff */
[----:B------:R-:W-:Y:S02]  /*27920*/  F2FP.F16.F32.PACK_AB R4, R145, R19 ;  /* 0x000000139104723e */ /* 0x000fe400000000ff */
[----:B------:R-:W-:Y:S02]  /*27930*/  F2FP.F16.F32.PACK_AB R74, R72, R200 ;  /* 0x000000c8484a723e */ /* 0x000fe400000000ff */
[----:B------:R-:W-:Y:S02]  /*27940*/  F2FP.F16.F32.PACK_AB R19, R82, R210 ;  /* 0x000000d25213723e */ /* 0x000fe400000000ff */
[----:B------:R-:W-:Y:S02]  /*27950*/  F2FP.F16.F32.PACK_AB R82, R73, R201 ;  /* 0x000000c94952723e */ /* 0x000fe400000000ff */
        /* <DEDUP_REMOVED lines=83> */
[----:B--2---:R-:W-:Y:S02]  /*27e90*/  F2FP.F16.F32.PACK_AB R69, R134, R150 ;  /* 0x000000968645723e */ /* 0x004fe400000000ff */
        /* <DEDUP_REMOVED lines=12> */
[----:B---3--:R-:W-:-:S02]  /*27f60*/  F2FP.F16.F32.PACK_AB R80, R137, R148 ;  /* 0x000000948950723e */ /* 0x008fc400000000ff */
[----:B------:R-:W-:Y:S02]  /*27f70*/  F2FP.F16.F32.PACK_AB R110, R41, R169 ;  /* 0x000000a9296e723e */ /* 0x000fe400000000ff */
[----:B----4-:R-:W-:Y:S02]  /*27f80*/  F2FP.F16.F32.PACK_AB R81, R139, R211 ;  /* 0x000000d38b51723e */ /* 0x010fe400000000ff */
[----:B------:R-:W-:Y:S02]  /*27f90*/  F2FP.F16.F32.PACK_AB R41, R106, R237 ;  /* 0x000000ed6a29723e */ /* 0x000fe400000000ff */
[----:B------:R-:W-:Y:S02]  /*27fa0*/  F2FP.F16.F32.PACK_AB R137, R102, R233 ;  /* 0x000000e96689723e */ /* 0x000fe400000000ff */
[----:B------:R-:W-:Y:S02]  /*27fb0*/  F2FP.F16.F32.PACK_AB R106, R37, R165 ;  /* 0x000000a5256a723e */ /* 0x000fe400000000ff */
[----:B------:R-:W-:-:S02]  /*27fc0*/  F2FP.F16.F32.PACK_AB R139, R38, R166 ;  /* 0x000000a6268b723e */ /* 0x000fc400000000ff */
[----:B------:R-:W-:Y:S02]  /*27fd0*/  F2FP.F16.F32.PACK_AB R102, R33, R161 ;  /* 0x000000a12166723e */ /* 0x000fe400000000ff */
[----:B------:R-:W-:Y:S02]  /*27fe0*/  F2FP.F16.F32.PACK_AB R151, R26, R154 ;  /* 0x0000009a1a97723e */ /* 0x000fe400000000ff */
[----:B------:R-:W-:Y:S02]  /*27ff0*/  F2FP.F16.F32.PACK_AB R150, R24, R152 ;  /* 0x000000981896723e */ /* 0x000fe400000000ff */
[----:B------:R-:W-:-:S07]  /*28000*/  F2FP.F16.F32.PACK_AB R148, R88, R220 ;  /* 0x000000dc5894723e */ /* 0x000fce00000000ff */
.L_x_0:
[----:B------:R-:W0:Y:S01]  /*28010*/  S2R R12, SR_TID.X ;  /* 0x00000000000c7919 */ /* 0x000e220000002100 */
[----:B------:R-:W-:Y:S01]  /*28020*/  MOV R25, 0x400 ;  /* 0x0000040000197802 */ /* 0x000fe20000000f00 */
[----:B------:R-:W1:Y:S01]  /*28030*/  LDC.64 R2, c[0x0][0x228] ;  /* 0x00008a00ff027b82 */ /* 0x000e620000000a00 */
[----:B------:R-:W2:Y:S01]  /*28040*/  S2R R26, SR_CgaCtaId ;  /* 0x00000000001a7919 */ /* 0x000ea20000008800 */
[----:B------:R-:W3:Y:S06]  /*28050*/  S2R R24, SR_TID.X ;  /* 0x0000000000187919 */ /* 0x000eec0000002100 */
[----:B------:R-:W4:Y:S01]  /*28060*/  LDC.64 R156, c[0x0][0x228] ;  /* 0x00008a00ff9c7b82 */ /* 0x000f220000000a00 */
[----:B------:R-:W4:Y:S04]  /*28070*/  LDL.LU R171, [R1+0x100] ;  /* 0x0001000001ab7983 */ /* 0x000f280000300800 */
[----:B------:R-:W4:Y:S03]  /*28080*/  LDL.LU R170, [R1+0x104] ;  /* 0x0001040001aa7983 */ /* 0x000f260000300800 */
[----:B------:R-:W4:Y:S01]  /*28090*/  LDC.64 R152, c[0x0][0x228] ;  /* 0x00008a00ff987b82 */ /* 0x000f220000000a00 */
[----:B0-----:R-:W-:-:S02]  /*280a0*/  IMAD.SHL.U32 R0, R12, 0x10, RZ ;  /* 0x000000100c007824 */ /* 0x001fc400078e00ff */
[C---:B------:R-:W-:Y:S02]  /*280b0*/  IMAD.SHL.U32 R14, R12.reuse, 0x40, RZ ;  /* 0x000000400c0e7824 */ /* 0x040fe400078e00ff */
[----:B------:R-:W-:Y:S01]  /*280c0*/  IMAD.SHL.U32 R12, R12, 0x8, RZ ;  /* 0x000000080c0c7824 */ /* 0x000fe200078e00ff */
[----:B------:R-:W-:Y:S02]  /*280d0*/  LOP3.LUT R0, R0, 0xf0, RZ, 0xc0, !PT ;  /* 0x000000f000007812 */ /* 0x000fe400078ec0ff */
[----:B--2---:R-:W-:Y:S02]  /*280e0*/  LEA R25, R26, R25, 0x18 ;  /* 0x000000191a197211 */ /* 0x004fe400078ec0ff */
[----:B------:R-:W-:Y:S01]  /*280f0*/  LOP3.LUT R15, R14, 0x400, RZ, 0xc0, !PT ;  /* 0x000004000e0f7812 */ /* 0x000fe200078ec0ff */
[----:B------:R-:W-:Y:S01]  /*28100*/  VIADD R14, R13, 0x7f ;  /* 0x0000007f0d0e7836 */ /* 0x000fe20000000000 */
[----:B------:R-:W-:Y:S02]  /*28110*/  LOP3.LUT R12, R12, 0x300, RZ, 0xc0, !PT ;  /* 0x000003000c0c7812 */ /* 0x000fe400078ec0ff */
[----:B------:R-:W-:-:S02]  /*28120*/  IADD3 R15, R15, R25, R0 ;  /* 0x000000190f0f7210 */ /* 0x000fc40007ffe000 */
[----:B---3--:R-:W-:-:S03]  /*28130*/  LOP3.LUT R24, R24, 0x7f, RZ, 0xc0, !PT ;  /* 0x0000007f18187812 */ /* 0x008fc600078ec0ff */
[----:B------:R-:W-:Y:S01]  /*28140*/  IMAD.IADD R0, R12, 0x1, R15 ;  /* 0x000000010c007824 */ /* 0x000fe200078e020f */
[----:B------:R-:W-:Y:S01]  /*28150*/  BAR.SYNC.DEFER_BLOCKING 0x0 ;  /* 0x0000000000007b1d */ /* 0x000fe20000010000 */
[----:B------:R-:W-:-:S05]  /*28160*/  IMAD R12, R24, 0x10, R25 ;  /* 0x00000010180c7824 */ /* 0x000fca00078e0219 */
[----:B------:R0:W-:Y:S02]  /*28170*/  STSM.16.M88.4 [R0], R148 ;  /* 0x0000009400007844 */ /* 0x0001e40000000200 */
[----:B------:R-:W-:Y:S01]  /*28180*/  BAR.SYNC.DEFER_BLOCKING 0x0 ;  /* 0x0000000000007b1d */ /* 0x000fe20000010000 */
[----:B-1----:R-:W-:-:S07]  /*28190*/  ISETP.GE.AND P0, PT, R14, R3, PT ;  /* 0x000000030e00720c */ /* 0x002fce0003f06270 */
[----:B------:R-:W4:Y:S08]  /*281a0*/  LDC R3, c[0x0][0x244] ;  /* 0x00009100ff037b82 */ /* 0x000f300000000800 */
[----:B0-----:R-:W0:Y:S08]  /*281b0*/  LDC.64 R150, c[0x0][0x228] ;  /* 0x00008a00ff967b82 */ /* 0x001e300000000a00 */
[----:B------:R-:W1:Y:S01]  /*281c0*/  LDC.64 R14, c[0x0][0x228] ;  /* 0x00008a00ff0e7b82 */ /* 0x000e620000000a00 */
[----:B------:R-:W2:Y:S07]  /*281d0*/  LDS.128 R24, [R12] ;  /* 0x000000000c187984 */ /* 0x000eae0000000c00 */
[----:B------:R-:W-:Y:S08]  /*281e0*/  BAR.SYNC.DEFER_BLOCKING 0x0 ;  /* 0x0000000000007b1d */ /* 0x000ff00000010000 */
[----:B------:R-:W3:Y:S01]  /*281f0*/  LDC R148, c[0x0][0x248] ;  /* 0x00009200ff947b82 */ /* 0x000ee20000000800 */
[----:B------:R-:W-:Y:S07]  /*28200*/  STSM.16.M88.4 [R0], R92 ;  /* 0x0000005c00007844 */ /* 0x000fee0000000200 */
[----:B------:R-:W-:Y:S06]  /*28210*/  BAR.SYNC.DEFER_BLOCKING 0x0 ;  /* 0x0000000000007b1d */ /* 0x000fec0000010000 */
[----:B------:R-:W1:Y:S02]  /*28220*/  LDS.128 R28, [R12] ;  /* 0x000000000c1c7984 */ /* 0x000e640000000c00 */
[----:B------:R-:W-:Y:S06]  /*28230*/  BAR.SYNC.DEFER_BLOCKING 0x0 ;  /* 0x0000000000007b1d */ /* 0x000fec0000010000 */
[----:B------:R0:W-:Y:S02]  /*28240*/  STSM.16.M88.4 [R0], R144 ;  /* 0x0000009000007844 */ /* 0x0001e40000000200 */
[----:B------:R-:W-:Y:S08]  /*28250*/  BAR.SYNC.DEFER_BLOCKING 0x0 ;  /* 0x0000000000007b1d */ /* 0x000ff00000010000 */
[----:B0-----:R-:W0:Y:S08]  /*28260*/  LDC.64 R146, c[0x0][0x220] ;  /* 0x00008800ff927b82 */ /* 0x001e300000000a00 */
[----:B------:R-:W1:Y:S01]  /*28270*/  LDC R145, c[0x0][0x22c] ;  /* 0x00008b00ff917b82 */ /* 0x000e620000000800 */
[----:B------:R-:W1:Y:S07]  /*28280*/  LDS.128 R32, [R12] ;  /* 0x000000000c207984 */ /* 0x000e6e0000000c00 */
[----:B------:R-:W-:Y:S06]  /*28290*/  BAR.SYNC.DEFER_BLOCKING 0x0 ;  /* 0x0000000000007b1d */ /* 0x000fec0000010000 */
[----:B------:R-:W-:Y:S02]  /*282a0*/  STSM.16.M88.4 [R0], R96 ;  /* 0x0000006000007844 */ /* 0x000fe40000000200 */
[----:B------:R-:W-:Y:S06]  /*282b0*/  BAR.SYNC.DEFER_BLOCKING 0x0 ;  /* 0x0000000000007b1d */ /* 0x000fec0000010000 */
[----:B------:R-:W1:Y:S02]  /*282c0*/  LDS.128 R36, [R12] ;  /* 0x000000000c247984 */ /* 0x000e640000000c00 */
        /* <DEDUP_REMOVED lines=77> */
[----:B------:R2:W-:Y:S02]  /*287a0*/  STSM.16.M88.4 [R0], R84 ;  /* 0x0000005400007844 */ /* 0x0005e40000000200 */
[----:B------:R-:W-:Y:S08]  /*287b0*/  BAR.SYNC.DEFER_BLOCKING 0x0 ;  /* 0x0000000000007b1d */ /* 0x000ff00000010000 */
[----:B--2---:R-:W2:Y:S08]  /*287c0*/  LDC.64 R86, c[0x0][0x228] ;  /* 0x00008a00ff567b82 */ /* 0x004eb00000000a00 */
[----:B------:R-:W2:Y:S01]  /*287d0*/  LDC.64 R84, c[0x0][0x228] ;  /* 0x00008a00ff547b82 */ /* 0x000ea20000000a00 */
[----:B------:R-:W2:Y:S07]  /*287e0*/  LDS.128 R64, [R12] ;  /* 0x000000000c407984 */ /* 0x000eae0000000c00 */
[----:B------:R-:W-:Y:S06]  /*287f0*/  BAR.SYNC.DEFER_BLOCKING 0x0 ;  /* 0x0000000000007b1d */ /* 0x000fec0000010000 */
[----:B------:R-:W-:Y:S02]  /*28800*/  STSM.16.M88.4 [R0], R72 ;  /* 0x0000004800007844 */ /* 0x000fe40000000200 */
[----:B------:R-:W-:Y:S06]  /*28810*/  BAR.SYNC.DEFER_BLOCKING 0x0 ;  /* 0x0000000000007b1d */ /* 0x000fec0000010000 */
[----:B------:R-:W2:Y:S02]  /*28820*/  LDS.128 R132, [R12] ;  /* 0x000000000c847984 */ /* 0x000ea40000000c00 */
        /* <DEDUP_REMOVED lines=21> */
[----:B------:R0:W-:Y:S02]  /*28980*/  STSM.16.M88.4 [R0], R8 ;  /* 0x0000000800007844 */ /* 0x0001e40000000200 */
[----:B------:R-:W-:Y:S01]  /*28990*/  BAR.SYNC.DEFER_BLOCKING 0x0 ;  /* 0x0000000000007b1d */ /* 0x000fe20000010000 */
[C---:B----4-:R-:W-:Y:S01]  /*289a0*/  IMAD R144, R171.reuse, R3, RZ ;  /* 0x00000003ab907224 */ /* 0x050fe200078e02ff */
[----:B------:R-:W-:-:S02]  /*289b0*/  ISETP.GE.AND P2, PT, R171, R150, PT ;  /* 0x00000096ab00720c */ /* 0x000fc40003f46270 */
[C---:B------:R-:W-:Y:S01]  /*289c0*/  ISETP.GE.AND P3, PT, R13.reuse, R151, PT ;  /* 0x000000970d00720c */ /* 0x040fe20003f66270 */
[----:B---3--:R-:W-:-:S03]  /*289d0*/  IMAD R159, R13, R148, RZ ;  /* 0x000000940d9f7224 */ /* 0x008fc600078e02ff */
[----:B0-----:R-:W0:Y:S01]  /*289e0*/  LDC.64 R8, c[0x0][0x228] ;  /* 0x00008a00ff087b82 */ /* 0x001e220000000a00 */
[----:B------:R-:W-:-:S07]  /*289f0*/  PRMT R163, R24, 0x7632, R163 ;  /* 0x0000763218a37816 */ /* 0x000fce00000000a3 */
[----:B------:R-:W3:Y:S01]  /*28a00*/  LDC.64 R10, c[0x0][0x228] ;  /* 0x00008a00ff0a7b82 */ /* 0x000ee20000000a00 */
[----:B------:R-:W4:Y:S07]  /*28a10*/  LDS.128 R4, [R12] ;  /* 0x000000000c047984 */ /* 0x000f2e0000000c00 */
[----:B------:R-:W-:Y:S01]  /*28a20*/  BAR.SYNC.DEFER_BLOCKING 0x0 ;  /* 0x0000000000007b1d */ /* 0x000fe20000010000 */
[----:B------:R-:W-:Y:S01]  /*28a30*/  VIADD R150, R13, 0x1 ;  /* 0x000000010d967836 */ /* 0x000fe20000000000 */
[----:B------:R-:W-:-:S04]  /*28a40*/  LEA R16, P4, R144, R146, 0x1 ;  /* 0x0000009290107211 */ /* 0x000fc800078808ff */
[----:B-1----:R-:W-:Y:S01]  /*28a50*/  ISETP.GE.AND P1, PT, R150, R145, PT ;  /* 0x000000919600720c */ /* 0x002fe20003f26270 */
[----:B------:R-:W-:Y:S01]  /*28a60*/  IMAD R3, R3, 0x80, R144 ;  /* 0x0000008003037824 */ /* 0x000fe200078e0290 */
[----:B------:R-:W-:Y:S01]  /*28a70*/  LEA.HI.X.SX32 R17, R144, R147, 0x1, P4 ;  /* 0x0000009390117211 */ /* 0x000fe200020f0eff */
[----:B------:R-:W1:Y:S01]  /*28a80*/  LDC.64 R150, c[0x0][0x228] ;  /* 0x00008a00ff967b82 */ /* 0x000e620000000a00 */
[----:B--2---:R-:W-:Y:S02]  /*28a90*/  ISETP.LT.AND P4, PT, R171, R86, !P1 ;  /* 0x00000056ab00720c */ /* 0x004fe40004f81270 */
[C---:B------:R-:W-:Y:S02]  /*28aa0*/  ISETP.LT.AND P1, PT, R170.reuse, R84, !P1 ;  /* 0x00000054aa00720c */ /* 0x040fe40004f21270 */
[----:B------:R-:W-:-:S03]  /*28ab0*/  ISETP.LT.AND P3, PT, R170, R14, !P3 ;  /* 0x0000000eaa00720c */ /* 0x000fc60005f61270 */
[----:B------:R-:W2:Y:S01]  /*28ac0*/  LDC R84, c[0x0][0x22c] ;  /* 0x00008b00ff547b82 */ /* 0x000ea20000000800 */
[----:B------:R0:W-:Y:S07]  /*28ad0*/  STSM.16.M88.4 [R0], R216 ;  /* 0x000000d800007844 */ /* 0x0001ee0000000200 */
[----:B------:R-:W4:Y:S08]  /*28ae0*/  LDC R14, c[0x0][0x22c] ;  /* 0x00008b00ff0e7b82 */ /* 0x000f300000000800 */
[----:B------:R-:W-:Y:S01]  /*28af0*/  BAR.SYNC.DEFER_BLOCKING 0x0 ;  /* 0x0000000000007b1d */ /* 0x000fe20000010000 */
[----:B------:R-:W-:-:S02]  /*28b00*/  LEA R18, P5, R3, R146, 0x1 ;  /* 0x0000009203127211 */ /* 0x000fc400078a08ff */
[----:B------:R-:W-:Y:S02]  /*28b10*/  ISETP.LT.AND P2, PT, R13, R157, !P2 ;  /* 0x0000009d0d00720c */ /* 0x000fe40005741270 */
[----:B------:R-:W-:-:S03]  /*28b20*/  LEA.HI.X.SX32 R19, R3, R147, 0x1, P5 ;  /* 0x0000009303137211 */ /* 0x000fc600028f0eff */
[----:B------:R-:W3:Y:S01]  /*28b30*/  LDC R86, c[0x0][0x22c] ;  /* 0x00008b00ff567b82 */ /* 0x000ee20000000800 */
[C---:B------:R-:W-:Y:S02]  /*28b40*/  IMAD.IADD R3, R159.reuse, 0x1, R148 ;  /* 0x000000019f037824 */ /* 0x040fe400078e0294 */
[----:B------:R-:W-:-:S04]  /*28b50*/  IMAD.WIDE R154, R159, 0x2, R16 ;  /* 0x000000029f9a7825 */ /* 0x000fc800078e0210 */
[----:B------:R-:W-:Y:S01]  /*28b60*/  IMAD.WIDE R158, R159, 0x2, R18 ;  /* 0x000000029f9e7825 */ /* 0x000fe200078e0212 */
[----:B------:R-:W1:Y:S03]  /*28b70*/  LDC.64 R144, c[0x0][0x228] ;  /* 0x00008a00ff907b82 */ /* 0x000e660000000a00 */
[----:B------:R-:W-:-:S05]  /*28b80*/  IMAD.WIDE R160, R3, 0x2, R16 ;  /* 0x0000000203a07825 */ /* 0x000fca00078e0210 */
[----:B------:R-:W1:Y:S01]  /*28b90*/  LDC.64 R146, c[0x0][0x228] ;  /* 0x00008a00ff927b82 */ /* 0x000e620000000a00 */
[----:B------:R2:W-:Y:S01]  /*28ba0*/  @P2 STG.E.U16 desc[UR60][R154.64], R24 ;  /* 0x000000189a002986 */ /* 0x0005e2000c10153c */
[----:B------:R-:W-:-:S03]  /*28bb0*/  VIADD R157, R13, 0x3 ;  /* 0x000000030d9d7836 */ /* 0x000fc60000000000 */
[----:B------:R4:W-:Y:S01]  /*28bc0*/  @P3 STG.E.U16 desc[UR60][R158.64], R163 ;  /* 0x000000a39e003986 */ /* 0x0009e2000c10153c */
[----:B------:R-:W-:Y:S02]  /*28bd0*/  VIADD R149, R13, 0x2 ;  /* 0x000000020d957836 */ /* 0x000fe40000000000 */
[----:B0-----:R-:W0:Y:S01]  /*28be0*/  LDC R0, c[0x0][0x22c] ;  /* 0x00008b00ff007b82 */ /* 0x001e220000000800 */
[----:B------:R-:W-:Y:S01]  /*28bf0*/  @P4 STG.E.U16 desc[UR60][R160.64], R28 ;  /* 0x0000001ca0004986 */ /* 0x000fe2000c10153c */
[----:B--2---:R-:W-:-:S06]  /*28c00*/  PRMT R155, R28, 0x7632, R155 ;  /* 0x000076321c9b7816 */ /* 0x004fcc000000009b */
[----:B------:R-:W2:Y:S01]  /*28c10*/  LDC R24, c[0x0][0x228] ;  /* 0x00008a00ff187b82 */ /* 0x000ea20000000800 */
[----:B----4-:R-:W-:Y:S01]  /*28c20*/  IMAD.WIDE R162, R3, 0x2, R18 ;  /* 0x0000000203a27825 */ /* 0x010fe200078e0212 */
[----:B------:R-:W-:-:S04]  /*28c30*/  ISETP.GE.AND P2, PT, R149, R14, PT ;  /* 0x0000000e9500720c */ /* 0x000fc80003f46270 */
[----:B------:R4:W-:Y:S01]  /*28c40*/  @P1 STG.E.U16 desc[UR60][R162.64], R155 ;  /* 0x0000009ba2001986 */ /* 0x0009e2000c10153c */
[----:B------:R-:W-:Y:S01]  /*28c50*/  ISETP.GE.AND P1, PT, R157, R84, PT ;  /* 0x000000549d00720c */ /* 0x000fe20003f26270 */
[----:B------:R-:W-:Y:S01]  /*28c60*/  VIADD R149, R13, 0x4 ;  /* 0x000000040d957836 */ /* 0x000fe20000000000 */
[----:B------:R-:W2:Y:S02]  /*28c70*/  LDC R14, c[0x0][0x228] ;  /* 0x00008a00ff0e7b82 */ /* 0x000ea40000000800 */
[----:B------:R-:W-:Y:S02]  /*28c80*/  ISETP.LT.AND P5, PT, R171, R8, !P1 ;  /* 0x00000008ab00720c */ /* 0x000fe40004fa1270 */
[----:B---3--:R-:W-:-:S04]  /*28c90*/  ISETP.GE.AND P3, PT, R149, R86, PT ;  /* 0x000000569500720c */ /* 0x008fc80003f66270 */
[----:B------:R-:W3:Y:S01]  /*28ca0*/  LDC R8, c[0x0][0x22c] ;  /* 0x00008b00ff087b82 */ /* 0x000ee20000000800 */
[C---:B-1----:R-:W-:Y:S02]  /*28cb0*/  ISETP.LT.AND P6, PT, R171.reuse, R150, !P2 ;  /* 0x00000096ab00720c */ /* 0x042fe400057c1270 */
[C---:B------:R-:W-:Y:S02]  /*28cc0*/  ISETP.LT.AND P2, PT, R170.reuse, R152, !P2 ;  /* 0x00000098aa00720c */ /* 0x040fe40005741270 */
[----:B------:R-:W-:Y:S01]  /*28cd0*/  ISETP.LT.AND P4, PT, R171, R144, !P3 ;  /* 0x00000090ab00720c */ /* 0x000fe20005f81270 */
[--C-:B------:R-:W-:Y:S01]  /*28ce0*/  IMAD.IADD R3, R3, 0x1, R148.reuse ;  /* 0x0000000103037824 */ /* 0x100fe200078e0294 */
[C---:B------:R-:W-:Y:S01]  /*28cf0*/  ISETP.LT.AND P3, PT, R170.reuse, R10, !P3 ;  /* 0x0000000aaa00720c */ /* 0x040fe20005f61270 */
[----:B----4-:R-:W1:Y:S01]  /*28d00*/  LDC.64 R154, c[0x0][0x228] ;  /* 0x00008a00ff9a7b82 */ /* 0x010e620000000a00 */
[----:B------:R-:W-:Y:S01]  /*28d10*/  ISETP.LT.AND P1, PT, R170, R146, !P1 ;  /* 0x00000092aa00720c */ /* 0x000fe20004f21270 */
[----:B------:R-:W-:-:S06]  /*28d20*/  IMAD.IADD R165, R3, 0x1, R148 ;  /* 0x0000000103a57824 */ /* 0x000fcc00078e0294 */
[----:B------:R-:W4:Y:S01]  /*28d30*/  LDC R10, c[0x0][0x22c] ;  /* 0x00008b00ff0a7b82 */ /* 0x000f220000000800 */
[----:B------:R-:W-:Y:S01]  /*28d40*/  IMAD.WIDE R158, R3, 0x2, R16 ;  /* 0x00000002039e7825 */ /* 0x000fe200078e0210 */
[----:B------:R-:W-:-:S03]  /*28d50*/  PRMT R84, R25, 0x7632, R84 ;  /* 0x0000763219547816 */ /* 0x000fc60000000054 */
[----:B------:R-:W-:Y:S01]  /*28d60*/  IMAD.WIDE R160, R3, 0x2, R18 ;  /* 0x0000000203a07825 */ /* 0x000fe200078e0212 */
[----:B------:R-:W-:Y:S02]  /*28d70*/  PRMT R86, R29, 0x7632, R86 ;  /* 0x000076321d567816 */ /* 0x000fe40000000056 */
[----:B------:R-:W4:Y:S01]  /*28d80*/  LDC R28, c[0x0][0x228] ;  /* 0x00008a00ff1c7b82 */ /* 0x000f220000000800 */
[----:B------:R-:W-:Y:S02]  /*28d90*/  VIADD R3, R13, 0x5 ;  /* 0x000000050d037836 */ /* 0x000fe40000000000 */
[C---:B------:R-:W-:Y:S02]  /*28da0*/  IMAD.IADD R149, R165.reuse, 0x1, R148 ;  /* 0x00000001a5957824 */ /* 0x040fe400078e0294 */
[----:B------:R-:W-:Y:S01]  /*28db0*/  IMAD.WIDE R162, R165, 0x2, R16 ;  /* 0x00000002a5a27825 */ /* 0x000fe200078e0210 */
[----:B------:R4:W-:Y:S03]  /*28dc0*/  @P6 STG.E.U16 desc[UR60][R158.64], R25 ;  /* 0x000000199e006986 */ /* 0x0009e6000c10153c */
[----:B------:R-:W-:Y:S01]  /*28dd0*/  VIADD R157, R13, 0x6 ;  /* 0x000000060d9d7836 */ /* 0x000fe20000000000 */
[----:B------:R-:W-:Y:S01]  /*28de0*/  PRMT R144, R26, 0x7632, R144 ;  /* 0x000076321a907816 */ /* 0x000fe20000000090 */
[----:B------:R-:W-:Y:S01]  /*28df0*/  IMAD.WIDE R164, R165, 0x2, R18 ;  /* 0x00000002a5a47825 */ /* 0x000fe200078e0212 */
[----:B------:R-:W-:Y:S01]  /*28e00*/  @P2 STG.E.U16 desc[UR60][R160.64], R84 ;  /* 0x00000054a0002986 */ /* 0x000fe2000c10153c */
[----:B0-----:R-:W-:Y:S01]  /*28e10*/  ISETP.GE.AND P2, PT, R3, R0, PT ;  /* 0x000000000300720c */ /* 0x001fe20003f46270 */
[----:B------:R-:W0:Y:S02]  /*28e20*/  LDC R146, c[0x0][0x228] ;  /* 0x00008a00ff927b82 */ /* 0x000e240000000800 */
[----:B------:R-:W-:Y:S01]  /*28e30*/  @P5 STG.E.U16 desc[UR60][R162.64], R29 ;  /* 0x0000001da2005986 */ /* 0x000fe2000c10153c */
[----:B------:R-:W-:-:S03]  /*28e40*/  IMAD.WIDE R166, R149, 0x2, R16 ;  /* 0x0000000295a67825 */ /* 0x000fc600078e0210 */
[----:B------:R-:W-:Y:S02]  /*28e50*/  @P1 STG.E.U16 desc[UR60][R164.64], R86 ;  /* 0x00000056a4001986 */ /* 0x000fe4000c10153c */
[----:B------:R-:W0:Y:S01]  /*28e60*/  LDC R0, c[0x0][0x22c] ;  /* 0x00008b00ff007b82 */ /* 0x000e220000000800 */
[----:B---3--:R-:W-:Y:S01]  /*28e70*/  ISETP.GE.AND P1, PT, R157, R8, PT ;  /* 0x000000089d00720c */ /* 0x008fe20003f26270 */
[----:B------:R-:W-:-:S03]  /*28e80*/  IMAD.WIDE R168, R149, 0x2, R18 ;  /* 0x0000000295a87825 */ /* 0x000fc600078e0212 */
[----:B------:R-:W-:Y:S01]  /*28e90*/  ISETP.LT.AND P5, PT, R171, R156, !P1 ;  /* 0x0000009cab00720c */ /* 0x000fe20004fa1270 */
[----:B------:R-:W-:Y:S01]  /*28ea0*/  VIADD R3, R13, 0x7 ;  /* 0x000000070d037836 */ /* 0x000fe20000000000 */
[C---:B--2---:R-:W-:Y:S01]  /*28eb0*/  ISETP.LT.AND P1, PT, R170.reuse, R14, !P1 ;  /* 0x0000000eaa00720c */ /* 0x044fe20004f21270 */
[----:B------:R-:W2:Y:S01]  /*28ec0*/  LDC R8, c[0x0][0x22c] ;  /* 0x00008b00ff087b82 */ /* 0x000ea20000000800 */
[----:B------:R3:W-:Y:S01]  /*28ed0*/  @P4 STG.E.U16 desc[UR60][R166.64], R26 ;  /* 0x0000001aa6004986 */ /* 0x0007e2000c10153c */
[----:B------:R-:W-:Y:S02]  /*28ee0*/  ISETP.LT.AND P6, PT, R170, R2, !P2 ;  /* 0x00000002aa00720c */ /* 0x000fe400057c1270 */
[----:B-1----:R-:W-:Y:S01]  /*28ef0*/  ISETP.LT.AND P2, PT, R171, R154, !P2 ;  /* 0x0000009aab00720c */ /* 0x002fe20005741270 */
[----:B------:R1:W-:Y:S03]  /*28f00*/  @P3 STG.E.U16 desc[UR60][R168.64], R144 ;  /* 0x00000090a8003986 */ /* 0x0003e6000c10153c */
[----:B------:R-:W2:Y:S01]  /*28f10*/  LDC R14, c[0x0][0x228] ;  /* 0x00008a00ff0e7b82 */ /* 0x000ea20000000800 */
[----:B----4-:R-:W-:Y:S01]  /*28f20*/  ISETP.GE.AND P3, PT, R3, R10, PT ;  /* 0x0000000a0300720c */ /* 0x010fe20003f66270 */
[----:B------:R-:W-:-:S06]  /*28f30*/  IMAD.IADD R25, R149, 0x1, R148 ;  /* 0x0000000195197824 */ /* 0x000fcc00078e0294 */
[----:B---3--:R-:W3:Y:S01]  /*28f40*/  LDC R26, c[0x0][0x228] ;  /* 0x00008a00ff1a7b82 */ /* 0x008ee20000000800 */
[----:B------:R-:W-:-:S07]  /*28f50*/  IMAD.WIDE R2, R25, 0x2, R16 ;  /* 0x0000000219027825 */ /* 0x000fce00078e0210 */
[----:B------:R-:W4:Y:S01]  /*28f60*/  LDC R84, c[0x0][0x228] ;  /* 0x00008a00ff547b82 */ /* 0x000f220000000800 */
[----:B------:R-:W-:-:S07]  /*28f70*/  IMAD.IADD R157, R25, 0x1, R148 ;  /* 0x00000001199d7824 */ /* 0x000fce00078e0294 */
[----:B------:R-:W4:Y:S01]  /*28f80*/  LDC R10, c[0x0][0x22c] ;  /* 0x00008b00ff0a7b82 */ /* 0x000f220000000800 */
[----:B------:R-:W-:Y:S01]  /*28f90*/  VIADD R163, R13, 0x8 ;  /* 0x000000080da37836 */ /* 0x000fe20000000000 */
[----:B------:R-:W-:-:S06]  /*28fa0*/  ISETP.LT.AND P4, PT, R171, R24, !P3 ;  /* 0x00000018ab00720c */ /* 0x000fcc0005f81270 */
[----:B------:R-:W4:Y:S01]  /*28fb0*/  LDC R86, c[0x0][0x228] ;  /* 0x00008a00ff567b82 */ /* 0x000f220000000800 */
[----:B------:R-:W-:Y:S01]  /*28fc0*/  ISETP.LT.AND P3, PT, R170, R28, !P3 ;  /* 0x0000001caa00720c */ /* 0x000fe20005f61270 */
[----:B------:R-:W-:Y:S01]  /*28fd0*/  IMAD.WIDE R24, R25, 0x2, R18 ;  /* 0x0000000219187825 */ /* 0x000fe200078e0212 */
[----:B------:R-:W-:-:S05]  /*28fe0*/  PRMT R150, R30, 0x7632, R150 ;  /* 0x000076321e967816 */ /* 0x000fca0000000096 */
[----:B-1----:R-:W1:Y:S01]  /*28ff0*/  LDC R144, c[0x0][0x228] ;  /* 0x00008a00ff907b82 */ /* 0x002e620000000800 */
[C---:B------:R-:W-:Y:S01]  /*29000*/  IMAD.IADD R149, R157.reuse, 0x1, R148 ;  /* 0x000000019d957824 */ /* 0x040fe200078e0294 */
[----:B------:R-:W-:Y:S01]  /*29010*/  @P2 STG.E.U16 desc[UR60][R2.64], R30 ;  /* 0x0000001e02002986 */ /* 0x000fe2000c10153c */
[----:B------:R-:W-:Y:S01]  /*29020*/  IMAD.WIDE R28, R157, 0x2, R16 ;  /* 0x000000029d1c7825 */ /* 0x000fe200078e0210 */
[----:B------:R-:W-:Y:S02]  /*29030*/  PRMT R152, R27, 0x7632, R152 ;  /* 0x000076321b987816 */ /* 0x000fe40000000098 */
[----:B0-----:R-:W-:Y:S01]  /*29040*/  ISETP.GE.AND P2, PT, R163, R0, PT ;  /* 0x00000000a300720c */ /* 0x001fe20003f46270 */
[----:B------:R-:W-:Y:S01]  /*29050*/  IMAD.WIDE R156, R157, 0x2, R18 ;  /* 0x000000029d9c7825 */ /* 0x000fe200078e0212 */
[----:B------:R-:W0:Y:S01]  /*29060*/  LDC R0, c[0x0][0x22c] ;  /* 0x00008b00ff007b82 */ /* 0x000e220000000800 */
[----:B------:R3:W-:Y:S02]  /*29070*/  @P6 STG.E.U16 desc[UR60][R24.64], R150 ;  /* 0x0000009618006986 */ /* 0x0007e4000c10153c */
[----:B------:R-:W-:-:S02]  /*29080*/  VIADD R165, R13, 0x9 ;  /* 0x000000090da57836 */ /* 0x000fc40000000000 */
[----:B------:R-:W-:Y:S01]  /*29090*/  @P5 STG.E.U16 desc[UR60][R28.64], R27 ;  /* 0x0000001b1c005986 */ /* 0x000fe2000c10153c */
[----:B------:R-:W-:-:S03]  /*290a0*/  IMAD.WIDE R158, R149, 0x2, R16 ;  /* 0x00000002959e7825 */ /* 0x000fc600078e0210 */
[----:B------:R-:W-:Y:S01]  /*290b0*/  @P1 STG.E.U16 desc[UR60][R156.64], R152 ;  /* 0x000000989c001986 */ /* 0x000fe2000c10153c */
[----:B------:R-:W-:Y:S01]  /*290c0*/  IMAD.WIDE R160, R149, 0x2, R18 ;  /* 0x0000000295a07825 */ /* 0x000fe200078e0212 */
[----:B--2---:R-:W-:Y:S02]  /*290d0*/  ISETP.GE.AND P1, PT, R165, R8, PT ;  /* 0x00000008a500720c */ /* 0x004fe40003f26270 */
[----:B---3--:R-:W-:Y:S01]  /*290e0*/  PRMT R25, R31, 0x7632, R25 ;  /* 0x000076321f197816 */ /* 0x008fe20000000019 */
[----:B------:R-:W-:Y:S01]  /*290f0*/  VIADD R3, R13, 0xa ;  /* 0x0000000a0d037836 */ /* 0x000fe20000000000 */
[----:B------:R-:W2:Y:S01]  /*29100*/  LDC R8, c[0x0][0x22c] ;  /* 0x00008b00ff087b82 */ /* 0x000ea20000000800 */
[C---:B------:R-:W-:Y:S01]  /*29110*/  ISETP.LT.AND P6, PT, R171.reuse, R14, !P2 ;  /* 0x0000000eab00720c */ /* 0x040fe200057c1270 */
[----:B------:R-:W-:Y:S01]  /*29120*/  @P4 STG.E.U16 desc[UR60][R158.64], R31 ;  /* 0x0000001f9e004986 */ /* 0x000fe2000c10153c */
[----:B------:R-:W-:Y:S02]  /*29130*/  ISETP.LT.AND P2, PT, R170, R26, !P2 ;  /* 0x0000001aaa00720c */ /* 0x000fe40005741270 */
[----:B----4-:R-:W-:Y:S01]  /*29140*/  ISETP.LT.AND P5, PT, R171, R84, !P1 ;  /* 0x00000054ab00720c */ /* 0x010fe20004fa1270 */
[----:B------:R3:W-:Y:S02]  /*29150*/  @P3 STG.E.U16 desc[UR60][R160.64], R25 ;  /* 0x00000019a0003986 */ /* 0x0007e4000c10153c */
[----:B------:R-:W4:Y:S01]  /*29160*/  LDC R14, c[0x0][0x228] ;  /* 0x00008a00ff0e7b82 */ /* 0x000f220000000800 */
[----:B------:R-:W-:-:S02]  /*29170*/  ISETP.GE.AND P3, PT, R3, R10, PT ;  /* 0x0000000a0300720c */ /* 0x000fc40003f66270 */
[----:B------:R-:W-:-:S05]  /*29180*/  ISETP.LT.AND P1, PT, R170, R86, !P1 ;  /* 0x00000056aa00720c */ /* 0x000fca0004f21270 */
[----:B------:R-:W4:Y:S01]  /*29190*/  LDC R84, c[0x0][0x228] ;  /* 0x00008a00ff547b82 */ /* 0x000f220000000800 */
[----:B---3--:R-:W-:Y:S01]  /*291a0*/  IMAD.IADD R25, R149, 0x1, R148 ;  /* 0x0000000195197824 */ /* 0x008fe200078e0294 */
[----:B-1----:R-:W-:-:S06]  /*291b0*/  ISETP.LT.AND P4, PT, R171, R144, !P3 ;  /* 0x00000090ab00720c */ /* 0x002fcc0005f81270 */
[----:B------:R-:W1:Y:S01]  /*291c0*/  LDC R10, c[0x0][0x22c] ;  /* 0x00008b00ff0a7b82 */ /* 0x000e620000000800 */
[C---:B------:R-:W-:Y:S01]  /*291d0*/  IMAD.IADD R29, R25.reuse, 0x1, R148 ;  /* 0x00000001191d7824 */ /* 0x040fe200078e0294 */
[----:B------:R-:W-:Y:S01]  /*291e0*/  PRMT R31, R32, 0x7632, R31 ;  /* 0x00007632201f7816 */ /* 0x000fe2000000001f */
[----:B------:R-:W-:-:S05]  /*291f0*/  IMAD.WIDE R2, R25, 0x2, R16 ;  /* 0x0000000219027825 */ /* 0x000fca00078e0210 */
[----:B------:R-:W3:Y:S01]  /*29200*/  LDC R86, c[0x0][0x228] ;  /* 0x00008a00ff567b82 */ /* 0x000ee20000000800 */
[----:B------:R-:W-:Y:S01]  /*29210*/  IMAD.WIDE R24, R25, 0x2, R18 ;  /* 0x0000000219187825 */ /* 0x000fe200078e0212 */
[----:B------:R-:W-:-:S03]  /*29220*/  ISETP.LT.AND P3, PT, R170, R146, !P3 ;  /* 0x00000092aa00720c */ /* 0x000fc60005f61270 */
[----:B------:R-:W-:-:S03]  /*29230*/  VIADD R159, R13, 0xb ;  /* 0x0000000b0d9f7836 */ /* 0x000fc60000000000 */
[----:B------:R-:W3:Y:S01]  /*29240*/  LDC R144, c[0x0][0x228] ;  /* 0x00008a00ff907b82 */ /* 0x000ee20000000800 */
[----:B------:R-:W-:Y:S01]  /*29250*/  @P6 STG.E.U16 desc[UR60][R2.64], R32 ;  /* 0x0000002002006986 */ /* 0x000fe2000c10153c */
[C---:B------:R-:W-:Y:S01]  /*29260*/  IMAD.IADD R149, R29.reuse, 0x1, R148 ;  /* 0x000000011d957824 */ /* 0x040fe200078e0294 */
[----:B------:R-:W-:Y:S01]  /*29270*/  PRMT R152, R36, 0x7632, R152 ;  /* 0x0000763224987816 */ /* 0x000fe20000000098 */
[----:B------:R-:W-:Y:S01]  /*29280*/  IMAD.WIDE R26, R29, 0x2, R16 ;  /* 0x000000021d1a7825 */ /* 0x000fe200078e0210 */
[----:B------:R2:W-:Y:S01]  /*29290*/  @P2 STG.E.U16 desc[UR60][R24.64], R31 ;  /* 0x0000001f18002986 */ /* 0x0005e2000c10153c */
[----:B0-----:R-:W-:Y:S02]  /*292a0*/  ISETP.GE.AND P2, PT, R159, R0, PT ;  /* 0x000000009f00720c */ /* 0x001fe40003f46270 */
[----:B------:R-:W0:Y:S01]  /*292b0*/  LDC R146, c[0x0][0x228] ;  /* 0x00008a00ff927b82 */ /* 0x000e220000000800 */
[----:B------:R-:W-:Y:S01]  /*292c0*/  IMAD.WIDE R28, R29, 0x2, R18 ;  /* 0x000000021d1c7825 */ /* 0x000fe200078e0212 */
[----:B------:R3:W-:Y:S03]  /*292d0*/  @P5 STG.E.U16 desc[UR60][R26.64], R36 ;  /* 0x000000241a005986 */ /* 0x0007e6000c10153c */
[----:B------:R-:W-:-:S03]  /*292e0*/  VIADD R161, R13, 0xc ;  /* 0x0000000c0da17836 */ /* 0x000fc60000000000 */
[----:B------:R-:W0:Y:S01]  /*292f0*/  LDC R150, c[0x0][0x228] ;  /* 0x00008a00ff967b82 */ /* 0x000e220000000800 */
[----:B--2---:R-:W-:Y:S01]  /*29300*/  IMAD.WIDE R30, R149, 0x2, R16 ;  /* 0x00000002951e7825 */ /* 0x004fe200078e0210 */
[----:B------:R-:W-:Y:S01]  /*29310*/  @P1 STG.E.U16 desc[UR60][R28.64], R152 ;  /* 0x000000981c001986 */ /* 0x000fe2000c10153c */
[----:B------:R-:W-:-:S05]  /*29320*/  PRMT R25, R33, 0x7632, R25 ;  /* 0x0000763221197816 */ /* 0x000fca0000000019 */
[----:B------:R-:W2:Y:S01]  /*29330*/  LDC R0, c[0x0][0x22c] ;  /* 0x00008b00ff007b82 */ /* 0x000ea20000000800 */
[----:B------:R-:W-:Y:S01]  /*29340*/  IMAD.WIDE R156, R149, 0x2, R18 ;  /* 0x00000002959c7825 */ /* 0x000fe200078e0212 */
[----:B------:R-:W-:Y:S02]  /*29350*/  ISETP.GE.AND P1, PT, R161, R8, PT ;  /* 0x00000008a100720c */ /* 0x000fe40003f26270 */
[----:B----4-:R-:W-:Y:S01]  /*29360*/  ISETP.LT.AND P6, PT, R171, R14, !P2 ;  /* 0x0000000eab00720c */ /* 0x010fe200057c1270 */
[----:B------:R-:W-:-:S03]  /*29370*/  VIADD R3, R13, 0xd ;  /* 0x0000000d0d037836 */ /* 0x000fc60000000000 */
[----:B------:R-:W4:Y:S01]  /*29380*/  LDC R8, c[0x0][0x22c] ;  /* 0x00008b00ff087b82 */ /* 0x000f220000000800 */
[----:B------:R-:W-:Y:S01]  /*29390*/  @P4 STG.E.U16 desc[UR60][R30.64], R33 ;  /* 0x000000211e004986 */ /* 0x000fe2000c10153c */
[----:B------:R-:W-:-:S03]  /*293a0*/  ISETP.LT.AND P2, PT, R170, R84, !P2 ;  /* 0x00000054aa00720c */ /* 0x000fc60005741270 */
[----:B------:R3:W-:Y:S03]  /*293b0*/  @P3 STG.E.U16 desc[UR60][R156.64], R25 ;  /* 0x000000199c003986 */ /* 0x0007e6000c10153c */
[----:B------:R-:W4:Y:S01]  /*293c0*/  LDC R14, c[0x0][0x228] ;  /* 0x00008a00ff0e7b82 */ /* 0x000f220000000800 */
[----:B-1----:R-:W-:Y:S02]  /*293d0*/  ISETP.GE.AND P3, PT, R3, R10, PT ;  /* 0x0000000a0300720c */ /* 0x002fe40003f66270 */
[----:B---3--:R-:W-:-:S05]  /*293e0*/  ISETP.LT.AND P5, PT, R171, R86, !P1 ;  /* 0x00000056ab00720c */ /* 0x008fca0004fa1270 */
[----:B------:R-:W1:Y:S01]  /*293f0*/  LDC R36, c[0x0][0x228] ;  /* 0x00008a00ff247b82 */ /* 0x000e620000000800 */
[----:B------:R-:W-:Y:S01]  /*29400*/  IMAD.IADD R25, R149, 0x1, R148 ;  /* 0x0000000195197824 */ /* 0x000fe200078e0294 */
[----:B------:R-:W-:-:S06]  /*29410*/  ISETP.LT.AND P1, PT, R170, R144, !P1 ;  /* 0x00000090aa00720c */ /* 0x000fcc0004f21270 */
[----:B------:R-:W3:Y:S01]  /*29420*/  LDC R10, c[0x0][0x22c] ;  /* 0x00008b00ff0a7b82 */ /* 0x000ee20000000800 */
[----:B------:R-:W-:Y:S01]  /*29430*/  IMAD.IADD R29, R25, 0x1, R148 ;  /* 0x00000001191d7824 */ /* 0x000fe200078e0294 */
[----:B------:R-:W-:Y:S01]  /*29440*/  PRMT R31, R37, 0x7632, R31 ;  /* 0x00007632251f7816 */ /* 0x000fe2000000001f */
[----:B------:R-:W-:-:S05]  /*29450*/  IMAD.WIDE R2, R25, 0x2, R16 ;  /* 0x0000000219027825 */ /* 0x000fca00078e0210 */
[----:B------:R-:W3:Y:S01]  /*29460*/  LDC R84, c[0x0][0x228] ;  /* 0x00008a00ff547b82 */ /* 0x000ee20000000800 */
[----:B------:R-:W-:Y:S01]  /*29470*/  IMAD.WIDE R24, R25, 0x2, R18 ;  /* 0x0000000219187825 */ /* 0x000fe200078e0212 */
[----:B0-----:R-:W-:-:S03]  /*29480*/  ISETP.LT.AND P4, PT, R171, R146, !P3 ;  /* 0x00000092ab00720c */ /* 0x001fc60005f81270 */
[----:B------:R-:W-:-:S03]  /*29490*/  VIADD R157, R13, 0xe ;  /* 0x0000000e0d9d7836 */ /* 0x000fc60000000000 */
[----:B------:R-:W0:Y:S01]  /*294a0*/  LDC R86, c[0x0][0x228] ;  /* 0x00008a00ff567b82 */ /* 0x000e220000000800 */
[----:B------:R-:W-:Y:S01]  /*294b0*/  ISETP.LT.AND P3, PT, R170, R150, !P3 ;  /* 0x00000096aa00720c */ /* 0x000fe20005f61270 */
[----:B------:R-:W-:Y:S01]  /*294c0*/  @P6 STG.E.U16 desc[UR60][R2.64], R37 ;  /* 0x0000002502006986 */ /* 0x000fe2000c10153c */
[C---:B------:R-:W-:Y:S01]  /*294d0*/  IMAD.IADD R149, R29.reuse, 0x1, R148 ;  /* 0x000000011d957824 */ /* 0x040fe200078e0294 */
[----:B------:R-:W-:Y:S01]  /*294e0*/  PRMT R33, R34, 0x7632, R33 ;  /* 0x0000763222217816 */ /* 0x000fe20000000021 */
[C---:B------:R-:W-:Y:S01]  /*294f0*/  IMAD.WIDE R26, R29.reuse, 0x2, R16 ;  /* 0x000000021d1a7825 */ /* 0x040fe200078e0210 */
[----:B------:R4:W-:Y:S02]  /*29500*/  @P2 STG.E.U16 desc[UR60][R24.64], R31 ;  /* 0x0000001f18002986 */ /* 0x0009e4000c10153c */
[----:B------:R-:W0:Y:S01]  /*29510*/  LDC R144, c[0x0][0x228] ;  /* 0x00008a00ff907b82 */ /* 0x000e220000000800 */
[----:B------:R-:W-:Y:S01]  /*29520*/  IMAD.WIDE R28, R29, 0x2, R18 ;  /* 0x000000021d1c7825 */ /* 0x000fe200078e0212 */
[----:B--2---:R-:W-:-:S03]  /*29530*/  ISETP.GE.AND P2, PT, R157, R0, PT ;  /* 0x000000009d00720c */ /* 0x004fc60003f46270 */
[----:B------:R-:W-:-:S03]  /*29540*/  VIADD R159, R13, 0xf ;  /* 0x0000000f0d9f7836 */ /* 0x000fc60000000000 */
[----:B------:R-:W2:Y:S01]  /*29550*/  LDC R146, c[0x0][0x228] ;  /* 0x00008a00ff927b82 */ /* 0x000ea20000000800 */
[----:B------:R-:W-:Y:S01]  /*29560*/  @P5 STG.E.U16 desc[UR60][R26.64], R34 ;  /* 0x000000221a005986 */ /* 0x000fe2000c10153c */
[----:B----4-:R-:W-:Y:S01]  /*29570*/  IMAD.WIDE R30, R149, 0x2, R16 ;  /* 0x00000002951e7825 */ /* 0x010fe200078e0210 */
[----:B------:R-:W-:-:S05]  /*29580*/  PRMT R25, R38, 0x7632, R25 ;  /* 0x0000763226197816 */ /* 0x000fca0000000019 */
[----:B------:R-:W4:Y:S01]  /*29590*/  LDC R0, c[0x0][0x22c] ;  /* 0x00008b00ff007b82 */ /* 0x000f220000000800 */
[----:B------:R3:W-:Y:S01]  /*295a0*/  @P1 STG.E.U16 desc[UR60][R28.64], R33 ;  /* 0x000000211c001986 */ /* 0x0007e2000c10153c */
[----:B------:R-:W-:Y:S01]  /*295b0*/  ISETP.GE.AND P1, PT, R159, R8, PT ;  /* 0x000000089f00720c */ /* 0x000fe20003f26270 */
[----:B------:R-:W-:Y:S01]  /*295c0*/  VIADD R3, R13, 0x10 ;  /* 0x000000100d037836 */ /* 0x000fe20000000000 */
[----:B------:R-:W-:Y:S01]  /*295d0*/  ISETP.LT.AND P6, PT, R171, R14, !P2 ;  /* 0x0000000eab00720c */ /* 0x000fe200057c1270 */
[----:B------:R-:W-:Y:S03]  /*295e0*/  @P4 STG.E.U16 desc[UR60][R30.64], R38 ;  /* 0x000000261e004986 */ /* 0x000fe6000c10153c */
[----:B------:R-:W4:Y:S01]  /*295f0*/  LDC R8, c[0x0][0x22c] ;  /* 0x00008b00ff087b82 */ /* 0x000f220000000800 */
[----:B-1----:R-:W-:Y:S01]  /*29600*/  ISETP.LT.AND P2, PT, R170, R36, !P2 ;  /* 0x00000024aa00720c */ /* 0x002fe20005741270 */
[----:B---3--:R-:W-:-:S06]  /*29610*/  IMAD.WIDE R32, R149, 0x2, R18 ;  /* 0x0000000295207825 */ /* 0x008fcc00078e0212 */
[----:B------:R-:W1:Y:S01]  /*29620*/  LDC R14, c[0x0][0x228] ;  /* 0x00008a00ff0e7b82 */ /* 0x000e620000000800 */
[----:B------:R3:W-:Y:S01]  /*29630*/  @P3 STG.E.U16 desc[UR60][R32.64], R25 ;  /* 0x0000001920003986 */ /* 0x0007e2000c10153c */
[----:B------:R-:W-:-:S06]  /*29640*/  ISETP.GE.AND P3, PT, R3, R10, PT ;  /* 0x0000000a0300720c */ /* 0x000fcc0003f66270 */
[----:B------:R-:W1:Y:S01]  /*29650*/  LDC R34, c[0x0][0x228] ;  /* 0x00008a00ff227b82 */ /* 0x000e620000000800 */
[----:B------:R-:W-:Y:S02]  /*29660*/  ISETP.LT.AND P5, PT, R171, R84, !P1 ;  /* 0x00000054ab00720c */ /* 0x000fe40004fa1270 */
[----:B0-----:R-:W-:-:S05]  /*29670*/  ISETP.LT.AND P1, PT, R170, R86, !P1 ;  /* 0x00000056aa00720c */ /* 0x001fca0004f21270 */
[----:B------:R-:W0:Y:S01]  /*29680*/  LDC R36, c[0x0][0x228] ;  /* 0x00008a00ff247b82 */ /* 0x000e220000000800 */
[----:B---3--:R-:W-:Y:S01]  /*29690*/  IMAD.IADD R25, R149, 0x1, R148 ;  /* 0x0000000195197824 */ /* 0x008fe200078e0294 */
[----:B------:R-:W-:-:S06]  /*296a0*/  PRMT R31, R35, 0x7632, R31 ;  /* 0x00007632231f7816 */ /* 0x000fcc000000001f */
[----:B------:R-:W3:Y:S01]  /*296b0*/  LDC R10, c[0x0][0x22c] ;  /* 0x00008b00ff0a7b82 */ /* 0x000ee20000000800 */
[C---:B------:R-:W-:Y:S02]  /*296c0*/  IMAD.IADD R29, R25.reuse, 0x1, R148 ;  /* 0x00000001191d7824 */ /* 0x040fe400078e0294 */
[----:B------:R-:W-:Y:S01]  /*296d0*/  IMAD.WIDE R2, R25, 0x2, R16 ;  /* 0x0000000219027825 */ /* 0x000fe200078e0210 */
[----:B------:R-:W-:-:S04]  /*296e0*/  ISETP.LT.AND P4, PT, R171, R144, !P3 ;  /* 0x00000090ab00720c */ /* 0x000fc80005f81270 */
[----:B------:R-:W3:Y:S01]  /*296f0*/  LDC R38, c[0x0][0x228] ;  /* 0x00008a00ff267b82 */ /* 0x000ee20000000800 */
[----:B------:R-:W-:Y:S01]  /*29700*/  IMAD.WIDE R24, R25, 0x2, R18 ;  /* 0x0000000219187825 */ /* 0x000fe200078e0212 */
[----:B--2---:R-:W-:-:S03]  /*29710*/  ISETP.LT.AND P3, PT, R170, R146, !P3 ;  /* 0x00000092aa00720c */ /* 0x004fc60005f61270 */
[----:B------:R-:W-:Y:S01]  /*29720*/  VIADD R149, R13, 0x11 ;  /* 0x000000110d957836 */ /* 0x000fe20000000000 */
[----:B------:R-:W-:Y:S01]  /*29730*/  @P6 STG.E.U16 desc[UR60][R2.64], R35 ;  /* 0x0000002302006986 */ /* 0x000fe2000c10153c */
[C---:B------:R-:W-:Y:S01]  /*29740*/  IMAD.IADD R37, R29.reuse, 0x1, R148 ;  /* 0x000000011d257824 */ /* 0x040fe200078e0294 */
[----:B------:R-:W2:Y:S01]  /*29750*/  LDC R84, c[0x0][0x228] ;  /* 0x00008a00ff547b82 */ /* 0x000ea20000000800 */
[----:B------:R-:W-:Y:S01]  /*29760*/  IMAD.WIDE R26, R29, 0x2, R16 ;  /* 0x000000021d1a7825 */ /* 0x000fe200078e0210 */
[----:B------:R-:W-:Y:S01]  /*29770*/  PRMT R33, R39, 0x7632, R33 ;  /* 0x0000763227217816 */ /* 0x000fe20000000021 */
[----:B------:R1:W-:Y:S01]  /*29780*/  @P2 STG.E.U16 desc[UR60][R24.64], R31 ;  /* 0x0000001f18002986 */ /* 0x0003e2000c10153c */
[----:B----4-:R-:W-:Y:S01]  /*29790*/  ISETP.GE.AND P2, PT, R149, R0, PT ;  /* 0x000000009500720c */ /* 0x010fe20003f46270 */
[----:B------:R-:W-:-:S03]  /*297a0*/  IMAD.WIDE R28, R29, 0x2, R18 ;  /* 0x000000021d1c7825 */ /* 0x000fc600078e0212 */
[----:B------:R-:W4:Y:S01]  /*297b0*/  LDC R86, c[0x0][0x228] ;  /* 0x00008a00ff567b82 */ /* 0x000f220000000800 */
[----:B------:R-:W-:Y:S01]  /*297c0*/  VIADD R157, R13, 0x12 ;  /* 0x000000120d9d7836 */ /* 0x000fe20000000000 */
[----:B------:R-:W-:Y:S06]  /*297d0*/  @P5 STG.E.U16 desc[UR60][R26.64], R39 ;  /* 0x000000271a005986 */ /* 0x000fec000c10153c */
[----:B------:R-:W4:Y:S01]  /*297e0*/  LDC R0, c[0x0][0x22c] ;  /* 0x00008b00ff007b82 */ /* 0x000f220000000800 */
[----:B-1----:R-:W-:Y:S01]  /*297f0*/  IMAD.WIDE R30, R37, 0x2, R16 ;  /* 0x00000002251e7825 */ /* 0x002fe200078e0210 */
[----:B------:R1:W-:Y:S01]  /*29800*/  @P1 STG.E.U16 desc[UR60][R28.64], R33 ;  /* 0x000000211c001986 */ /* 0x0003e2000c10153c */
[----:B------:R-:W-:-:S02]  /*29810*/  PRMT R25, R88, 0x7632, R25 ;  /* 0x0000763258197816 */ /* 0x000fc40000000019 */
[----:B------:R-:W-:Y:S01]  /*29820*/  ISETP.GE.AND P1, PT, R157, R8, PT ;  /* 0x000000089d00720c */ /* 0x000fe20003f26270 */
[----:B------:R-:W-:Y:S01]  /*29830*/  VIADD R3, R13, 0x13 ;  /* 0x000000130d037836 */ /* 0x000fe20000000000 */
[----:B------:R-:W-:Y:S01]  /*29840*/  ISETP.LT.AND P6, PT, R171, R14, !P2 ;  /* 0x0000000eab00720c */ /* 0x000fe200057c1270 */
[----:B------:R-:W4:Y:S01]  /*29850*/  LDC R8, c[0x0][0x22c] ;  /* 0x00008b00ff087b82 */ /* 0x000f220000000800 */
[----:B------:R-:W-:Y:S01]  /*29860*/  @P4 STG.E.U16 desc[UR60][R30.64], R88 ;  /* 0x000000581e004986 */ /* 0x000fe2000c10153c */
[----:B------:R-:W-:Y:S01]  /*29870*/  ISETP.LT.AND P2, PT, R170, R34, !P2 ;  /* 0x00000022aa00720c */ /* 0x000fe20005741270 */
[----:B-1----:R-:W-:Y:S01]  /*29880*/  IMAD.WIDE R32, R37, 0x2, R18 ;  /* 0x0000000225207825 */ /* 0x002fe200078e0212 */
[----:B0-----:R-:W-:-:S04]  /*29890*/  ISETP.LT.AND P5, PT, R171, R36, !P1 ;  /* 0x00000024ab00720c */ /* 0x001fc80004fa1270 */
[----:B------:R-:W0:Y:S01]  /*298a0*/  LDC R14, c[0x0][0x228] ;  /* 0x00008a00ff0e7b82 */ /* 0x000e220000000800 */
[----:B------:R1:W-:Y:S01]  /*298b0*/  @P3 STG.E.U16 desc[UR60][R32.64], R25 ;  /* 0x0000001920003986 */ /* 0x0003e2000c10153c */
[----:B---3--:R-:W-:-:S06]  /*298c0*/  ISETP.GE.AND P3, PT, R3, R10, PT ;  /* 0x0000000a0300720c */ /* 0x008fcc0003f66270 */
[----:B------:R-:W3:Y:S01]  /*298d0*/  LDC R34, c[0x0][0x228] ;  /* 0x00008a00ff227b82 */ /* 0x000ee20000000800 */
[----:B------:R-:W-:Y:S01]  /*298e0*/  ISETP.LT.AND P1, PT, R170, R38, !P1 ;  /* 0x00000026aa00720c */ /* 0x000fe20004f21270 */
[----:B-1----:R-:W-:-:S06]  /*298f0*/  IMAD.IADD R25, R37, 0x1, R148 ;  /* 0x0000000125197824 */ /* 0x002fcc00078e0294 */
[----:B------:R-:W1:Y:S01]  /*29900*/  LDC R36, c[0x0][0x228] ;  /* 0x00008a00ff247b82 */ /* 0x000e620000000800 */
[----:B------:R-:W-:-:S07]  /*29910*/  PRMT R31, R92, 0x7632, R31 ;  /* 0x000076325c1f7816 */ /* 0x000fce000000001f */
[----:B------:R-:W1:Y:S01]  /*29920*/  LDC R37, c[0x0][0x228] ;  /* 0x00008a00ff257b82 */ /* 0x000e620000000800 */
[C---:B------:R-:W-:Y:S02]  /*29930*/  IMAD.IADD R29, R25.reuse, 0x1, R148 ;  /* 0x00000001191d7824 */ /* 0x040fe400078e0294 */
[----:B------:R-:W-:-:S05]  /*29940*/  IMAD.WIDE R2, R25, 0x2, R16 ;  /* 0x0000000219027825 */ /* 0x000fca00078e0210 */
[----:B------:R-:W1:Y:S01]  /*29950*/  LDC R10, c[0x0][0x22c] ;  /* 0x00008b00ff0a7b82 */ /* 0x000e620000000800 */
[----:B------:R-:W-:Y:S01]  /*29960*/  IMAD.WIDE R24, R25, 0x2, R18 ;  /* 0x0000000219187825 */ /* 0x000fe200078e0212 */
[----:B--2---:R-:W-:-:S03]  /*29970*/  ISETP.LT.AND P4, PT, R171, R84, !P3 ;  /* 0x00000054ab00720c */ /* 0x004fc60005f81270 */
[----:B------:R-:W-:-:S03]  /*29980*/  VIADD R149, R13, 0x14 ;  /* 0x000000140d957836 */ /* 0x000fc60000000000 */
[----:B------:R-:W2:Y:S01]  /*29990*/  LDC R38, c[0x0][0x228] ;  /* 0x00008a00ff267b82 */ /* 0x000ea20000000800 */
[----:B----4-:R-:W-:Y:S01]  /*299a0*/  ISETP.LT.AND P3, PT, R170, R86, !P3 ;  /* 0x00000056aa00720c */ /* 0x010fe20005f61270 */
[----:B------:R-:W-:Y:S06]  /*299b0*/  @P6 STG.E.U16 desc[UR60][R2.64], R92 ;  /* 0x0000005c02006986 */ /* 0x000fec000c10153c */
[----:B------:R-:W4:Y:S01]  /*299c0*/  LDC R39, c[0x0][0x228] ;  /* 0x00008a00ff277b82 */ /* 0x000f220000000800 */
[C---:B------:R-:W-:Y:S01]  /*299d0*/  IMAD.IADD R35, R29.reuse, 0x1, R148 ;  /* 0x000000011d237824 */ /* 0x040fe200078e0294 */
[----:B------:R0:W-:Y:S01]  /*299e0*/  @P2 STG.E.U16 desc[UR60][R24.64], R31 ;  /* 0x0000001f18002986 */ /* 0x0001e2000c10153c */
[----:B------:R-:W-:Y:S01]  /*299f0*/  IMAD.WIDE R26, R29, 0x2, R16 ;  /* 0x000000021d1a7825 */ /* 0x000fe200078e0210 */
[----:B------:R-:W-:-:S02]  /*29a00*/  PRMT R33, R89, 0x7632, R33 ;  /* 0x0000763259217816 */ /* 0x000fc40000000021 */
[----:B------:R-:W-:Y:S01]  /*29a10*/  ISETP.GE.AND P2, PT, R149, R0, PT ;  /* 0x000000009500720c */ /* 0x000fe20003f46270 */
[----:B------:R-:W-:Y:S01]  /*29a20*/  IMAD.WIDE R28, R29, 0x2, R18 ;  /* 0x000000021d1c7825 */ /* 0x000fe200078e0212 */
[----:B------:R-:W4:Y:S03]  /*29a30*/  LDC R0, c[0x0][0x22c] ;  /* 0x00008b00ff007b82 */ /* 0x000f260000000800 */
[----:B------:R-:W-:Y:S01]  /*29a40*/  VIADD R157, R13, 0x15 ;  /* 0x000000150d9d7836 */ /* 0x000fe20000000000 */
[----:B------:R-:W-:Y:S01]  /*29a50*/  @P5 STG.E.U16 desc[UR60][R26.64], R89 ;  /* 0x000000591a005986 */ /* 0x000fe2000c10153c */
[----:B0-----:R-:W-:Y:S01]  /*29a60*/  IMAD.WIDE R30, R35, 0x2, R16 ;  /* 0x00000002231e7825 */ /* 0x001fe200078e0210 */
[----:B------:R-:W-:Y:S02]  /*29a70*/  PRMT R25, R93, 0x7632, R25 ;  /* 0x000076325d197816 */ /* 0x000fe40000000019 */
[----:B------:R0:W-:Y:S01]  /*29a80*/  @P1 STG.E.U16 desc[UR60][R28.64], R33 ;  /* 0x000000211c001986 */ /* 0x0001e2000c10153c */
[----:B------:R-:W-:Y:S01]  /*29a90*/  ISETP.GE.AND P1, PT, R157, R8, PT ;  /* 0x000000089d00720c */ /* 0x000fe20003f26270 */
[----:B------:R-:W-:Y:S01]  /*29aa0*/  VIADD R3, R13, 0x16 ;  /* 0x000000160d037836 */ /* 0x000fe20000000000 */
[----:B------:R-:W4:Y:S01]  /*29ab0*/  LDC R8, c[0x0][0x22c] ;  /* 0x00008b00ff087b82 */ /* 0x000f220000000800 */
[----:B------:R-:W-:Y:S01]  /*29ac0*/  ISETP.LT.AND P6, PT, R171, R14, !P2 ;  /* 0x0000000eab00720c */ /* 0x000fe200057c1270 */
[----:B------:R-:W-:Y:S01]  /*29ad0*/  @P4 STG.E.U16 desc[UR60][R30.64], R93 ;  /* 0x0000005d1e004986 */ /* 0x000fe2000c10153c */
[----:B---3--:R-:W-:-:S02]  /*29ae0*/  ISETP.LT.AND P2, PT, R170, R34, !P2 ;  /* 0x00000022aa00720c */ /* 0x008fc40005741270 */
[----:B-1----:R-:W-:-:S03]  /*29af0*/  ISETP.LT.AND P5, PT, R171, R36, !P1 ;  /* 0x00000024ab00720c */ /* 0x002fc60004fa1270 */
[----:B------:R-:W1:Y:S01]  /*29b00*/  LDC R14, c[0x0][0x228] ;  /* 0x00008a00ff0e7b82 */ /* 0x000e620000000800 */
[----:B0-----:R-:W-:Y:S01]  /*29b10*/  IMAD.WIDE R32, R35, 0x2, R18 ;  /* 0x0000000223207825 */ /* 0x001fe200078e0212 */
[----:B------:R-:W-:-:S04]  /*29b20*/  ISETP.LT.AND P1, PT, R170, R37, !P1 ;  /* 0x00000025aa00720c */ /* 0x000fc80004f21270 */
[----:B------:R0:W-:Y:S02]  /*29b30*/  @P3 STG.E.U16 desc[UR60][R32.64], R25 ;  /* 0x0000001920003986 */ /* 0x0001e4000c10153c */
[----:B------:R-:W3:Y:S01]  /*29b40*/  LDC R34, c[0x0][0x228] ;  /* 0x00008a00ff227b82 */ /* 0x000ee20000000800 */
[----:B------:R-:W-:-:S07]  /*29b50*/  ISETP.GE.AND P3, PT, R3, R10, PT ;  /* 0x0000000a0300720c */ /* 0x000fce0003f66270 */
[----:B------:R-:W3:Y:S01]  /*29b60*/  LDC R36, c[0x0][0x228] ;  /* 0x00008a00ff247b82 */ /* 0x000ee20000000800 */
[----:B0-----:R-:W-:Y:S01]  /*29b70*/  IMAD.IADD R25, R35, 0x1, R148 ;  /* 0x0000000123197824 */ /* 0x001fe200078e0294 */
[----:B--2---:R-:W-:-:S06]  /*29b80*/  ISETP.LT.AND P4, PT, R171, R38, !P3 ;  /* 0x00000026ab00720c */ /* 0x004fcc0005f81270 */
[----:B------:R-:W0:Y:S01]  /*29b90*/  LDC R37, c[0x0][0x228] ;  /* 0x00008a00ff257b82 */ /* 0x000e220000000800 */
[----:B----4-:R-:W-:Y:S01]  /*29ba0*/  ISETP.LT.AND P3, PT, R170, R39, !P3 ;  /* 0x00000027aa00720c */ /* 0x010fe20005f61270 */
[----:B------:R-:W-:-:S06]  /*29bb0*/  IMAD.IADD R29, R25, 0x1, R148 ;  /* 0x00000001191d7824 */ /* 0x000fcc00078e0294 */
[----:B------:R-:W2:Y:S01]  /*29bc0*/  LDC R10, c[0x0][0x22c] ;  /* 0x00008b00ff0a7b82 */ /* 0x000ea20000000800 */
[----:B------:R-:W-:Y:S01]  /*29bd0*/  IMAD.WIDE R2, R25, 0x2, R16 ;  /* 0x0000000219027825 */ /* 0x000fe200078e0210 */
[----:B------:R-:W-:-:S03]  /*29be0*/  PRMT R31, R90, 0x7632, R31 ;  /* 0x000076325a1f7816 */ /* 0x000fc6000000001f */
[----:B------:R-:W-:-:S03]  /*29bf0*/  IMAD.WIDE R24, R25, 0x2, R18 ;  /* 0x0000000219187825 */ /* 0x000fc600078e0212 */
[----:B------:R-:W4:Y:S01]  /*29c00*/  LDC R38, c[0x0][0x228] ;  /* 0x00008a00ff267b82 */ /* 0x000f220000000800 */
[----:B------:R-:W-:Y:S01]  /*29c10*/  VIADD R89, R13, 0x17 ;  /* 0x000000170d597836 */ /* 0x000fe20000000000 */
        /* <DEDUP_REMOVED lines=11> */
[----:B-1----:R-:W-:Y:S01]  /*29cd0*/  IMAD.WIDE R30, R35, 0x2, R16 ;  /* 0x00000002231e7825 */ /* 0x002fe200078e0210 */
        /* <DEDUP_REMOVED lines=8> */
[----:B------:R-:W-:-:S03]  /*29d60*/  ISETP.LT.AND P5, PT, R171, R36, !P1 ;  /* 0x00000024ab00720c */ /* 0x000fc60004fa1270 */
[----:B------:R-:W3:Y:S01]  /*29d70*/  LDC R14, c[0x0][0x228] ;  /* 0x00008a00ff0e7b82 */ /* 0x000ee20000000800 */
[----:B-1----:R-:W-:Y:S01]  /*29d80*/  IMAD.WIDE R32, R35, 0x2, R18 ;  /* 0x0000000223207825 */ /* 0x002fe200078e0212 */
[----:B0-----:R-:W-:-:S04]  /*29d90*/  ISETP.LT.AND P1, PT, R170, R37, !P1 ;  /* 0x00000025aa00720c */ /* 0x001fc80004f21270 */
[----:B------:R0:W-:Y:S02]  /*29da0*/  @P3 STG.E.U16 desc[UR60][R32.64], R25 ;  /* 0x0000001920003986 */ /* 0x0001e4000c10153c */
[----:B------:R-:W1:Y:S01]  /*29db0*/  LDC R34, c[0x0][0x228] ;  /* 0x00008a00ff227b82 */ /* 0x000e620000000800 */
[----:B--2---:R-:W-:-:S07]  /*29dc0*/  ISETP.GE.AND P3, PT, R3, R10, PT ;  /* 0x0000000a0300720c */ /* 0x004fce0003f66270 */
[----:B------:R-:W2:Y:S01]  /*29dd0*/  LDC R36, c[0x0][0x228] ;  /* 0x00008a00ff247b82 */ /* 0x000ea20000000800 */
[----:B0-----:R-:W-:Y:S01]  /*29de0*/  IMAD.IADD R25, R35, 0x1, R148 ;  /* 0x0000000123197824 */ /* 0x001fe200078e0294 */
[----:B----4-:R-:W-:-:S06]  /*29df0*/  ISETP.LT.AND P4, PT, R171, R38, !P3 ;  /* 0x00000026ab00720c */ /* 0x010fcc0005f81270 */
[----:B------:R-:W0:Y:S01]  /*29e00*/  LDC R37, c[0x0][0x228] ;  /* 0x00008a00ff257b82 */ /* 0x000e220000000800 */
[----:B------:R-:W-:Y:S01]  /*29e10*/  ISETP.LT.AND P3, PT, R170, R39, !P3 ;  /* 0x00000027aa00720c */ /* 0x000fe20005f61270 */
[----:B------:R-:W-:-:S06]  /*29e20*/  IMAD.IADD R29, R25, 0x1, R148 ;  /* 0x00000001191d7824 */ /* 0x000fcc00078e0294 */
[----:B------:R-:W4:Y:S01]  /*29e30*/  LDC R10, c[0x0][0x22c] ;  /* 0x00008b00ff0a7b82 */ /* 0x000f220000000800 */
        /* <DEDUP_REMOVED lines=16> */
[----:B---3--:R-:W-:Y:S01]  /*29f40*/  IMAD.WIDE R30, R35, 0x2, R16 ;  /* 0x00000002231e7825 */ /* 0x008fe200078e0210 */
[----:B------:R-:W-:Y:S02]  /*29f50*/  PRMT R25, R140, 0x7632, R25 ;  /* 0x000076328c197816 */ /* 0x000fe40000000019 */
[----:B------:R3:W-:Y:S01]  /*29f60*/  @P1 STG.E.U16 desc[UR60][R28.64], R33 ;  /* 0x000000211c001986 */ /* 0x0007e2000c10153c */
[----:B------:R-:W-:Y:S01]  /*29f70*/  ISETP.GE.AND P1, PT, R91, R8, PT ;  /* 0x000000085b00720c */ /* 0x000fe20003f26270 */
[----:B------:R-:W-:Y:S01]  /*29f80*/  VIADD R3, R13, 0x1c ;  /* 0x0000001c0d037836 */ /* 0x000fe20000000000 */
[----:B------:R-:W4:Y:S01]  /*29f90*/  LDC R8, c[0x0][0x22c] ;  /* 0x00008b00ff087b82 */ /* 0x000f220000000800 */
[----:B------:R-:W-:Y:S01]  /*29fa0*/  ISETP.LT.AND P6, PT, R171, R14, !P2 ;  /* 0x0000000eab00720c */ /* 0x000fe200057c1270 */
[----:B------:R-:W-:Y:S01]  /*29fb0*/  @P4 STG.E.U16 desc[UR60][R30.64], R140 ;  /* 0x0000008c1e004986 */ /* 0x000fe2000c10153c */
[----:B-1----:R-:W-:-:S02]  /*29fc0*/  ISETP.LT.AND P2, PT, R170, R34, !P2 ;  /* 0x00000022aa00720c */ /* 0x002fc40005741270 */
[----:B--2---:R-:W-:-:S03]  /*29fd0*/  ISETP.LT.AND P5, PT, R171, R36, !P1 ;  /* 0x00000024ab00720c */ /* 0x004fc60004fa1270 */
[----:B------:R-:W1:Y:S01]  /*29fe0*/  LDC R14, c[0x0][0x228] ;  /* 0x00008a00ff0e7b82 */ /* 0x000e620000000800 */
[----:B---3--:R-:W-:Y:S01]  /*29ff0*/  IMAD.WIDE R32, R35, 0x2, R18 ;  /* 0x0000000223207825 */ /* 0x008fe200078e0212 */
[----:B0-----:R-:W-:-:S04]  /*2a000*/  ISETP.LT.AND P1, PT, R170, R37, !P1 ;  /* 0x00000025aa00720c */ /* 0x001fc80004f21270 */
[----:B------:R0:W-:Y:S02]  /*2a010*/  @P3 STG.E.U16 desc[UR60][R32.64], R25 ;  /* 0x0000001920003986 */ /* 0x0001e4000c10153c */
[----:B------:R-:W2:Y:S01]  /*2a020*/  LDC R34, c[0x0][0x228] ;  /* 0x00008a00ff227b82 */ /* 0x000ea20000000800 */
[----:B----4-:R-:W-:-:S07]  /*2a030*/  ISETP.GE.AND P3, PT, R3, R10, PT ;  /* 0x0000000a0300720c */ /* 0x010fce0003f66270 */
[----:B------:R-:W3:Y:S01]  /*2a040*/  LDC R36, c[0x0][0x228] ;  /* 0x00008a00ff247b82 */ /* 0x000ee20000000800 */
[----:B0-----:R-:W-:Y:S01]  /*2a050*/  IMAD.IADD R25, R35, 0x1, R148 ;  /* 0x0000000123197824 */ /* 0x001fe200078e0294 */
[----:B------:R-:W-:-:S06]  /*2a060*/  ISETP.LT.AND P4, PT, R171, R38, !P3 ;  /* 0x00000026ab00720c */ /* 0x000fcc0005f81270 */
        /* <DEDUP_REMOVED lines=28> */
[----:B--2---:R-:W-:-:S02]  /*2a230*/  ISETP.LT.AND P2, PT, R170, R34, !P2 ;  /* 0x00000022aa00720c */ /* 0x004fc40005741270 */
[----:B---3--:R-:W-:-:S03]  /*2a240*/  ISETP.LT.AND P5, PT, R171, R36, !P1 ;  /* 0x00000024ab00720c */ /* 0x008fc60004fa1270 */
[----:B------:R-:W2:Y:S01]  /*2a250*/  LDC R14, c[0x0][0x228] ;  /* 0x00008a00ff0e7b82 */ /* 0x000ea20000000800 */
[----:B-1----:R-:W-:Y:S01]  /*2a260*/  IMAD.WIDE R32, R35, 0x2, R18 ;  /* 0x0000000223207825 */ /* 0x002fe200078e0212 */
[----:B0-----:R-:W-:-:S04]  /*2a270*/  ISETP.LT.AND P1, PT, R170, R37, !P1 ;  /* 0x00000025aa00720c */ /* 0x001fc80004f21270 */
[----:B------:R0:W-:Y:S02]  /*2a280*/  @P3 STG.E.U16 desc[UR60][R32.64], R25 ;  /* 0x0000001920003986 */ /* 0x0001e4000c10153c */
[----:B------:R-:W1:Y:S01]  /*2a290*/  LDC R34, c[0x0][0x228] ;  /* 0x00008a00ff227b82 */ /* 0x000e620000000800 */
        /* <DEDUP_REMOVED lines=24> */
[----:B--2---:R-:W-:Y:S01]  /*2a420*/  IMAD.WIDE R30, R35, 0x2, R16 ;  /* 0x00000002231e7825 */ /* 0x004fe200078e0210 */
        /* <DEDUP_REMOVED lines=8> */
[----:B---3--:R-:W-:-:S03]  /*2a4b0*/  ISETP.LT.AND P5, PT, R171, R36, !P1 ;  /* 0x00000024ab00720c */ /* 0x008fc60004fa1270 */
[----:B------:R-:W1:Y:S01]  /*2a4c0*/  LDC R14, c[0x0][0x228] ;  /* 0x00008a00ff0e7b82 */ /* 0x000e620000000800 */
[----:B--2---:R-:W-:Y:S01]  /*2a4d0*/  IMAD.WIDE R32, R35, 0x2, R18 ;  /* 0x0000000223207825 */ /* 0x004fe200078e0212 */
        /* <DEDUP_REMOVED lines=679> */
[----:B------:R-:W-:Y:S01]  /*2cf50*/  PRMT R33, R126, 0x7632, R33 ;  /* 0x000076327e217816 */ /* 0x000fe20000000021 */
[----:B------:R-:W-:-:S05]  /*2cf60*/  IMAD.IADD R35, R29, 0x1, R148 ;  /* 0x000000011d237824 */ /* 0x000fca00078e0294 */
[----:B------:R-:W4:Y:S01]  /*2cf70*/  LDC R39, c[0x0][0x228] ;  /* 0x00008a00ff277b82 */ /* 0x000f220000000800 */
[C---:B------:R-:W-:Y:S01]  /*2cf80*/  IMAD.WIDE R26, R29.reuse, 0x2, R16 ;  /* 0x000000021d1a7825 */ /* 0x040fe200078e0210 */
[----:B------:R-:W-:Y:S03]  /*2cf90*/  @P6 STG.E.U16 desc[UR60][R2.64], R61 ;  /* 0x0000003d02006986 */ /* 0x000fe6000c10153c */
[----:B------:R-:W-:Y:S01]  /*2cfa0*/  IMAD.WIDE R28, R29, 0x2, R18 ;  /* 0x000000021d1c7825 */ /* 0x000fe200078e0212 */
[----:B------:R2:W-:Y:S01]  /*2cfb0*/  @P2 STG.E.U16 desc[UR60][R24.64], R31 ;  /* 0x0000001f18002986 */ /* 0x0005e2000c10153c */
[----:B------:R-:W-:Y:S02]  /*2cfc0*/  ISETP.GE.AND P2, PT, R41, R0, PT ;  /* 0x000000002900720c */ /* 0x000fe40003f46270 */
[----:B------:R-:W-:Y:S01]  /*2cfd0*/  VIADD R43, R13, 0x57 ;  /* 0x000000570d2b7836 */ /* 0x000fe20000000000 */
[----:B------:R-:W4:Y:S01]  /*2cfe0*/  LDC R0, c[0x0][0x22c] ;  /* 0x00008b00ff007b82 */ /* 0x000f220000000800 */
[----:B------:R-:W-:Y:S04]  /*2cff0*/  @P5 STG.E.U16 desc[UR60][R26.64], R126 ;  /* 0x0000007e1a005986 */ /* 0x000fe8000c10153c */
[----:B------:R1:W-:Y:S01]  /*2d000*/  @P1 STG.E.U16 desc[UR60][R28.64], R33 ;  /* 0x000000211c001986 */ /* 0x0003e2000c10153c */
[----:B--2---:R-:W-:Y:S01]  /*2d010*/  IMAD.WIDE R30, R35, 0x2, R16 ;  /* 0x00000002231e7825 */ /* 0x004fe200078e0210 */
[----:B------:R-:W-:-:S02]  /*2d020*/  PRMT R25, R62, 0x7632, R25 ;  /* 0x000076323e197816 */ /* 0x000fc40000000019 */
[----:B------:R-:W-:Y:S01]  /*2d030*/  ISETP.GE.AND P1, PT, R43, R8, PT ;  /* 0x000000082b00720c */ /* 0x000fe20003f26270 */
[----:B------:R-:W-:Y:S01]  /*2d040*/  VIADD R3, R13, 0x58 ;  /* 0x000000580d037836 */ /* 0x000fe20000000000 */
[----:B------:R-:W2:Y:S01]  /*2d050*/  LDC R8, c[0x0][0x22c] ;  /* 0x00008b00ff087b82 */ /* 0x000ea20000000800 */
[----:B-1----:R-:W-:Y:S01]  /*2d060*/  IMAD.WIDE R32, R35, 0x2, R18 ;  /* 0x0000000223207825 */ /* 0x002fe200078e0212 */
[----:B------:R-:W-:Y:S01]  /*2d070*/  @P4 STG.E.U16 desc[UR60][R30.64], R62 ;  /* 0x0000003e1e004986 */ /* 0x000fe2000c10153c */
[C---:B------:R-:W-:Y:S02]  /*2d080*/  ISETP.LT.AND P6, PT, R171.reuse, R14, !P2 ;  /* 0x0000000eab00720c */ /* 0x040fe400057c1270 */
[----:B------:R-:W-:Y:S01]  /*2d090*/  ISETP.LT.AND P2, PT, R170, R34, !P2 ;  /* 0x00000022aa00720c */ /* 0x000fe20005741270 */
[----:B------:R1:W-:Y:S02]  /*2d0a0*/  @P3 STG.E.U16 desc[UR60][R32.64], R25 ;  /* 0x0000001920003986 */ /* 0x0003e4000c10153c */
[----:B------:R-:W2:Y:S01]  /*2d0b0*/  LDC R14, c[0x0][0x228] ;  /* 0x00008a00ff0e7b82 */ /* 0x000ea20000000800 */
[----:B---3--:R-:W-:-:S02]  /*2d0c0*/  ISETP.LT.AND P5, PT, R171, R36, !P1 ;  /* 0x00000024ab00720c */ /* 0x008fc40004fa1270 */
[----:B0-----:R-:W-:Y:S02]  /*2d0d0*/  ISETP.LT.AND P1, PT, R170, R37, !P1 ;  /* 0x00000025aa00720c */ /* 0x001fe40004f21270 */
[----:B----4-:R-:W-:-:S03]  /*2d0e0*/  ISETP.GE.AND P3, PT, R3, R10, PT ;  /* 0x0000000a0300720c */ /* 0x010fc60003f66270 */
[----:B------:R-:W0:Y:S01]  /*2d0f0*/  LDC R34, c[0x0][0x228] ;  /* 0x00008a00ff227b82 */ /* 0x000e220000000800 */
[----:B-1----:R-:W-:-:S07]  /*2d100*/  IMAD.IADD R25, R35, 0x1, R148 ;  /* 0x0000000123197824 */ /* 0x002fce00078e0294 */
[----:B------:R-:W1:Y:S01]  /*2d110*/  LDC R36, c[0x0][0x228] ;  /* 0x00008a00ff247b82 */ /* 0x000e620000000800 */
[----:B------:R-:W-:Y:S01]  /*2d120*/  IMAD.IADD R29, R25, 0x1, R148 ;  /* 0x00000001191d7824 */ /* 0x000fe200078e0294 */
[----:B------:R-:W-:Y:S01]  /*2d130*/  ISETP.LT.AND P4, PT, R171, R38, !P3 ;  /* 0x00000026ab00720c */ /* 0x000fe20005f81270 */
[----:B------:R-:W-:-:S05]  /*2d140*/  IMAD.WIDE R2, R25, 0x2, R16 ;  /* 0x0000000219027825 */ /* 0x000fca00078e0210 */
[----:B------:R-:W3:Y:S01]  /*2d150*/  LDC R37, c[0x0][0x228] ;  /* 0x00008a00ff257b82 */ /* 0x000ee20000000800 */
[----:B------:R-:W-:Y:S01]  /*2d160*/  ISETP.LT.AND P3, PT, R170, R39, !P3 ;  /* 0x00000027aa00720c */ /* 0x000fe20005f61270 */
[----:B------:R-:W-:Y:S01]  /*2d170*/  IMAD.WIDE R24, R25, 0x2, R18 ;  /* 0x0000000219187825 */ /* 0x000fe200078e0212 */
[----:B------:R-:W-:-:S05]  /*2d180*/  PRMT R31, R127, 0x7632, R31 ;  /* 0x000076327f1f7816 */ /* 0x000fca000000001f */
[----:B------:R-:W4:Y:S01]  /*2d190*/  LDC R10, c[0x0][0x22c] ;  /* 0x00008b00ff0a7b82 */ /* 0x000f220000000800 */
[----:B------:R-:W-:Y:S01]  /*2d1a0*/  IMAD.IADD R35, R29, 0x1, R148 ;  /* 0x000000011d237824 */ /* 0x000fe200078e0294 */
[----:B------:R-:W-:Y:S01]  /*2d1b0*/  PRMT R33, R63, 0x7632, R33 ;  /* 0x000076323f217816 */ /* 0x000fe20000000021 */
[C---:B------:R-:W-:Y:S01]  /*2d1c0*/  IMAD.WIDE R26, R29.reuse, 0x2, R16 ;  /* 0x000000021d1a7825 */ /* 0x040fe200078e0210 */
[----:B------:R-:W-:Y:S04]  /*2d1d0*/  @P6 STG.E.U16 desc[UR60][R2.64], R127 ;  /* 0x0000007f02006986 */ /* 0x000fe8000c10153c */
[----:B------:R-:W4:Y:S01]  /*2d1e0*/  LDC R38, c[0x0][0x228] ;  /* 0x00008a00ff267b82 */ /* 0x000f220000000800 */
[----:B------:R-:W-:Y:S01]  /*2d1f0*/  IMAD.WIDE R28, R29, 0x2, R18 ;  /* 0x000000021d1c7825 */ /* 0x000fe200078e0212 */
[----:B------:R2:W-:Y:S03]  /*2d200*/  @P2 STG.E.U16 desc[UR60][R24.64], R31 ;  /* 0x0000001f18002986 */ /* 0x0005e6000c10153c */
[C---:B------:R-:W-:Y:S01]  /*2d210*/  VIADD R39, R13.reuse, 0x59 ;  /* 0x000000590d277836 */ /* 0x040fe20000000000 */
[----:B------:R0:W-:Y:S01]  /*2d220*/  @P5 STG.E.U16 desc[UR60][R26.64], R63 ;  /* 0x0000003f1a005986 */ /* 0x0001e2000c10153c */
[----:B------:R-:W-:-:S03]  /*2d230*/  VIADD R41, R13, 0x5a ;  /* 0x0000005a0d297836 */ /* 0x000fc60000000000 */
[----:B------:R1:W-:Y:S01]  /*2d240*/  @P1 STG.E.U16 desc[UR60][R28.64], R33 ;  /* 0x000000211c001986 */ /* 0x0003e2000c10153c */
[----:B------:R-:W-:Y:S02]  /*2d250*/  ISETP.GE.AND P2, PT, R39, R0, PT ;  /* 0x000000002700720c */ /* 0x000fe40003f46270 */
[----:B------:R-:W4:Y:S01]  /*2d260*/  LDC R0, c[0x0][0x22c] ;  /* 0x00008b00ff007b82 */ /* 0x000f220000000800 */
[----:B--2---:R-:W-:Y:S01]  /*2d270*/  IMAD.WIDE R30, R35, 0x2, R16 ;  /* 0x00000002231e7825 */ /* 0x004fe200078e0210 */
[----:B0-----:R-:W-:-:S03]  /*2d280*/  PRMT R27, R128, 0x7632, R27 ;  /* 0x00007632801b7816 */ /* 0x001fc6000000001b */
[----:B-1----:R-:W-:Y:S01]  /*2d290*/  IMAD.WIDE R32, R35, 0x2, R18 ;  /* 0x0000000223207825 */ /* 0x002fe200078e0212 */
[----:B------:R-:W-:Y:S01]  /*2d2a0*/  @P4 STG.E.U16 desc[UR60][R30.64], R128 ;  /* 0x000000801e004986 */ /* 0x000fe2000c10153c */
[----:B------:R-:W-:-:S03]  /*2d2b0*/  ISETP.LT.AND P4, PT, R171, R14, !P2 ;  /* 0x0000000eab00720c */ /* 0x000fc60005781270 */
[----:B------:R0:W-:Y:S01]  /*2d2c0*/  @P3 STG.E.U16 desc[UR60][R32.64], R27 ;  /* 0x0000001b20003986 */ /* 0x0001e2000c10153c */
[----:B------:R-:W-:Y:S01]  /*2d2d0*/  ISETP.GE.AND P3, PT, R41, R8, PT ;  /* 0x000000082900720c */ /* 0x000fe20003f66270 */
[----:B------:R-:W-:Y:S01]  /*2d2e0*/  VIADD R3, R13, 0x5b ;  /* 0x0000005b0d037836 */ /* 0x000fe20000000000 */
[C---:B------:R-:W-:Y:S01]  /*2d2f0*/  ISETP.LT.AND P2, PT, R170.reuse, R34, !P2 ;  /* 0x00000022aa00720c */ /* 0x040fe20005741270 */
[--C-:B------:R-:W-:Y:S01]  /*2d300*/  IMAD.IADD R25, R35, 0x1, R148.reuse ;  /* 0x0000000123197824 */ /* 0x100fe200078e0294 */
[----:B------:R-:W-:Y:S01]  /*2d310*/  ISETP.LT.AND P5, PT, R171, R36, !P3 ;  /* 0x00000024ab00720c */ /* 0x000fe20005fa1270 */
[----:B------:R-:W1:Y:S01]  /*2d320*/  LDC R14, c[0x0][0x228] ;  /* 0x00008a00ff0e7b82 */ /* 0x000e620000000800 */
[----:B---3--:R-:W-:Y:S02]  /*2d330*/  ISETP.LT.AND P3, PT, R170, R37, !P3 ;  /* 0x00000025aa00720c */ /* 0x008fe40005f61270 */
[----:B----4-:R-:W-:Y:S01]  /*2d340*/  ISETP.GE.AND P1, PT, R3, R10, PT ;  /* 0x0000000a0300720c */ /* 0x010fe20003f26270 */
[----:B------:R-:W-:-:S04]  /*2d350*/  IMAD.IADD R29, R25, 0x1, R148 ;  /* 0x00000001191d7824 */ /* 0x000fc800078e0294 */
[----:B------:R-:W2:Y:S01]  /*2d360*/  LDC R8, c[0x0][0x22c] ;  /* 0x00008b00ff087b82 */ /* 0x000ea20000000800 */
[----:B------:R-:W-:Y:S01]  /*2d370*/  ISETP.LT.AND P6, PT, R171, R38, !P1 ;  /* 0x00000026ab00720c */ /* 0x000fe20004fc1270 */
[----:B------:R-:W-:Y:S01]  /*2d380*/  IMAD.WIDE R2, R25, 0x2, R16 ;  /* 0x0000000219027825 */ /* 0x000fe200078e0210 */
[----:B------:R-:W-:-:S03]  /*2d390*/  PRMT R38, R64, 0x7632, R38 ;  /* 0x0000763240267816 */ /* 0x000fc60000000026 */
[----:B------:R-:W-:Y:S01]  /*2d3a0*/  IMAD.WIDE R24, R25, 0x2, R18 ;  /* 0x0000000219187825 */ /* 0x000fe200078e0212 */
[----:B------:R-:W-:Y:S01]  /*2d3b0*/  PRMT R39, R129, 0x7632, R39 ;  /* 0x0000763281277816 */ /* 0x000fe20000000027 */
[----:B0-----:R-:W0:Y:S02]  /*2d3c0*/  LDC R32, c[0x0][0x228] ;  /* 0x00008a00ff207b82 */ /* 0x001e240000000800 */
[C---:B------:R-:W-:Y:S02]  /*2d3d0*/  IMAD.IADD R33, R29.reuse, 0x1, R148 ;  /* 0x000000011d217824 */ /* 0x040fe400078e0294 */
[C---:B------:R-:W-:Y:S01]  /*2d3e0*/  IMAD.WIDE R26, R29.reuse, 0x2, R16 ;  /* 0x000000021d1a7825 */ /* 0x040fe200078e0210 */
[----:B------:R3:W-:Y:S03]  /*2d3f0*/  @P4 STG.E.U16 desc[UR60][R2.64], R64 ;  /* 0x0000004002004986 */ /* 0x0007e6000c10153c */
[----:B------:R-:W4:Y:S01]  /*2d400*/  LDC R34, c[0x0][0x228] ;  /* 0x00008a00ff227b82 */ /* 0x000f220000000800 */
[----:B------:R-:W-:Y:S01]  /*2d410*/  IMAD.WIDE R28, R29, 0x2, R18 ;  /* 0x000000021d1c7825 */ /* 0x000fe200078e0212 */
[----:B------:R-:W-:Y:S03]  /*2d420*/  @P2 STG.E.U16 desc[UR60][R24.64], R38 ;  /* 0x0000002618002986 */ /* 0x000fe6000c10153c */
[----:B------:R-:W-:-:S03]  /*2d430*/  VIADD R37, R13, 0x5c ;  /* 0x0000005c0d257836 */ /* 0x000fc60000000000 */
[----:B------:R-:W4:Y:S01]  /*2d440*/  LDC R10, c[0x0][0x22c] ;  /* 0x00008b00ff0a7b82 */ /* 0x000f220000000800 */
[----:B------:R-:W-:Y:S04]  /*2d450*/  @P5 STG.E.U16 desc[UR60][R26.64], R129 ;  /* 0x000000811a005986 */ /* 0x000fe8000c10153c */
[----:B------:R-:W-:Y:S01]  /*2d460*/  @P3 STG.E.U16 desc[UR60][R28.64], R39 ;  /* 0x000000271c003986 */ /* 0x000fe2000c10153c */
[----:B------:R-:W-:Y:S02]  /*2d470*/  ISETP.GE.AND P3, PT, R37, R0, PT ;  /* 0x000000002500720c */ /* 0x000fe40003f66270 */
[----:B------:R-:W4:Y:S01]  /*2d480*/  LDC R35, c[0x0][0x228] ;  /* 0x00008a00ff237b82 */ /* 0x000f220000000800 */
[----:B---3--:R-:W-:-:S07]  /*2d490*/  VIADD R3, R13, 0x5d ;  /* 0x0000005d0d037836 */ /* 0x008fce0000000000 */
[----:B------:R-:W3:Y:S08]  /*2d4a0*/  LDC R36, c[0x0][0x228] ;  /* 0x00008a00ff247b82 */ /* 0x000ef00000000800 */
[----:B------:R-:W3:Y:S01]  /*2d4b0*/  LDC R37, c[0x0][0x228] ;  /* 0x00008a00ff257b82 */ /* 0x000ee20000000800 */
[----:B-1----:R-:W-:Y:S01]  /*2d4c0*/  ISETP.LT.AND P1, PT, R170, R14, !P1 ;  /* 0x0000000eaa00720c */ /* 0x002fe20004f21270 */
[----:B------:R-:W-:Y:S01]  /*2d4d0*/  IMAD.WIDE R30, R33, 0x2, R16 ;  /* 0x00000002211e7825 */ /* 0x000fe200078e0210 */
[----:B--2---:R-:W-:-:S03]  /*2d4e0*/  ISETP.GE.AND P4, PT, R3, R8, PT ;  /* 0x000000080300720c */ /* 0x004fc60003f86270 */
[----:B------:R-:W-:Y:S02]  /*2d4f0*/  VIADD R3, R13, 0x5e ;  /* 0x0000005e0d037836 */ /* 0x000fe40000000000 */
[----:B------:R-:W1:Y:S01]  /*2d500*/  LDC R0, c[0x0][0x22c] ;  /* 0x00008b00ff007b82 */ /* 0x000e620000000800 */
[----:B0-----:R-:W-:Y:S01]  /*2d510*/  ISETP.LT.AND P5, PT, R171, R32, !P3 ;  /* 0x00000020ab00720c */ /* 0x001fe20005fa1270 */
[----:B------:R0:W-:Y:S01]  /*2d520*/  @P6 STG.E.U16 desc[UR60][R30.64], R65 ;  /* 0x000000411e006986 */ /* 0x0001e2000c10153c */
[----:B----4-:R-:W-:Y:S02]  /*2d530*/  ISETP.LT.AND P3, PT, R170, R34, !P3 ;  /* 0x00000022aa00720c */ /* 0x010fe40005f61270 */
[----:B------:R-:W-:-:S03]  /*2d540*/  ISETP.GE.AND P2, PT, R3, R10, PT ;  /* 0x0000000a0300720c */ /* 0x000fc60003f46270 */
[----:B------:R-:W2:Y:S01]  /*2d550*/  LDC R8, c[0x0][0x22c] ;  /* 0x00008b00ff087b82 */ /* 0x000ea20000000800 */
[----:B------:R-:W-:-:S07]  /*2d560*/  IMAD.WIDE R2, R33, 0x2, R18 ;  /* 0x0000000221027825 */ /* 0x000fce00078e0212 */
[----:B------:R-:W4:Y:S01]  /*2d570*/  LDC R14, c[0x0][0x228] ;  /* 0x00008a00ff0e7b82 */ /* 0x000f220000000800 */
[----:B0-----:R-:W-:Y:S01]  /*2d580*/  PRMT R65, R65, 0x7632, R65 ;  /* 0x0000763241417816 */ /* 0x001fe20000000041 */
[----:B------:R-:W-:Y:S01]  /*2d590*/  IMAD.IADD R27, R33, 0x1, R148 ;  /* 0x00000001211b7824 */ /* 0x000fe200078e0294 */
[----:B------:R-:W-:-:S05]  /*2d5a0*/  ISETP.LT.AND P6, PT, R171, R35, !P4 ;  /* 0x00000023ab00720c */ /* 0x000fca00067c1270 */
[----:B------:R-:W0:Y:S01]  /*2d5b0*/  LDC R32, c[0x0][0x228] ;  /* 0x00008a00ff207b82 */ /* 0x000e220000000800 */
[----:B---3--:R-:W-:Y:S01]  /*2d5c0*/  ISETP.LT.AND P4, PT, R170, R36, !P4 ;  /* 0x00000024aa00720c */ /* 0x008fe20006781270 */
[----:B------:R3:W-:Y:S01]  /*2d5d0*/  @P1 STG.E.U16 desc[UR60][R2.64], R65 ;  /* 0x0000004102001986 */ /* 0x0007e2000c10153c */
[----:B------:R-:W-:Y:S01]  /*2d5e0*/  IMAD.WIDE R24, R27, 0x2, R16 ;  /* 0x000000021b187825 */ /* 0x000fe200078e0210 */
[----:B------:R-:W-:-:S04]  /*2d5f0*/  ISETP.LT.AND P1, PT, R171, R37, !P2 ;  /* 0x00000025ab00720c */ /* 0x000fc80005721270 */
[----:B------:R-:W0:Y:S01]  /*2d600*/  LDC R10, c[0x0][0x228] ;  /* 0x00008a00ff0a7b82 */ /* 0x000e220000000800 */
[C---:B------:R-:W-:Y:S01]  /*2d610*/  IMAD.IADD R31, R27.reuse, 0x1, R148 ;  /* 0x000000011b1f7824 */ /* 0x040fe200078e0294 */
[----:B------:R-:W-:Y:S01]  /*2d620*/  PRMT R36, R130, 0x7632, R36 ;  /* 0x0000763282247816 */ /* 0x000fe20000000024 */
[----:B------:R-:W-:-:S05]  /*2d630*/  IMAD.WIDE R26, R27, 0x2, R18 ;  /* 0x000000021b1a7825 */ /* 0x000fca00078e0212 */
[----:B------:R-:W0:Y:S01]  /*2d640*/  LDC R34, c[0x0][0x228] ;  /* 0x00008a00ff227b82 */ /* 0x000e220000000800 */
[C---:B------:R-:W-:Y:S01]  /*2d650*/  IMAD.IADD R33, R31.reuse, 0x1, R148 ;  /* 0x000000011f217824 */ /* 0x040fe200078e0294 */
[----:B------:R-:W-:Y:S06]  /*2d660*/  @P5 STG.E.U16 desc[UR60][R24.64], R130 ;  /* 0x0000008218005986 */ /* 0x000fec000c10153c */
[----:B------:R-:W0:Y:S01]  /*2d670*/  LDC R35, c[0x0][0x228] ;  /* 0x00008a00ff237b82 */ /* 0x000e220000000800 */
[----:B------:R-:W-:Y:S01]  /*2d680*/  IMAD.WIDE R28, R31, 0x2, R16 ;  /* 0x000000021f1c7825 */ /* 0x000fe200078e0210 */
[----:B------:R1:W-:Y:S03]  /*2d690*/  @P3 STG.E.U16 desc[UR60][R26.64], R36 ;  /* 0x000000241a003986 */ /* 0x0003e6000c10153c */
[----:B------:R-:W-:-:S02]  /*2d6a0*/  VIADD R37, R13, 0x5f ;  /* 0x0000005f0d257836 */ /* 0x000fc40000000000 */
[----:B------:R-:W-:Y:S01]  /*2d6b0*/  IMAD.WIDE R30, R31, 0x2, R18 ;  /* 0x000000021f1e7825 */ /* 0x000fe200078e0212 */
[----:B------:R0:W-:Y:S03]  /*2d6c0*/  @P6 STG.E.U16 desc[UR60][R28.64], R66 ;  /* 0x000000421c006986 */ /* 0x0001e6000c10153c */
[----:B---3--:R-:W-:Y:S01]  /*2d6d0*/  IMAD.WIDE R2, R33, 0x2, R16 ;  /* 0x0000000221027825 */ /* 0x008fe200078e0210 */
[----:B-1----:R-:W-:-:S03]  /*2d6e0*/  PRMT R27, R66, 0x7632, R27 ;  /* 0x00007632421b7816 */ /* 0x002fc6000000001b */
[----:B------:R-:W-:Y:S01]  /*2d6f0*/  VIADD R25, R13, 0x60 ;  /* 0x000000600d197836 */ /* 0x000fe20000000000 */
[----:B------:R-:W-:Y:S01]  /*2d700*/  ISETP.GE.AND P3, PT, R37, R0, PT ;  /* 0x000000002500720c */ /* 0x000fe20003f66270 */
[----:B------:R-:W1:Y:S01]  /*2d710*/  LDC R36, c[0x0][0x228] ;  /* 0x00008a00ff247b82 */ /* 0x000e620000000800 */
[----:B------:R3:W-:Y:S02]  /*2d720*/  @P4 STG.E.U16 desc[UR60][R30.64], R27 ;  /* 0x0000001b1e004986 */ /* 0x0007e4000c10153c */
[----:B----4-:R-:W-:Y:S02]  /*2d730*/  ISETP.LT.AND P4, PT, R171, R14, !P3 ;  /* 0x0000000eab00720c */ /* 0x010fe40005f81270 */
[----:B------:R4:W-:Y:S03]  /*2d740*/  @P1 STG.E.U16 desc[UR60][R2.64], R131 ;  /* 0x0000008302001986 */ /* 0x0009e6000c10153c */
[----:B------:R-:W1:Y:S01]  /*2d750*/  LDC R0, c[0x0][0x22c] ;  /* 0x00008b00ff007b82 */ /* 0x000e620000000800 */
[----:B--2---:R-:W-:-:S02]  /*2d760*/  ISETP.GE.AND P1, PT, R25, R8, PT ;  /* 0x000000081900720c */ /* 0x004fc40003f26270 */
[----:B0-----:R-:W-:-:S05]  /*2d770*/  ISETP.LT.AND P3, PT, R170, R32, !P3 ;  /* 0x00000020aa00720c */ /* 0x001fca0005f61270 */
[----:B------:R-:W0:Y:S01]  /*2d780*/  LDC R8, c[0x0][0x22c] ;  /* 0x00008b00ff087b82 */ /* 0x000e220000000800 */
[----:B------:R-:W-:-:S07]  /*2d790*/  ISETP.LT.AND P2, PT, R170, R10, !P2 ;  /* 0x0000000aaa00720c */ /* 0x000fce0005741270 */
[----:B------:R-:W2:Y:S01]  /*2d7a0*/  LDC R14, c[0x0][0x228] ;  /* 0x00008a00ff0e7b82 */ /* 0x000ea20000000800 */
[----:B------:R-:W-:-:S07]  /*2d7b0*/  ISETP.LT.AND P5, PT, R171, R34, !P1 ;  /* 0x00000022ab00720c */ /* 0x000fce0004fa1270 */
[----:B------:R-:W2:Y:S01]  /*2d7c0*/  LDC R32, c[0x0][0x228] ;  /* 0x00008a00ff207b82 */ /* 0x000ea20000000800 */
[----:B------:R-:W-:Y:S01]  /*2d7d0*/  ISETP.LT.AND P1, PT, R170, R35, !P1 ;  /* 0x00000023aa00720c */ /* 0x000fe20004f21270 */
[----:B------:R-:W-:-:S06]  /*2d7e0*/  IMAD.IADD R29, R33, 0x1, R148 ;  /* 0x00000001211d7824 */ /* 0x000fcc00078e0294 */
[----:B------:R-:W2:Y:S01]  /*2d7f0*/  LDC R10, c[0x0][0x22c] ;  /* 0x00008b00ff0a7b82 */ /* 0x000ea20000000800 */
[----:B---3--:R-:W-:Y:S01]  /*2d800*/  PRMT R31, R131, 0x7632, R31 ;  /* 0x00007632831f7816 */ /* 0x008fe2000000001f */
[----:B----4-:R-:W-:-:S06]  /*2d810*/  IMAD.WIDE R2, R33, 0x2, R18 ;  /* 0x0000000221027825 */ /* 0x010fcc00078e0212 */
[----:B------:R-:W3:Y:S01]  /*2d820*/  LDC R34, c[0x0][0x228] ;  /* 0x00008a00ff227b82 */ /* 0x000ee20000000800 */
[----:B------:R-:W-:-:S07]  /*2d830*/  IMAD.IADD R33, R29, 0x1, R148 ;  /* 0x000000011d217824 */ /* 0x000fce00078e0294 */
[----:B------:R-:W4:Y:S01]  /*2d840*/  LDC R35, c[0x0][0x228] ;  /* 0x00008a00ff237b82 */ /* 0x000f220000000800 */
[----:B------:R-:W-:Y:S01]  /*2d850*/  VIADD R37, R13, 0x61 ;  /* 0x000000610d257836 */ /* 0x000fe20000000000 */
[----:B------:R-:W-:Y:S01]  /*2d860*/  PRMT R38, R67, 0x7632, R38 ;  /* 0x0000763243267816 */ /* 0x000fe20000000026 */
[C---:B------:R-:W-:Y:S01]  /*2d870*/  IMAD.WIDE R24, R29.reuse, 0x2, R16 ;  /* 0x000000021d187825 */ /* 0x040fe200078e0210 */
[----:B------:R0:W-:Y:S03]  /*2d880*/  @P2 STG.E.U16 desc[UR60][R2.64], R31 ;  /* 0x0000001f02002986 */ /* 0x0001e6000c10153c */
[----:B------:R-:W-:Y:S01]  /*2d890*/  IMAD.WIDE R26, R29, 0x2, R18 ;  /* 0x000000021d1a7825 */ /* 0x000fe200078e0212 */
[----:B-1----:R-:W-:Y:S01]  /*2d8a0*/  ISETP.GE.AND P2, PT, R37, R0, PT ;  /* 0x000000002500720c */ /* 0x002fe20003f46270 */
[----:B------:R1:W-:Y:S01]  /*2d8b0*/  @P4 STG.E.U16 desc[UR60][R24.64], R67 ;  /* 0x0000004318004986 */ /* 0x0003e2000c10153c */
[----:B------:R-:W4:Y:S01]  /*2d8c0*/  LDC R0, c[0x0][0x22c] ;  /* 0x00008b00ff007b82 */ /* 0x000f220000000800 */
[----:B------:R-:W-:-:S04]  /*2d8d0*/  IMAD.WIDE R28, R33, 0x2, R16 ;  /* 0x00000002211c7825 */ /* 0x000fc800078e0210 */
[----:B0-----:R-:W-:Y:S01]  /*2d8e0*/  VIADD R3, R13, 0x62 ;  /* 0x000000620d037836 */ /* 0x001fe20000000000 */
[----:B------:R-:W-:Y:S01]  /*2d8f0*/  @P3 STG.E.U16 desc[UR60][R26.64], R38 ;  /* 0x000000261a003986 */ /* 0x000fe2000c10153c */
[----:B------:R-:W-:Y:S01]  /*2d900*/  IMAD.WIDE R30, R33, 0x2, R18 ;  /* 0x00000002211e7825 */ /* 0x000fe200078e0212 */
[----:B-1----:R-:W-:Y:S02]  /*2d910*/  PRMT R25, R132, 0x7632, R25 ;  /* 0x0000763284197816 */ /* 0x002fe40000000019 */
[----:B------:R-:W-:Y:S01]  /*2d920*/  @P5 STG.E.U16 desc[UR60][R28.64], R132 ;  /* 0x000000841c005986 */ /* 0x000fe2000c10153c */
[----:B------:R-:W-:Y:S01]  /*2d930*/  ISETP.GE.AND P3, PT, R3, R8, PT ;  /* 0x000000080300720c */ /* 0x000fe20003f66270 */
[----:B------:R-:W-:Y:S01]  /*2d940*/  VIADD R3, R13, 0x63 ;  /* 0x000000630d037836 */ /* 0x000fe20000000000 */
[----:B--2---:R-:W-:Y:S01]  /*2d950*/  ISETP.LT.AND P5, PT, R171, R14, !P2 ;  /* 0x0000000eab00720c */ /* 0x004fe200057a1270 */
[----:B------:R-:W0:Y:S01]  /*2d960*/  LDC R8, c[0x0][0x22c] ;  /* 0x00008b00ff087b82 */ /* 0x000e220000000800 */
[----:B------:R-:W-:Y:S01]  /*2d970*/  ISETP.LT.AND P2, PT, R170, R32, !P2 ;  /* 0x00000020aa00720c */ /* 0x000fe20005741270 */
[----:B------:R1:W-:Y:S01]  /*2d980*/  @P1 STG.E.U16 desc[UR60][R30.64], R25 ;  /* 0x000000191e001986 */ /* 0x0003e2000c10153c */
[----:B------:R-:W-:Y:S01]  /*2d990*/  IMAD.IADD R33, R33, 0x1, R148 ;  /* 0x0000000121217824 */ /* 0x000fe200078e0294 */
[----:B------:R-:W-:-:S04]  /*2d9a0*/  ISETP.GE.AND P1, PT, R3, R10, PT ;  /* 0x0000000a0300720c */ /* 0x000fc80003f26270 */
[----:B------:R-:W2:Y:S01]  /*2d9b0*/  LDC R14, c[0x0][0x228] ;  /* 0x00008a00ff0e7b82 */ /* 0x000ea20000000800 */
[----:B---3--:R-:W-:Y:S01]  /*2d9c0*/  ISETP.LT.AND P4, PT, R171, R34, !P3 ;  /* 0x00000022ab00720c */ /* 0x008fe20005f81270 */
[----:B------:R-:W-:Y:S01]  /*2d9d0*/  IMAD.WIDE R2, R33, 0x2, R16 ;  /* 0x0000000221027825 */ /* 0x000fe200078e0210 */
[----:B----4-:R-:W-:-:S05]  /*2d9e0*/  ISETP.LT.AND P3, PT, R170, R35, !P3 ;  /* 0x00000023aa00720c */ /* 0x010fca0005f61270 */
[----:B------:R-:W3:Y:S01]  /*2d9f0*/  LDC R32, c[0x0][0x228] ;  /* 0x00008a00ff207b82 */ /* 0x000ee20000000800 */
[----:B-1----:R-:W-:Y:S01]  /*2da00*/  IMAD.WIDE R24, R33, 0x2, R18 ;  /* 0x0000000221187825 */ /* 0x002fe200078e0212 */
[----:B------:R-:W-:-:S06]  /*2da10*/  PRMT R27, R68, 0x7632, R27 ;  /* 0x00007632441b7816 */ /* 0x000fcc000000001b */
[----:B------:R-:W1:Y:S01]  /*2da20*/  LDC R10, c[0x0][0x228] ;  /* 0x00008a00ff0a7b82 */ /* 0x000e620000000800 */
[--C-:B------:R-:W-:Y:S01]  /*2da30*/  IMAD.IADD R29, R33, 0x1, R148.reuse ;  /* 0x00000001211d7824 */ /* 0x100fe200078e0294 */
[----:B------:R-:W-:Y:S01]  /*2da40*/  @P5 STG.E.U16 desc[UR60][R2.64], R68 ;  /* 0x0000004402005986 */ /* 0x000fe2000c10153c */
[----:B------:R-:W-:Y:S02]  /*2da50*/  ISETP.LT.AND P5, PT, R171, R36, !P1 ;  /* 0x00000024ab00720c */ /* 0x000fe40004fa1270 */
[----:B------:R-:W-:Y:S01]  /*2da60*/  IMAD.IADD R31, R29, 0x1, R148 ;  /* 0x000000011d1f7824 */ /* 0x000fe200078e0294 */
[----:B------:R4:W-:Y:S02]  /*2da70*/  @P2 STG.E.U16 desc[UR60][R24.64], R27 ;  /* 0x0000001b18002986 */ /* 0x0009e4000c10153c */
[----:B------:R-:W1:Y:S01]  /*2da80*/  LDC R30, c[0x0][0x228] ;  /* 0x00008a00ff1e7b82 */ /* 0x000e620000000800 */
[C---:B------:R-:W-:Y:S02]  /*2da90*/  VIADD R35, R13.reuse, 0x64 ;  /* 0x000000640d237836 */ /* 0x040fe40000000000 */
[----:B------:R-:W-:-:S05]  /*2daa0*/  VIADD R37, R13, 0x65 ;  /* 0x000000650d257836 */ /* 0x000fca0000000000 */
[----:B------:R-:W1:Y:S01]  /*2dab0*/  LDC R33, c[0x0][0x228] ;  /* 0x00008a00ff217b82 */ /* 0x000e620000000800 */
[----:B----4-:R-:W-:Y:S01]  /*2dac0*/  IMAD.WIDE R26, R29, 0x2, R16 ;  /* 0x000000021d1a7825 */ /* 0x010fe200078e0210 */
[----:B------:R-:W-:-:S03]  /*2dad0*/  PRMT R25, R133, 0x7632, R25 ;  /* 0x0000763285197816 */ /* 0x000fc60000000019 */
[----:B------:R-:W-:Y:S01]  /*2dae0*/  IMAD.WIDE R28, R29, 0x2, R18 ;  /* 0x000000021d1c7825 */ /* 0x000fe200078e0212 */
[----:B------:R-:W-:Y:S01]  /*2daf0*/  @P4 STG.E.U16 desc[UR60][R26.64], R133 ;  /* 0x000000851a004986 */ /* 0x000fe2000c10153c */
[----:B0-----:R-:W-:Y:S01]  /*2db00*/  ISETP.GE.AND P2, PT, R37, R8, PT ;  /* 0x000000082500720c */ /* 0x001fe20003f46270 */
[----:B------:R-:W0:Y:S01]  /*2db10*/  LDC R34, c[0x0][0x228] ;  /* 0x00008a00ff227b82 */ /* 0x000e220000000800 */
[----:B------:R-:W-:Y:S01]  /*2db20*/  IMAD.WIDE R2, R31, 0x2, R16 ;  /* 0x000000021f027825 */ /* 0x000fe200078e0210 */
[----:B------:R-:W-:Y:S01]  /*2db30*/  @P3 STG.E.U16 desc[UR60][R28.64], R25 ;  /* 0x000000191c003986 */ /* 0x000fe2000c10153c */
[----:B------:R-:W-:-:S05]  /*2db40*/  ISETP.GE.AND P3, PT, R35, R0, PT ;  /* 0x000000002300720c */ /* 0x000fca0003f66270 */
[----:B------:R-:W4:Y:S01]  /*2db50*/  LDC R0, c[0x0][0x22c] ;  /* 0x00008b00ff007b82 */ /* 0x000f220000000800 */
[----:B------:R1:W-:Y:S01]  /*2db60*/  @P5 STG.E.U16 desc[UR60][R2.64], R69 ;  /* 0x0000004502005986 */ /* 0x0003e2000c10153c */
[C---:B--2---:R-:W-:Y:S02]  /*2db70*/  ISETP.LT.AND P4, PT, R171.reuse, R14, !P3 ;  /* 0x0000000eab00720c */ /* 0x044fe40005f81270 */
[----:B---3--:R-:W-:Y:S02]  /*2db80*/  ISETP.LT.AND P5, PT, R171, R32, !P2 ;  /* 0x00000020ab00720c */ /* 0x008fe400057a1270 */
[C---:B-1----:R-:W-:Y:S02]  /*2db90*/  ISETP.LT.AND P1, PT, R170.reuse, R10, !P1 ;  /* 0x0000000aaa00720c */ /* 0x042fe40004f21270 */
[----:B------:R-:W1:Y:S08]  /*2dba0*/  LDC R14, c[0x0][0x228] ;  /* 0x00008a00ff0e7b82 */ /* 0x000e700000000800 */
[----:B------:R-:W2:Y:S08]  /*2dbb0*/  LDC R8, c[0x0][0x22c] ;  /* 0x00008b00ff087b82 */ /* 0x000eb00000000800 */
[----:B------:R-:W3:Y:S01]  /*2dbc0*/  LDC R32, c[0x0][0x228] ;  /* 0x00008a00ff207b82 */ /* 0x000ee20000000800 */
[----:B------:R-:W-:Y:S01]  /*2dbd0*/  ISETP.LT.AND P3, PT, R170, R30, !P3 ;  /* 0x0000001eaa00720c */ /* 0x000fe20005f61270 */
[----:B------:R-:W-:Y:S01]  /*2dbe0*/  IMAD.WIDE R2, R31, 0x2, R18 ;  /* 0x000000021f027825 */ /* 0x000fe200078e0212 */
[----:B------:R-:W-:-:S05]  /*2dbf0*/  PRMT R38, R69, 0x7632, R38 ;  /* 0x0000763245267816 */ /* 0x000fca0000000026 */
[----:B------:R-:W0:Y:S01]  /*2dc00*/  LDC R10, c[0x0][0x22c] ;  /* 0x00008b00ff0a7b82 */ /* 0x000e220000000800 */
[----:B------:R-:W-:-:S07]  /*2dc10*/  IMAD.IADD R29, R31, 0x1, R148 ;  /* 0x000000011f1d7824 */ /* 0x000fce00078e0294 */
[----:B------:R-:W0:Y:S01]  /*2dc20*/  LDC R35, c[0x0][0x228] ;  /* 0x00008a00ff237b82 */ /* 0x000e220000000800 */
[----:B------:R1:W-:Y:S01]  /*2dc30*/  @P1 STG.E.U16 desc[UR60][R2.64], R38 ;  /* 0x0000002602001986 */ /* 0x0003e2000c10153c */
[----:B------:R-:W-:Y:S01]  /*2dc40*/  VIADD R37, R13, 0x66 ;  /* 0x000000660d257836 */ /* 0x000fe20000000000 */
[----:B------:R-:W-:Y:S01]  /*2dc50*/  ISETP.LT.AND P1, PT, R170, R33, !P2 ;  /* 0x00000021aa00720c */ /* 0x000fe20005721270 */
[----:B------:R-:W-:Y:S01]  /*2dc60*/  IMAD.WIDE R24, R29, 0x2, R16 ;  /* 0x000000021d187825 */ /* 0x000fe200078e0210 */
[----:B------:R-:W-:-:S03]  /*2dc70*/  PRMT R31, R134, 0x7632, R31 ;  /* 0x00007632861f7816 */ /* 0x000fc6000000001f */
[----:B------:R-:W-:Y:S01]  /*2dc80*/  IMAD.WIDE R26, R29, 0x2, R18 ;  /* 0x000000021d1a7825 */ /* 0x000fe200078e0212 */
[----:B----4-:R-:W-:Y:S01]  /*2dc90*/  ISETP.GE.AND P2, PT, R37, R0, PT ;  /* 0x000000002500720c */ /* 0x010fe20003f46270 */
[----:B------:R-:W4:Y:S02]  /*2dca0*/  LDC R36, c[0x0][0x228] ;  /* 0x00008a00ff247b82 */ /* 0x000f240000000800 */
[----:B------:R-:W-:Y:S02]  /*2dcb0*/  IMAD.IADD R33, R29, 0x1, R148 ;  /* 0x000000011d217824 */ /* 0x000fe400078e0294 */
[----:B-1----:R-:W-:Y:S01]  /*2dcc0*/  VIADD R3, R13, 0x67 ;  /* 0x000000670d037836 */ /* 0x002fe20000000000 */
[----:B------:R1:W-:Y:S01]  /*2dcd0*/  @P4 STG.E.U16 desc[UR60][R24.64], R134 ;  /* 0x0000008618004986 */ /* 0x0003e2000c10153c */
[----:B------:R-:W-:Y:S02]  /*2dce0*/  IMAD.WIDE R28, R33, 0x2, R16 ;  /* 0x00000002211c7825 */ /* 0x000fe400078e0210 */
[----:B------:R-:W4:Y:S01]  /*2dcf0*/  LDC R0, c[0x0][0x22c] ;  /* 0x00008b00ff007b82 */ /* 0x000f220000000800 */
[----:B------:R1:W-:Y:S01]  /*2dd00*/  @P3 STG.E.U16 desc[UR60][R26.64], R31 ;  /* 0x0000001f1a003986 */ /* 0x0003e2000c10153c */
[----:B--2---:R-:W-:Y:S01]  /*2dd10*/  ISETP.GE.AND P3, PT, R3, R8, PT ;  /* 0x000000080300720c */ /* 0x004fe20003f66270 */
[----:B------:R-:W-:Y:S01]  /*2dd20*/  VIADD R3, R13, 0x68 ;  /* 0x000000680d037836 */ /* 0x000fe20000000000 */
[----:B------:R-:W-:-:S02]  /*2dd30*/  ISETP.LT.AND P4, PT, R171, R14, !P2 ;  /* 0x0000000eab00720c */ /* 0x000fc40005781270 */
[----:B---3--:R-:W-:Y:S02]  /*2dd40*/  ISETP.LT.AND P2, PT, R170, R32, !P2 ;  /* 0x00000020aa00720c */ /* 0x008fe40005741270 */
[----:B------:R-:W2:Y:S01]  /*2dd50*/  LDC R14, c[0x0][0x228] ;  /* 0x00008a00ff0e7b82 */ /* 0x000ea20000000800 */
[----:B-1----:R-:W-:Y:S01]  /*2dd60*/  PRMT R25, R70, 0x7632, R25 ;  /* 0x0000763246197816 */ /* 0x002fe20000000019 */
[----:B------:R-:W-:Y:S01]  /*2dd70*/  IMAD.WIDE R30, R33, 0x2, R18 ;  /* 0x00000002211e7825 */ /* 0x000fe200078e0212 */
[----:B------:R1:W-:Y:S01]  /*2dd80*/  @P5 STG.E.U16 desc[UR60][R28.64], R70 ;  /* 0x000000461c005986 */ /* 0x0003e2000c10153c */
[----:B------:R-:W-:-:S04]  /*2dd90*/  PRMT R27, R135, 0x7632, R27 ;  /* 0x00007632871b7816 */ /* 0x000fc8000000001b */
[----:B------:R-:W3:Y:S01]  /*2dda0*/  LDC R8, c[0x0][0x22c] ;  /* 0x00008b00ff087b82 */ /* 0x000ee20000000800 */
[----:B------:R-:W-:Y:S01]  /*2ddb0*/  IMAD.IADD R33, R33, 0x1, R148 ;  /* 0x0000000121217824 */ /* 0x000fe200078e0294 */
[----:B------:R1:W-:Y:S01]  /*2ddc0*/  @P1 STG.E.U16 desc[UR60][R30.64], R25 ;  /* 0x000000191e001986 */ /* 0x0003e2000c10153c */
[----:B0-----:R-:W-:Y:S02]  /*2ddd0*/  ISETP.GE.AND P1, PT, R3, R10, PT ;  /* 0x0000000a0300720c */ /* 0x001fe40003f26270 */
[----:B------:R-:W-:Y:S01]  /*2dde0*/  ISETP.LT.AND P5, PT, R171, R34, !P3 ;  /* 0x00000022ab00720c */ /* 0x000fe20005fa1270 */
[C---:B------:R-:W-:Y:S01]  /*2ddf0*/  IMAD.WIDE R2, R33.reuse, 0x2, R16 ;  /* 0x0000000221027825 */ /* 0x040fe200078e0210 */
[----:B------:R-:W-:Y:S01]  /*2de00*/  ISETP.LT.AND P3, PT, R170, R35, !P3 ;  /* 0x00000023aa00720c */ /* 0x000fe20005f61270 */
[----:B------:R-:W0:Y:S02]  /*2de10*/  LDC R10, c[0x0][0x228] ;  /* 0x00008a00ff0a7b82 */ /* 0x000e240000000800 */
[----:B-1----:R-:W-:-:S02]  /*2de20*/  IMAD.IADD R29, R33, 0x1, R148 ;  /* 0x00000001211d7824 */ /* 0x002fc400078e0294 */
[----:B------:R-:W-:-:S04]  /*2de30*/  IMAD.WIDE R24, R33, 0x2, R18 ;  /* 0x0000000221187825 */ /* 0x000fc800078e0212 */
[----:B------:R-:W1:Y:S01]  /*2de40*/  LDC R32, c[0x0][0x228] ;  /* 0x00008a00ff207b82 */ /* 0x000e620000000800 */
[----:B------:R4:W-:Y:S01]  /*2de50*/  @P4 STG.E.U16 desc[UR60][R2.64], R135 ;  /* 0x0000008702004986 */ /* 0x0009e2000c10153c */
[----:B------:R-:W-:-:S03]  /*2de60*/  IMAD.IADD R33, R29, 0x1, R148 ;  /* 0x000000011d217824 */ /* 0x000fc600078e0294 */
[----:B------:R2:W-:Y:S03]  /*2de70*/  @P2 STG.E.U16 desc[UR60][R24.64], R27 ;  /* 0x0000001b18002986 */ /* 0x0005e6000c10153c */
[----:B------:R-:W1:Y:S01]  /*2de80*/  LDC R34, c[0x0][0x228] ;  /* 0x00008a00ff227b82 */ /* 0x000e620000000800 */
[----:B------:R-:W-:Y:S01]  /*2de90*/  VIADD R35, R13, 0x69 ;  /* 0x000000690d237836 */ /* 0x000fe20000000000 */
[----:B----4-:R-:W-:-:S06]  /*2dea0*/  PRMT R3, R71, 0x7632, R3 ;  /* 0x0000763247037816 */ /* 0x010fcc0000000003 */
[----:B------:R-:W4:Y:S01]  /*2deb0*/  LDC R37, c[0x0][0x228] ;  /* 0x00008a00ff257b82 */ /* 0x000f220000000800 */
[----:B--2---:R-:W-:-:S04]  /*2dec0*/  IMAD.WIDE R26, R29, 0x2, R16 ;  /* 0x000000021d1a7825 */ /* 0x004fc800078e0210 */
[----:B------:R-:W-:Y:S01]  /*2ded0*/  IMAD.WIDE R28, R29, 0x2, R18 ;  /* 0x000000021d1c7825 */ /* 0x000fe200078e0212 */
[----:B------:R2:W-:Y:S04]  /*2dee0*/  @P5 STG.E.U16 desc[UR60][R26.64], R71 ;  /* 0x000000471a005986 */ /* 0x0005e8000c10153c */
[----:B------:R2:W-:Y:S01]  /*2def0*/  @P3 STG.E.U16 desc[UR60][R28.64], R3 ;  /* 0x000000031c003986 */ /* 0x0005e2000c10153c */
[----:B------:R-:W-:Y:S02]  /*2df00*/  ISETP.GE.AND P3, PT, R35, R0, PT ;  /* 0x000000002300720c */ /* 0x000fe40003f66270 */
[----:B------:R-:W4:Y:S01]  /*2df10*/  LDC R0, c[0x0][0x22c] ;  /* 0x00008b00ff007b82 */ /* 0x000f220000000800 */
[----:B------:R-:W-:Y:S01]  /*2df20*/  VIADD R39, R13, 0x6a ;  /* 0x0000006a0d277836 */ /* 0x000fe20000000000 */
[----:B------:R-:W-:-:S02]  /*2df30*/  ISETP.LT.AND P4, PT, R171, R14, !P3 ;  /* 0x0000000eab00720c */ /* 0x000fc40005f81270 */
[----:B------:R-:W-:-:S04]  /*2df40*/  ISETP.LT.AND P6, PT, R171, R36, !P1 ;  /* 0x00000024ab00720c */ /* 0x000fc80004fc1270 */
[----:B------:R-:W4:Y:S01]  /*2df50*/  LDC R14, c[0x0][0x228] ;  /* 0x00008a00ff0e7b82 */ /* 0x000f220000000800 */
[C---:B0-----:R-:W-:Y:S02]  /*2df60*/  ISETP.LT.AND P1, PT, R170.reuse, R10, !P1 ;  /* 0x0000000aaa00720c */ /* 0x041fe40004f21270 */
[----:B---3--:R-:W-:Y:S02]  /*2df70*/  ISETP.GE.AND P2, PT, R39, R8, PT ;  /* 0x000000082700720c */ /* 0x008fe40003f46270 */
[----:B-1----:R-:W-:-:S03]  /*2df80*/  ISETP.LT.AND P3, PT, R170, R32, !P3 ;  /* 0x00000020aa00720c */ /* 0x002fc60005f61270 */
[----:B------:R-:W0:Y:S01]  /*2df90*/  LDC R8, c[0x0][0x22c] ;  /* 0x00008b00ff087b82 */ /* 0x000e220000000800 */
[----:B------:R-:W-:Y:S01]  /*2dfa0*/  ISETP.LT.AND P5, PT, R171, R34, !P2 ;  /* 0x00000022ab00720c */ /* 0x000fe200057a1270 */
[C---:B--2---:R-:W-:Y:S01]  /*2dfb0*/  IMAD.IADD R27, R33.reuse, 0x1, R148 ;  /* 0x00000001211b7824 */ /* 0x044fe200078e0294 */
[----:B------:R-:W-:Y:S01]  /*2dfc0*/  PRMT R29, R72, 0x7632, R29 ;  /* 0x00007632481d7816 */ /* 0x000fe2000000001d */
[----:B------:R-:W-:-:S04]  /*2dfd0*/  IMAD.WIDE R30, R33, 0x2, R16 ;  /* 0x00000002211e7825 */ /* 0x000fc800078e0210 */
[----:B------:R-:W1:Y:S01]  /*2dfe0*/  LDC R32, c[0x0][0x228] ;  /* 0x00008a00ff207b82 */ /* 0x000e620000000800 */
[----:B------:R-:W-:Y:S01]  /*2dff0*/  IMAD.WIDE R2, R33, 0x2, R18 ;  /* 0x0000000221027825 */ /* 0x000fe200078e0212 */
[----:B----4-:R-:W-:-:S06]  /*2e000*/  ISETP.LT.AND P2, PT, R170, R37, !P2 ;  /* 0x00000025aa00720c */ /* 0x010fcc0005741270 */
[----:B------:R-:W2:Y:S01]  /*2e010*/  LDC R34, c[0x0][0x228] ;  /* 0x00008a00ff227b82 */ /* 0x000ea20000000800 */
[----:B------:R-:W-:Y:S01]  /*2e020*/  IMAD.IADD R33, R27, 0x1, R148 ;  /* 0x000000011b217824 */ /* 0x000fe200078e0294 */
[----:B------:R-:W-:Y:S01]  /*2e030*/  @P6 STG.E.U16 desc[UR60][R30.64], R72 ;  /* 0x000000481e006986 */ /* 0x000fe2000c10153c */
[----:B------:R-:W-:-:S05]  /*2e040*/  VIADD R37, R13, 0x6b ;  /* 0x0000006b0d257836 */ /* 0x000fca0000000000 */
[----:B------:R-:W3:Y:S01]  /*2e050*/  LDC R35, c[0x0][0x228] ;  /* 0x00008a00ff237b82 */ /* 0x000ee20000000800 */
[C---:B------:R-:W-:Y:S01]  /*2e060*/  IMAD.WIDE R24, R27.reuse, 0x2, R16 ;  /* 0x000000021b187825 */ /* 0x040fe200078e0210 */
[----:B------:R4:W-:Y:S01]  /*2e070*/  @P1 STG.E.U16 desc[UR60][R2.64], R29 ;  /* 0x0000001d02001986 */ /* 0x0009e2000c10153c */
[----:B------:R-:W-:Y:S02]  /*2e080*/  PRMT R38, R76, 0x7632, R38 ;  /* 0x000076324c267816 */ /* 0x000fe40000000026 */
[----:B------:R-:W-:-:S03]  /*2e090*/  IMAD.WIDE R26, R27, 0x2, R18 ;  /* 0x000000021b1a7825 */ /* 0x000fc600078e0212 */
[----:B------:R-:W3:Y:S01]  /*2e0a0*/  LDC R10, c[0x0][0x22c] ;  /* 0x00008b00ff0a7b82 */ /* 0x000ee20000000800 */
[----:B------:R-:W-:Y:S01]  /*2e0b0*/  ISETP.GE.AND P1, PT, R37, R0, PT ;  /* 0x000000002500720c */ /* 0x000fe20003f26270 */
[----:B------:R3:W-:Y:S01]  /*2e0c0*/  @P4 STG.E.U16 desc[UR60][R24.64], R76 ;  /* 0x0000004c18004986 */ /* 0x0007e2000c10153c */
[----:B----4-:R-:W-:-:S03]  /*2e0d0*/  IMAD.WIDE R28, R33, 0x2, R16 ;  /* 0x00000002211c7825 */ /* 0x010fc600078e0210 */
[----:B------:R-:W-:Y:S02]  /*2e0e0*/  @P3 STG.E.U16 desc[UR60][R26.64], R38 ;  /* 0x000000261a003986 */ /* 0x000fe4000c10153c */
[----:B------:R-:W4:Y:S02]  /*2e0f0*/  LDC R36, c[0x0][0x228] ;  /* 0x00008a00ff247b82 */ /* 0x000f240000000800 */
[----:B------:R3:W-:Y:S01]  /*2e100*/  @P5 STG.E.U16 desc[UR60][R28.64], R73 ;  /* 0x000000491c005986 */ /* 0x0007e2000c10153c */
[----:B------:R-:W-:Y:S01]  /*2e110*/  ISETP.LT.AND P5, PT, R171, R14, !P1 ;  /* 0x0000000eab00720c */ /* 0x000fe20004fa1270 */
[----:B------:R-:W-:-:S04]  /*2e120*/  VIADD R39, R13, 0x6c ;  /* 0x0000006c0d277836 */ /* 0x000fc80000000000 */
[----:B------:R-:W4:Y:S01]  /*2e130*/  LDC R14, c[0x0][0x228] ;  /* 0x00008a00ff0e7b82 */ /* 0x000f220000000800 */
[----:B0-----:R-:W-:-:S07]  /*2e140*/  ISETP.GE.AND P3, PT, R39, R8, PT ;  /* 0x000000082700720c */ /* 0x001fce0003f66270 */
[----:B------:R-:W0:Y:S01]  /*2e150*/  LDC R37, c[0x0][0x228] ;  /* 0x00008a00ff257b82 */ /* 0x000e220000000800 */
[----:B-1----:R-:W-:Y:S01]  /*2e160*/  ISETP.LT.AND P1, PT, R170, R32, !P1 ;  /* 0x00000020aa00720c */ /* 0x002fe20004f21270 */
[----:B------:R-:W-:Y:S01]  /*2e170*/  IMAD.WIDE R30, R33, 0x2, R18 ;  /* 0x00000002211e7825 */ /* 0x000fe200078e0212 */
[----:B--2---:R-:W-:-:S05]  /*2e180*/  ISETP.LT.AND P4, PT, R171, R34, !P3 ;  /* 0x00000022ab00720c */ /* 0x004fca0005f81270 */
[----:B------:R-:W1:Y:S01]  /*2e190*/  LDC R0, c[0x0][0x22c] ;  /* 0x00008b00ff007b82 */ /* 0x000e620000000800 */
[----:B------:R-:W-:Y:S01]  /*2e1a0*/  PRMT R40, R73, 0x7632, R40 ;  /* 0x0000763249287816 */ /* 0x000fe20000000028 */
[----:B------:R-:W-:Y:S01]  /*2e1b0*/  VIADD R3, R13, 0x6d ;  /* 0x0000006d0d037836 */ /* 0x000fe20000000000 */
[----:B---3--:R-:W-:-:S05]  /*2e1c0*/  ISETP.LT.AND P3, PT, R170, R35, !P3 ;  /* 0x00000023aa00720c */ /* 0x008fca0005f61270 */
[----:B------:R-:W2:Y:S01]  /*2e1d0*/  LDC R8, c[0x0][0x22c] ;  /* 0x00008b00ff087b82 */ /* 0x000ea20000000800 */
[----:B------:R-:W-:Y:S01]  /*2e1e0*/  IMAD.IADD R25, R33, 0x1, R148 ;  /* 0x0000000121197824 */ /* 0x000fe200078e0294 */
[----:B------:R-:W-:Y:S06]  /*2e1f0*/  @P2 STG.E.U16 desc[UR60][R30.64], R40 ;  /* 0x000000281e002986 */ /* 0x000fec000c10153c */
[----:B------:R-:W3:Y:S01]  /*2e200*/  LDC R32, c[0x0][0x228] ;  /* 0x00008a00ff207b82 */ /* 0x000ee20000000800 */
[----:B------:R-:W-:-:S07]  /*2e210*/  ISETP.GE.AND P2, PT, R3, R10, PT ;  /* 0x0000000a0300720c */ /* 0x000fce0003f46270 */
[----:B------:R-:W3:Y:S01]  /*2e220*/  LDC R34, c[0x0][0x228] ;  /* 0x00008a00ff227b82 */ /* 0x000ee20000000800 */
[----:B------:R-:W-:-:S07]  /*2e230*/  IMAD.WIDE R2, R25, 0x2, R16 ;  /* 0x0000000219027825 */ /* 0x000fce00078e0210 */
[----:B------:R-:W3:Y:S01]  /*2e240*/  LDC R35, c[0x0][0x228] ;  /* 0x00008a00ff237b82 */ /* 0x000ee20000000800 */
[----:B------:R-:W-:Y:S01]  /*2e250*/  IMAD.IADD R29, R25, 0x1, R148 ;  /* 0x00000001191d7824 */ /* 0x000fe200078e0294 */
[----:B----4-:R-:W-:Y:S01]  /*2e260*/  ISETP.LT.AND P6, PT, R171, R36, !P2 ;  /* 0x00000024ab00720c */ /* 0x010fe200057c1270 */
[----:B------:R-:W-:Y:S01]  /*2e270*/  IMAD.WIDE R24, R25, 0x2, R18 ;  /* 0x0000000219187825 */ /* 0x000fe200078e0212 */
[----:B------:R-:W-:Y:S01]  /*2e280*/  PRMT R36, R77, 0x7632, R36 ;  /* 0x000076324d247816 */ /* 0x000fe20000000024 */
[----:B------:R4:W-:Y:S01]  /*2e290*/  @P5 STG.E.U16 desc[UR60][R2.64], R77 ;  /* 0x0000004d02005986 */ /* 0x0009e2000c10153c */
[----:B------:R-:W-:Y:S01]  /*2e2a0*/  PRMT R38, R74, 0x7632, R38 ;  /* 0x000076324a267816 */ /* 0x000fe20000000026 */
[C---:B------:R-:W-:Y:S01]  /*2e2b0*/  IMAD.IADD R33, R29.reuse, 0x1, R148 ;  /* 0x000000011d217824 */ /* 0x040fe200078e0294 */
[----:B------:R-:W3:Y:S01]  /*2e2c0*/  LDC R10, c[0x0][0x22c] ;  /* 0x00008b00ff0a7b82 */ /* 0x000ee20000000800 */
[----:B------:R-:W-:Y:S01]  /*2e2d0*/  IMAD.WIDE R26, R29, 0x2, R16 ;  /* 0x000000021d1a7825 */ /* 0x000fe200078e0210 */
[----:B------:R-:W-:-:S03]  /*2e2e0*/  ISETP.LT.AND P2, PT, R170, R14, !P2 ;  /* 0x0000000eaa00720c */ /* 0x000fc60005741270 */
[----:B------:R-:W-:Y:S01]  /*2e2f0*/  IMAD.WIDE R28, R29, 0x2, R18 ;  /* 0x000000021d1c7825 */ /* 0x000fe200078e0212 */
[----:B0-----:R-:W-:Y:S01]  /*2e300*/  ISETP.LT.AND P5, PT, R171, R37, !P0 ;  /* 0x00000025ab00720c */ /* 0x001fe200047a1270 */
[----:B------:R-:W-:Y:S01]  /*2e310*/  @P1 STG.E.U16 desc[UR60][R24.64], R36 ;  /* 0x0000002418001986 */ /* 0x000fe2000c10153c */
[----:B------:R-:W0:Y:S01]  /*2e320*/  LDC R14, c[0x0][0x228] ;  /* 0x00008a00ff0e7b82 */ /* 0x000e220000000800 */
[C---:B----4-:R-:W-:Y:S02]  /*2e330*/  VIADD R3, R13.reuse, 0x6e ;  /* 0x0000006e0d037836 */ /* 0x050fe40000000000 */
[----:B------:R-:W-:Y:S01]  /*2e340*/  VIADD R37, R13, 0x6f ;  /* 0x0000006f0d257836 */ /* 0x000fe20000000000 */
[----:B------:R4:W-:Y:S01]  /*2e350*/  @P4 STG.E.U16 desc[UR60][R26.64], R74 ;  /* 0x0000004a1a004986 */ /* 0x0009e2000c10153c */
[----:B------:R-:W-:-:S03]  /*2e360*/  IMAD.WIDE R30, R33, 0x2, R16 ;  /* 0x00000002211e7825 */ /* 0x000fc600078e0210 */
[----:B------:R-:W-:Y:S01]  /*2e370*/  @P3 STG.E.U16 desc[UR60][R28.64], R38 ;  /* 0x000000261c003986 */ /* 0x000fe2000c10153c */
[----:B-1----:R-:W-:Y:S02]  /*2e380*/  ISETP.GE.AND P3, PT, R3, R0, PT ;  /* 0x000000000300720c */ /* 0x002fe40003f66270 */
[----:B--2---:R-:W-:Y:S01]  /*2e390*/  ISETP.GE.AND P1, PT, R37, R8, PT ;  /* 0x000000082500720c */ /* 0x004fe20003f26270 */
[----:B------:R-:W1:Y:S01]  /*2e3a0*/  LDC R0, c[0x0][0x22c] ;  /* 0x00008b00ff007b82 */ /* 0x000e620000000800 */
[----:B------:R2:W-:Y:S01]  /*2e3b0*/  @P6 STG.E.U16 desc[UR60][R30.64], R78 ;  /* 0x0000004e1e006986 */ /* 0x0005e2000c10153c */
[----:B---3--:R-:W-:Y:S02]  /*2e3c0*/  ISETP.LT.AND P4, PT, R171, R32, !P3 ;  /* 0x00000020ab00720c */ /* 0x008fe40005f81270 */
[----:B------:R-:W-:Y:S01]  /*2e3d0*/  ISETP.LT.AND P6, PT, R170, R34, !P3 ;  /* 0x00000022aa00720c */ /* 0x000fe20005fc1270 */
[----:B----4-:R-:W-:Y:S01]  /*2e3e0*/  IMAD.IADD R27, R33, 0x1, R148 ;  /* 0x00000001211b7824 */ /* 0x010fe200078e0294 */
[----:B------:R-:W-:-:S02]  /*2e3f0*/  ISETP.LT.AND P3, PT, R171, R35, !P1 ;  /* 0x00000023ab00720c */ /* 0x000fc40004f61270 */
[----:B------:R-:W3:Y:S01]  /*2e400*/  LDC R36, c[0x0][0x228] ;  /* 0x00008a00ff247b82 */ /* 0x000ee20000000800 */
[----:B------:R-:W-:-:S07]  /*2e410*/  IMAD.WIDE R2, R33, 0x2, R18 ;  /* 0x0000000221027825 */ /* 0x000fce00078e0212 */
[----:B--2---:R-:W2:Y:S01]  /*2e420*/  LDC R30, c[0x0][0x228] ;  /* 0x00008a00ff1e7b82 */ /* 0x004ea20000000800 */
[C---:B------:R-:W-:Y:S01]  /*2e430*/  IMAD.IADD R31, R27.reuse, 0x1, R148 ;  /* 0x000000011b1f7824 */ /* 0x040fe200078e0294 */
[----:B------:R-:W-:Y:S01]  /*2e440*/  PRMT R78, R78, 0x7632, R78 ;  /* 0x000076324e4e7816 */ /* 0x000fe2000000004e */
[----:B------:R-:W-:-:S05]  /*2e450*/  IMAD.WIDE R24, R27, 0x2, R16 ;  /* 0x000000021b187825 */ /* 0x000fca00078e0210 */
[----:B------:R-:W4:Y:S01]  /*2e460*/  LDC R32, c[0x0][0x228] ;  /* 0x00008a00ff207b82 */ /* 0x000f220000000800 */
[----:B------:R-:W-:Y:S01]  /*2e470*/  IMAD.WIDE R26, R27, 0x2, R18 ;  /* 0x000000021b1a7825 */ /* 0x000fe200078e0212 */
[----:B------:R-:W-:Y:S01]  /*2e480*/  PRMT R34, R75, 0x7632, R34 ;  /* 0x000076324b227816 */ /* 0x000fe20000000022 */
[----:B------:R0:W-:Y:S02]  /*2e490*/  @P2 STG.E.U16 desc[UR60][R2.64], R78 ;  /* 0x0000004e02002986 */ /* 0x0001e4000c10153c */
[----:B------:R-:W-:-:S03]  /*2e4a0*/  IMAD.WIDE R28, R31, 0x2, R16 ;  /* 0x000000021f1c7825 */ /* 0x000fc600078e0210 */
[----:B------:R-:W4:Y:S01]  /*2e4b0*/  LDC R8, c[0x0][0x22c] ;  /* 0x00008b00ff087b82 */ /* 0x000f220000000800 */
[----:B------:R-:W-:Y:S01]  /*2e4c0*/  VIADD R33, R13, 0x70 ;  /* 0x000000700d217836 */ /* 0x000fe20000000000 */
[----:B------:R-:W-:Y:S04]  /*2e4d0*/  @P4 STG.E.U16 desc[UR60][R24.64], R75 ;  /* 0x0000004b18004986 */ /* 0x000fe8000c10153c */
[----:B------:R2:W-:Y:S01]  /*2e4e0*/  @P6 STG.E.U16 desc[UR60][R26.64], R34 ;  /* 0x000000221a006986 */ /* 0x0005e2000c10153c */
[----:B------:R-:W-:Y:S01]  /*2e4f0*/  ISETP.GE.AND P2, PT, R33, R10, PT ;  /* 0x0000000a2100720c */ /* 0x000fe20003f46270 */
[----:B0-----:R-:W-:Y:S01]  /*2e500*/  VIADD R3, R13, 0x71 ;  /* 0x000000710d037836 */ /* 0x001fe20000000000 */
[----:B------:R-:W0:Y:S01]  /*2e510*/  LDC R10, c[0x0][0x22c] ;  /* 0x00008b00ff0a7b82 */ /* 0x000e220000000800 */
[----:B------:R4:W-:Y:S01]  /*2e520*/  @P3 STG.E.U16 desc[UR60][R28.64], R79 ;  /* 0x0000004f1c003986 */ /* 0x0009e2000c10153c */
[----:B------:R-:W-:-:S06]  /*2e530*/  ISETP.LT.AND P3, PT, R170, R14, !P1 ;  /* 0x0000000eaa00720c */ /* 0x000fcc0004f61270 */
[----:B------:R-:W0:Y:S01]  /*2e540*/  LDC R14, c[0x0][0x228] ;  /* 0x00008a00ff0e7b82 */ /* 0x000e220000000800 */
[----:B-1----:R-:W-:Y:S01]  /*2e550*/  ISETP.GE.AND P1, PT, R3, R0, PT ;  /* 0x000000000300720c */ /* 0x002fe20003f26270 */
[----:B------:R-:W-:Y:S01]  /*2e560*/  IMAD.WIDE R2, R31, 0x2, R18 ;  /* 0x000000021f027825 */ /* 0x000fe200078e0212 */
[----:B------:R-:W-:Y:S02]  /*2e570*/  PRMT R38, R79, 0x7632, R38 ;  /* 0x000076324f267816 */ /* 0x000fe40000000026 */
[----:B---3--:R-:W-:Y:S01]  /*2e580*/  ISETP.LT.AND P4, PT, R171, R36, !P2 ;  /* 0x00000024ab00720c */ /* 0x008fe20005781270 */
[----:B------:R-:W-:Y:S01]  /*2e590*/  VIADD R37, R13, 0x72 ;  /* 0x000000720d257836 */ /* 0x000fe20000000000 */
[----:B--2---:R-:W-:Y:S01]  /*2e5a0*/  ISETP.LT.AND P6, PT, R170, R30, !P2 ;  /* 0x0000001eaa00720c */ /* 0x004fe200057c1270 */
[----:B------:R-:W1:Y:S01]  /*2e5b0*/  LDC R33, c[0x0][0x228] ;  /* 0x00008a00ff217b82 */ /* 0x000e620000000800 */
[--C-:B------:R-:W-:Y:S01]  /*2e5c0*/  IMAD.IADD R27, R31, 0x1, R148.reuse ;  /* 0x000000011f1b7824 */ /* 0x100fe200078e0294 */
[----:B----4-:R-:W-:Y:S01]  /*2e5d0*/  ISETP.LT.AND P2, PT, R171, R32, !P1 ;  /* 0x00000020ab00720c */ /* 0x010fe20004f41270 */
[----:B------:R-:W-:Y:S01]  /*2e5e0*/  @P3 STG.E.U16 desc[UR60][R2.64], R38 ;  /* 0x0000002602003986 */ /* 0x000fe2000c10153c */
[----:B------:R-:W-:Y:S01]  /*2e5f0*/  ISETP.GE.AND P3, PT, R37, R8, PT ;  /* 0x000000082500720c */ /* 0x000fe20003f66270 */
[----:B------:R-:W-:-:S03]  /*2e600*/  IMAD.IADD R31, R27, 0x1, R148 ;  /* 0x000000011b1f7824 */ /* 0x000fc600078e0294 */
[----:B------:R-:W2:Y:S01]  /*2e610*/  LDC R34, c[0x0][0x228] ;  /* 0x00008a00ff227b82 */ /* 0x000ea20000000800 */
[----:B------:R-:W-:Y:S01]  /*2e620*/  IMAD.WIDE R24, R27, 0x2, R16 ;  /* 0x000000021b187825 */ /* 0x000fe200078e0210 */
[----:B------:R-:W-:-:S03]  /*2e630*/  PRMT R32, R20, 0x7632, R32 ;  /* 0x0000763214207816 */ /* 0x000fc60000000020 */
[----:B------:R-:W-:-:S03]  /*2e640*/  IMAD.WIDE R26, R27, 0x2, R18 ;  /* 0x000000021b1a7825 */ /* 0x000fc600078e0212 */
[----:B------:R-:W3:Y:S01]  /*2e650*/  LDC R35, c[0x0][0x228] ;  /* 0x00008a00ff237b82 */ /* 0x000ee20000000800 */
[----:B------:R-:W-:Y:S01]  /*2e660*/  IMAD.WIDE R28, R31, 0x2, R16 ;  /* 0x000000021f1c7825 */ /* 0x000fe200078e0210 */
[----:B------:R-:W-:Y:S06]  /*2e670*/  @P4 STG.E.U16 desc[UR60][R24.64], R20 ;  /* 0x0000001418004986 */ /* 0x000fec000c10153c */
[----:B------:R-:W4:Y:S01]  /*2e680*/  LDC R8, c[0x0][0x228] ;  /* 0x00008a00ff087b82 */ /* 0x000f220000000800 */
[----:B------:R-:W-:Y:S01]  /*2e690*/  VIADD R37, R13, 0x73 ;  /* 0x000000730d257836 */ /* 0x000fe20000000000 */
[----:B------:R1:W-:Y:S04]  /*2e6a0*/  @P6 STG.E.U16 desc[UR60][R26.64], R32 ;  /* 0x000000201a006986 */ /* 0x0003e8000c10153c */
[----:B------:R4:W-:Y:S02]  /*2e6b0*/  @P2 STG.E.U16 desc[UR60][R28.64], R80 ;  /* 0x000000501c002986 */ /* 0x0009e4000c10153c */
[----:B------:R-:W4:Y:S01]  /*2e6c0*/  LDC R0, c[0x0][0x22c] ;  /* 0x00008b00ff007b82 */ /* 0x000f220000000800 */
[----:B0-----:R-:W-:-:S02]  /*2e6d0*/  ISETP.LT.AND P2, PT, R170, R14, !P1 ;  /* 0x0000000eaa00720c */ /* 0x001fc40004f41270 */
[----:B------:R-:W-:-:S05]  /*2e6e0*/  ISETP.GE.AND P1, PT, R37, R10, PT ;  /* 0x0000000a2500720c */ /* 0x000fca0003f26270 */
[----:B------:R-:W0:Y:S01]  /*2e6f0*/  LDC R10, c[0x0][0x228] ;  /* 0x00008a00ff0a7b82 */ /* 0x000e220000000800 */
[----:B-1----:R-:W-:Y:S01]  /*2e700*/  ISETP.LT.AND P6, PT, R171, R33, !P3 ;  /* 0x00000021ab00720c */ /* 0x002fe20005fc1270 */
[C---:B------:R-:W-:Y:S01]  /*2e710*/  IMAD.IADD R27, R31.reuse, 0x1, R148 ;  /* 0x000000011f1b7824 */ /* 0x040fe200078e0294 */
[----:B--2---:R-:W-:Y:S01]  /*2e720*/  ISETP.LT.AND P3, PT, R170, R34, !P3 ;  /* 0x00000022aa00720c */ /* 0x004fe20005f61270 */
[----:B------:R-:W-:Y:S01]  /*2e730*/  IMAD.WIDE R2, R31, 0x2, R18 ;  /* 0x000000021f027825 */ /* 0x000fe200078e0212 */
[----:B------:R-:W-:-:S03]  /*2e740*/  PRMT R32, R80, 0x7632, R32 ;  /* 0x0000763250207816 */ /* 0x000fc60000000020 */
[----:B------:R-:W1:Y:S01]  /*2e750*/  LDC R20, c[0x0][0x228] ;  /* 0x00008a00ff147b82 */ /* 0x000e620000000800 */
[----:B---3--:R-:W-:Y:S01]  /*2e760*/  ISETP.LT.AND P4, PT, R171, R35, !P1 ;  /* 0x00000023ab00720c */ /* 0x008fe20004f81270 */
[----:B------:R-:W-:Y:S01]  /*2e770*/  VIADD R14, R13, 0x75 ;  /* 0x000000750d0e7836 */ /* 0x000fe20000000000 */
[----:B----4-:R-:W-:Y:S01]  /*2e780*/  ISETP.LT.AND P1, PT, R170, R8, !P1 ;  /* 0x00000008aa00720c */ /* 0x010fe20004f21270 */
[----:B------:R-:W-:Y:S01]  /*2e790*/  IMAD.WIDE R24, R27, 0x2, R16 ;  /* 0x000000021b187825 */ /* 0x000fe200078e0210 */
[----:B------:R2:W-:Y:S03]  /*2e7a0*/  @P2 STG.E.U16 desc[UR60][R2.64], R32 ;  /* 0x0000002002002986 */ /* 0x0005e6000c10153c */
[----:B------:R-:W3:Y:S01]  /*2e7b0*/  LDC R28, c[0x0][0x228] ;  /* 0x00008a00ff1c7b82 */ /* 0x000ee20000000800 */
[----:B------:R-:W-:Y:S01]  /*2e7c0*/  VIADD R31, R13, 0x74 ;  /* 0x000000740d1f7836 */ /* 0x000fe20000000000 */
[----:B------:R-:W-:Y:S01]  /*2e7d0*/  ISETP.GE.AND P2, PT, R14, R15, PT ;  /* 0x0000000f0e00720c */ /* 0x000fe20003f46270 */
[----:B------:R-:W-:-:S05]  /*2e7e0*/  IMAD.WIDE R14, R27, 0x2, R18 ;  /* 0x000000021b0e7825 */ /* 0x000fca00078e0212 */
[----:B------:R-:W4:Y:S01]  /*2e7f0*/  LDC R8, c[0x0][0x228] ;  /* 0x00008a00ff087b82 */ /* 0x000f220000000800 */
[----:B--2---:R-:W-:Y:S01]  /*2e800*/  PRMT R3, R21, 0x7632, R3 ;  /* 0x0000763215037816 */ /* 0x004fe20000000003 */
[----:B------:R-:W-:Y:S01]  /*2e810*/  @P6 STG.E.U16 desc[UR60][R24.64], R21 ;  /* 0x0000001518006986 */ /* 0x000fe2000c10153c */
[----:B------:R-:W-:-:S05]  /*2e820*/  ISETP.GE.AND P6, PT, R31, R0, PT ;  /* 0x000000001f00720c */ /* 0x000fca0003fc6270 */
[----:B------:R-:W2:Y:S01]  /*2e830*/  LDC R30, c[0x0][0x228] ;  /* 0x00008a00ff1e7b82 */ /* 0x000ea20000000800 */
[----:B------:R1:W-:Y:S01]  /*2e840*/  @P3 STG.E.U16 desc[UR60][R14.64], R3 ;  /* 0x000000030e003986 */ /* 0x0003e2000c10153c */
[----:B0-----:R-:W-:Y:S01]  /*2e850*/  ISETP.LT.AND P3, PT, R171, R10, !P6 ;  /* 0x0000000aab00720c */ /* 0x001fe20007761270 */
[----:B------:R-:W-:-:S05]  /*2e860*/  IMAD.IADD R29, R27, 0x1, R148 ;  /* 0x000000011b1d7824 */ /* 0x000fca00078e0294 */
[----:B------:R-:W0:Y:S01]  /*2e870*/  LDC R0, c[0x0][0x228] ;  /* 0x00008a00ff007b82 */ /* 0x000e220000000800 */
[----:B------:R-:W-:-:S07]  /*2e880*/  IMAD.WIDE R26, R29, 0x2, R16 ;  /* 0x000000021d1a7825 */ /* 0x000fce00078e0210 */
[----:B------:R-:W0:Y:S01]  /*2e890*/  LDC R10, c[0x0][0x228] ;  /* 0x00008a00ff0a7b82 */ /* 0x000e220000000800 */
[----:B-1----:R-:W-:Y:S01]  /*2e8a0*/  PRMT R15, R81, 0x7632, R15 ;  /* 0x00007632510f7816 */ /* 0x002fe2000000000f */
[C---:B------:R-:W-:Y:S01]  /*2e8b0*/  IMAD.WIDE R2, R29.reuse, 0x2, R18 ;  /* 0x000000021d027825 */ /* 0x040fe200078e0212 */
[C---:B------:R-:W-:Y:S01]  /*2e8c0*/  ISETP.LT.AND P6, PT, R170.reuse, R20, !P6 ;  /* 0x00000014aa00720c */ /* 0x040fe200077c1270 */
[----:B------:R1:W-:Y:S02]  /*2e8d0*/  @P4 STG.E.U16 desc[UR60][R26.64], R81 ;  /* 0x000000511a004986 */ /* 0x0003e4000c10153c */
[--C-:B------:R-:W-:Y:S02]  /*2e8e0*/  IMAD.IADD R21, R29, 0x1, R148.reuse ;  /* 0x000000011d157824 */ /* 0x100fe400078e0294 */
[----:B------:R1:W-:Y:S01]  /*2e8f0*/  @P1 STG.E.U16 desc[UR60][R2.64], R15 ;  /* 0x0000000f02001986 */ /* 0x0003e2000c10153c */
[----:B---3--:R-:W-:Y:S01]  /*2e900*/  ISETP.LT.AND P1, PT, R171, R28, !P2 ;  /* 0x0000001cab00720c */ /* 0x008fe20005721270 */
[----:B------:R-:W-:Y:S01]  /*2e910*/  VIADD R24, R13, 0x76 ;  /* 0x000000760d187836 */ /* 0x000fe20000000000 */
[----:B----4-:R-:W-:Y:S01]  /*2e920*/  ISETP.LT.AND P2, PT, R170, R8, !P2 ;  /* 0x00000008aa00720c */ /* 0x010fe20005741270 */
[----:B------:R-:W3:Y:S01]  /*2e930*/  LDC R28, c[0x0][0x228] ;  /* 0x00008a00ff1c7b82 */ /* 0x000ee20000000800 */
[----:B-1----:R-:W-:-:S07]  /*2e940*/  IMAD.IADD R27, R21, 0x1, R148 ;  /* 0x00000001151b7824 */ /* 0x002fce00078e0294 */
[----:B------:R-:W1:Y:S01]  /*2e950*/  LDC R8, c[0x0][0x228] ;  /* 0x00008a00ff087b82 */ /* 0x000e620000000800 */
[----:B------:R-:W-:Y:S01]  /*2e960*/  IMAD.WIDE R14, R21, 0x2, R16 ;  /* 0x00000002150e7825 */ /* 0x000fe200078e0210 */
[----:B------:R-:W-:-:S03]  /*2e970*/  PRMT R3, R22, 0x7632, R3 ;  /* 0x0000763216037816 */ /* 0x000fc60000000003 */
[----:B------:R-:W-:Y:S01]  /*2e980*/  IMAD.WIDE R20, R21, 0x2, R18 ;  /* 0x0000000215147825 */ /* 0x000fe200078e0212 */
[----:B------:R-:W-:Y:S01]  /*2e990*/  ISETP.GE.AND P4, PT, R24, R87, PT ;  /* 0x000000571800720c */ /* 0x000fe20003f86270 */
[----:B------:R4:W-:Y:S01]  /*2e9a0*/  @P3 STG.E.U16 desc[UR60][R14.64], R22 ;  /* 0x000000160e003986 */ /* 0x0009e2000c10153c */
[----:B--2---:R-:W-:Y:S01]  /*2e9b0*/  ISETP.LT.AND P0, PT, R170, R30, !P0 ;  /* 0x0000001eaa00720c */ /* 0x004fe20004701270 */
[----:B------:R-:W2:Y:S01]  /*2e9c0*/  LDC R31, c[0x0][0x228] ;  /* 0x00008a00ff1f7b82 */ /* 0x000ea20000000800 */
[----:B------:R-:W-:Y:S01]  /*2e9d0*/  IMAD.WIDE R24, R27, 0x2, R16 ;  /* 0x000000021b187825 */ /* 0x000fe200078e0210 */
[----:B------:R4:W-:Y:S01]  /*2e9e0*/  @P6 STG.E.U16 desc[UR60][R20.64], R3 ;  /* 0x0000000314006986 */ /* 0x0009e2000c10153c */
[----:B0-----:R-:W-:Y:S02]  /*2e9f0*/  ISETP.LT.AND P6, PT, R171, R0, !P4 ;  /* 0x00000000ab00720c */ /* 0x001fe400067c1270 */
[----:B------:R-:W-:-:S03]  /*2ea00*/  VIADD R0, R13, 0x78 ;  /* 0x000000780d007836 */ /* 0x000fc60000000000 */
[----:B------:R-:W0:Y:S01]  /*2ea10*/  LDC R30, c[0x0][0x228] ;  /* 0x00008a00ff1e7b82 */ /* 0x000e220000000800 */
[----:B------:R-:W-:Y:S01]  /*2ea20*/  ISETP.LT.AND P4, PT, R170, R10, !P4 ;  /* 0x0000000aaa00720c */ /* 0x000fe20006781270 */
[C---:B------:R-:W-:Y:S01]  /*2ea30*/  VIADD R10, R13.reuse, 0x79 ;  /* 0x000000790d0a7836 */ /* 0x040fe20000000000 */
[----:B----4-:R-:W-:Y:S01]  /*2ea40*/  PRMT R15, R82, 0x7632, R15 ;  /* 0x00007632520f7816 */ /* 0x010fe2000000000f */
[----:B------:R-:W-:Y:S02]  /*2ea50*/  VIADD R26, R13, 0x77 ;  /* 0x000000770d1a7836 */ /* 0x000fe40000000000 */
[C---:B------:R-:W-:Y:S01]  /*2ea60*/  IMAD.WIDE R2, R27.reuse, 0x2, R18 ;  /* 0x000000021b027825 */ /* 0x040fe200078e0212 */
[----:B------:R-:W-:Y:S01]  /*2ea70*/  @P1 STG.E.U16 desc[UR60][R24.64], R82 ;  /* 0x0000005218001986 */ /* 0x000fe2000c10153c */
[----:B------:R-:W-:Y:S01]  /*2ea80*/  ISETP.GE.AND P1, PT, R0, R151, PT ;  /* 0x000000970000720c */ /* 0x000fe20003f26270 */
[----:B------:R-:W4:Y:S01]  /*2ea90*/  LDC R32, c[0x0][0x228] ;  /* 0x00008a00ff207b82 */ /* 0x000f220000000800 */
[----:B------:R-:W-:Y:S01]  /*2eaa0*/  IMAD.IADD R29, R27, 0x1, R148 ;  /* 0x000000011b1d7824 */ /* 0x000fe200078e0294 */
[----:B------:R3:W-:Y:S01]  /*2eab0*/  @P2 STG.E.U16 desc[UR60][R2.64], R15 ;  /* 0x0000000f02002986 */ /* 0x0007e2000c10153c */
[----:B------:R-:W-:-:S02]  /*2eac0*/  ISETP.GE.AND P2, PT, R10, R153, PT ;  /* 0x000000990a00720c */ /* 0x000fc40003f46270 */
[----:B------:R-:W-:-:S03]  /*2ead0*/  ISETP.GE.AND P3, PT, R26, R85, PT ;  /* 0x000000551a00720c */ /* 0x000fc60003f66270 */
[----:B------:R-:W4:Y:S01]  /*2eae0*/  LDC R0, c[0x0][0x228] ;  /* 0x00008a00ff007b82 */ /* 0x000f220000000800 */
[----:B------:R1:W4:Y:S01]  /*2eaf0*/  LDS.128 R24, [R12] ;  /* 0x000000000c187984 */ /* 0x0003220000000c00 */
[----:B------:R-:W-:-:S04]  /*2eb00*/  IMAD.WIDE R20, R29, 0x2, R18 ;  /* 0x000000021d147825 */ /* 0x000fc800078e0212 */
[----:B---3--:R-:W-:Y:S01]  /*2eb10*/  IMAD.WIDE R14, R29, 0x2, R16 ;  /* 0x000000021d0e7825 */ /* 0x008fe200078e0210 */
[----:B------:R-:W-:Y:S01]  /*2eb20*/  PRMT R3, R23, 0x7632, R3 ;  /* 0x0000763217037816 */ /* 0x000fe20000000003 */
[----:B------:R-:W3:Y:S03]  /*2eb30*/  LDC R10, c[0x0][0x228] ;  /* 0x00008a00ff0a7b82 */ /* 0x000ee60000000800 */
[----:B------:R2:W-:Y:S04]  /*2eb40*/  @P6 STG.E.U16 desc[UR60][R14.64], R23 ;  /* 0x000000170e006986 */ /* 0x0005e8000c10153c */
[----:B------:R2:W-:Y:S01]  /*2eb50*/  @P4 STG.E.U16 desc[UR60][R20.64], R3 ;  /* 0x0000000314004986 */ /* 0x0005e2000c10153c */
[----:B-1----:R-:W-:Y:S01]  /*2eb60*/  ISETP.LT.AND P4, PT, R171, R8, !P3 ;  /* 0x00000008ab00720c */ /* 0x002fe20005f81270 */
[----:B------:R-:W1:Y:S01]  /*2eb70*/  LDC R12, c[0x0][0x228] ;  /* 0x00008a00ff0c7b82 */ /* 0x000e620000000800 */
[----:B------:R-:W-:Y:S01]  /*2eb80*/  ISETP.LT.AND P3, PT, R170, R28, !P3 ;  /* 0x0000001caa00720c */ /* 0x000fe20005f61270 */
[----:B------:R-:W-:Y:S01]  /*2eb90*/  IMAD.IADD R29, R29, 0x1, R148 ;  /* 0x000000011d1d7824 */ /* 0x000fe200078e0294 */
[----:B0-----:R-:W-:-:S02]  /*2eba0*/  ISETP.LT.AND P6, PT, R171, R30, !P1 ;  /* 0x0000001eab00720c */ /* 0x001fc40004fc1270 */
[----:B--2---:R-:W-:Y:S01]  /*2ebb0*/  ISETP.LT.AND P1, PT, R170, R31, !P1 ;  /* 0x0000001faa00720c */ /* 0x004fe20004f21270 */
[C---:B------:R-:W-:Y:S02]  /*2ebc0*/  IMAD.IADD R31, R29.reuse, 0x1, R148 ;  /* 0x000000011d1f7824 */ /* 0x040fe400078e0294 */
[C---:B------:R-:W-:Y:S01]  /*2ebd0*/  IMAD.WIDE R14, R29.reuse, 0x2, R18 ;  /* 0x000000021d0e7825 */ /* 0x040fe200078e0212 */
[----:B------:R-:W0:Y:S03]  /*2ebe0*/  LDC R28, c[0x0][0x228] ;  /* 0x00008a00ff1c7b82 */ /* 0x000e260000000800 */
[----:B------:R-:W-:Y:S01]  /*2ebf0*/  IMAD.WIDE R2, R29, 0x2, R16 ;  /* 0x000000021d027825 */ /* 0x000fe200078e0210 */
[----:B------:R-:W-:-:S04]  /*2ec00*/  PRMT R29, R83, 0x7632, R29 ;  /* 0x00007632531d7816 */ /* 0x000fc8000000001d */
[----:B------:R2:W-:Y:S04]  /*2ec10*/  @P4 STG.E.U16 desc[UR60][R2.64], R83 ;  /* 0x0000005302004986 */ /* 0x0005e8000c10153c */
[----:B------:R2:W-:Y:S01]  /*2ec20*/  @P3 STG.E.U16 desc[UR60][R14.64], R29 ;  /* 0x0000001d0e003986 */ /* 0x0005e2000c10153c */
[----:B----4-:R-:W-:Y:S02]  /*2ec30*/  ISETP.LT.AND P3, PT, R171, R0, !P2 ;  /* 0x00000000ab00720c */ /* 0x010fe40005761270 */
[----:B------:R-:W4:Y:S01]  /*2ec40*/  LDC R0, c[0x0][0x228] ;  /* 0x00008a00ff007b82 */ /* 0x000f220000000800 */
[----:B---3--:R-:W-:Y:S01]  /*2ec50*/  ISETP.LT.AND P2, PT, R170, R10, !P2 ;  /* 0x0000000aaa00720c */ /* 0x008fe20005741270 */
[----:B------:R-:W-:-:S06]  /*2ec60*/  VIADD R8, R13, 0x7a ;  /* 0x0000007a0d087836 */ /* 0x000fcc0000000000 */
[----:B------:R-:W3:Y:S01]  /*2ec70*/  LDC R10, c[0x0][0x228] ;  /* 0x00008a00ff0a7b82 */ /* 0x000ee20000000800 */
[C---:B------:R-:W-:Y:S01]  /*2ec80*/  IMAD.WIDE R20, R31.reuse, 0x2, R16 ;  /* 0x000000021f147825 */ /* 0x040fe200078e0210 */
[----:B------:R-:W-:Y:S02]  /*2ec90*/  PRMT R33, R4, 0x7632, R33 ;  /* 0x0000763204217816 */ /* 0x000fe40000000021 */
[----:B------:R-:W-:Y:S01]  /*2eca0*/  ISETP.GE.AND P4, PT, R8, R9, PT ;  /* 0x000000090800720c */ /* 0x000fe20003f86270 */
[----:B------:R-:W-:Y:S01]  /*2ecb0*/  IMAD.WIDE R22, R31, 0x2, R18 ;  /* 0x000000021f167825 */ /* 0x000fe200078e0212 */
[----:B------:R1:W-:Y:S02]  /*2ecc0*/  @P6 STG.E.U16 desc[UR60][R20.64], R4 ;  /* 0x0000000414006986 */ /* 0x0003e4000c10153c */
[----:B------:R-:W-:Y:S01]  /*2ecd0*/  ISETP.LT.AND P6, PT, R171, R32, !P4 ;  /* 0x00000020ab00720c */ /* 0x000fe200067c1270 */
[----:B------:R-:W-:Y:S02]  /*2ece0*/  IMAD.IADD R9, R31, 0x1, R148 ;  /* 0x000000011f097824 */ /* 0x000fe400078e0294 */
[----:B------:R-:W-:Y:S01]  /*2ecf0*/  VIADD R30, R13, 0x7b ;  /* 0x0000007b0d1e7836 */ /* 0x000fe20000000000 */
[----:B------:R0:W-:Y:S01]  /*2ed00*/  @P1 STG.E.U16 desc[UR60][R22.64], R33 ;  /* 0x0000002116001986 */ /* 0x0001e2000c10153c */
[C---:B--2---:R-:W-:Y:S01]  /*2ed10*/  IMAD.WIDE R2, R9.reuse, 0x2, R16 ;  /* 0x0000000209027825 */ /* 0x044fe200078e0210 */
[----:B------:R-:W2:Y:S02]  /*2ed20*/  LDC R29, c[0x0][0x228] ;  /* 0x00008a00ff1d7b82 */ /* 0x000ea40000000800 */
[----:B------:R-:W-:Y:S01]  /*2ed30*/  ISETP.GE.AND P1, PT, R30, R147, PT ;  /* 0x000000931e00720c */ /* 0x000fe20003f26270 */
[----:B-1----:R-:W-:Y:S01]  /*2ed40*/  IMAD.IADD R21, R9, 0x1, R148 ;  /* 0x0000000109157824 */ /* 0x002fe200078e0294 */
[----:B------:R-:W-:-:S04]  /*2ed50*/  PRMT R4, R24, 0x7632, R4 ;  /* 0x0000763218047816 */ /* 0x000fc80000000004 */
[----:B------:R-:W1:Y:S01]  /*2ed60*/  LDC R20, c[0x0][0x228] ;  /* 0x00008a00ff147b82 */ /* 0x000e620000000800 */
[----:B------:R-:W-:Y:S01]  /*2ed70*/  IMAD.WIDE R8, R9, 0x2, R18 ;  /* 0x0000000209087825 */ /* 0x000fe200078e0212 */
[----:B------:R-:W-:-:S03]  /*2ed80*/  ISETP.LT.AND P4, PT, R170, R12, !P4 ;  /* 0x0000000caa00720c */ /* 0x000fc60006781270 */
[----:B------:R-:W-:-:S03]  /*2ed90*/  VIADD R32, R13, 0x7c ;  /* 0x0000007c0d207836 */ /* 0x000fc60000000000 */
[----:B0-----:R-:W0:Y:S01]  /*2eda0*/  LDC R22, c[0x0][0x228] ;  /* 0x00008a00ff167b82 */ /* 0x001e220000000800 */
[----:B------:R-:W-:Y:S01]  /*2edb0*/  IMAD.WIDE R14, R21, 0x2, R16 ;  /* 0x00000002150e7825 */ /* 0x000fe200078e0210 */
[----:B------:R3:W-:Y:S06]  /*2edc0*/  @P3 STG.E.U16 desc[UR60][R2.64], R24 ;  /* 0x0000001802003986 */ /* 0x0007ec000c10153c */
[----:B------:R-:W2:Y:S01]  /*2edd0*/  LDC R23, c[0x0][0x228] ;  /* 0x00008a00ff177b82 */ /* 0x000ea20000000800 */
[----:B------:R3:W-:Y:S01]  /*2ede0*/  @P2 STG.E.U16 desc[UR60][R8.64], R4 ;  /* 0x0000000408002986 */ /* 0x0007e2000c10153c */
[----:B------:R-:W-:-:S06]  /*2edf0*/  ISETP.GE.AND P3, PT, R32, R145, PT ;  /* 0x000000912000720c */ /* 0x000fcc0003f66270 */
[----:B------:R-:W2:Y:S01]  /*2ee00*/  LDC R30, c[0x0][0x228] ;  /* 0x00008a00ff1e7b82 */ /* 0x000ea20000000800 */
[----:B----4-:R-:W-:Y:S01]  /*2ee10*/  ISETP.LT.AND P2, PT, R171, R0, !P1 ;  /* 0x00000000ab00720c */ /* 0x010fe20004f41270 */
[----:B------:R4:W-:Y:S01]  /*2ee20*/  @P6 STG.E.U16 desc[UR60][R14.64], R5 ;  /* 0x000000050e006986 */ /* 0x0009e2000c10153c */
[----:B---3--:R-:W-:Y:S01]  /*2ee30*/  ISETP.LT.AND P1, PT, R170, R10, !P1 ;  /* 0x0000000aaa00720c */ /* 0x008fe20004f21270 */
[----:B------:R-:W-:Y:S01]  /*2ee40*/  IMAD.WIDE R2, R21, 0x2, R18 ;  /* 0x0000000215027825 */ /* 0x000fe200078e0212 */
[----:B------:R-:W-:Y:S02]  /*2ee50*/  PRMT R31, R5, 0x7632, R31 ;  /* 0x00007632051f7816 */ /* 0x000fe4000000001f */
[----:B------:R-:W-:Y:S01]  /*2ee60*/  ISETP.LT.AND P6, PT, R171, R28, !P3 ;  /* 0x0000001cab00720c */ /* 0x000fe20005fc1270 */
[----:B------:R-:W-:Y:S02]  /*2ee70*/  IMAD.IADD R9, R21, 0x1, R148 ;  /* 0x0000000115097824 */ /* 0x000fe400078e0294 */
[C---:B------:R-:W-:Y:S01]  /*2ee80*/  VIADD R0, R13.reuse, 0x7d ;  /* 0x0000007d0d007836 */ /* 0x040fe20000000000 */
[----:B------:R3:W-:Y:S01]  /*2ee90*/  @P4 STG.E.U16 desc[UR60][R2.64], R31 ;  /* 0x0000001f02004986 */ /* 0x0007e2000c10153c */
[----:B------:R-:W-:-:S02]  /*2eea0*/  VIADD R10, R13, 0x7e ;  /* 0x0000007e0d0a7836 */ /* 0x000fc40000000000 */
[C---:B----4-:R-:W-:Y:S02]  /*2eeb0*/  IMAD.IADD R15, R9.reuse, 0x1, R148 ;  /* 0x00000001090f7824 */ /* 0x050fe400078e0294 */
[----:B------:R-:W-:Y:S01]  /*2eec0*/  IMAD.WIDE R4, R9, 0x2, R16 ;  /* 0x0000000209047825 */ /* 0x000fe200078e0210 */
[----:B------:R-:W-:-:S03]  /*2eed0*/  ISETP.GE.AND P4, PT, R0, R11, PT ;  /* 0x0000000b0000720c */ /* 0x000fc60003f86270 */
[----:B------:R-:W-:Y:S01]  /*2eee0*/  IMAD.WIDE R8, R9, 0x2, R18 ;  /* 0x0000000209087825 */ /* 0x000fe200078e0212 */
[----:B---3--:R-:W-:-:S03]  /*2eef0*/  PRMT R3, R25, 0x7632, R3 ;  /* 0x0000763219037816 */ /* 0x008fc60000000003 */
[C---:B------:R-:W-:Y:S01]  /*2ef00*/  IMAD.WIDE R12, R15.reuse, 0x2, R16 ;  /* 0x000000020f0c7825 */ /* 0x040fe200078e0210 */
[----:B------:R3:W-:Y:S01]  /*2ef10*/  @P2 STG.E.U16 desc[UR60][R4.64], R25 ;  /* 0x0000001904002986 */ /* 0x0007e2000c10153c */
[----:B------:R-:W-:Y:S02]  /*2ef20*/  ISETP.GE.AND P2, PT, R10, R155, PT ;  /* 0x0000009b0a00720c */ /* 0x000fe40003f46270 */
[C---:B-1----:R-:W-:Y:S01]  /*2ef30*/  ISETP.LT.AND P3, PT, R170.reuse, R20, !P3 ;  /* 0x00000014aa00720c */ /* 0x042fe20005f61270 */
[----:B------:R1:W-:Y:S01]  /*2ef40*/  @P1 STG.E.U16 desc[UR60][R8.64], R3 ;  /* 0x0000000308001986 */ /* 0x0003e2000c10153c */
[----:B------:R-:W-:Y:S01]  /*2ef50*/  IMAD.IADD R11, R15, 0x1, R148 ;  /* 0x000000010f0b7824 */ /* 0x000fe200078e0294 */
[----:B0-----:R-:W-:Y:S02]  /*2ef60*/  ISETP.LT.AND P1, PT, R171, R22, !P4 ;  /* 0x00000016ab00720c */ /* 0x001fe40006721270 */
[----:B------:R0:W-:Y:S01]  /*2ef70*/  @P6 STG.E.U16 desc[UR60][R12.64], R6 ;  /* 0x000000060c006986 */ /* 0x0001e2000c10153c */
[----:B--2---:R-:W-:-:S02]  /*2ef80*/  ISETP.LT.AND P4, PT, R170, R23, !P4 ;  /* 0x00000017aa00720c */ /* 0x004fc40006781270 */
[----:B------:R-:W-:Y:S01]  /*2ef90*/  ISETP.LT.AND P6, PT, R171, R29, !P2 ;  /* 0x0000001dab00720c */ /* 0x000fe200057c1270 */
[C---:B------:R-:W-:Y:S01]  /*2efa0*/  IMAD.IADD R21, R11.reuse, 0x1, R148 ;  /* 0x000000010b157824 */ /* 0x040fe200078e0294 */
[----:B------:R-:W-:Y:S01]  /*2efb0*/  ISETP.LT.AND P2, PT, R170, R30, !P2 ;  /* 0x0000001eaa00720c */ /* 0x000fe20005741270 */
[----:B---3--:R-:W-:Y:S01]  /*2efc0*/  IMAD.WIDE R4, R11, 0x2, R16 ;  /* 0x000000020b047825 */ /* 0x008fe200078e0210 */
[----:B------:R-:W-:-:S03]  /*2efd0*/  PRMT R0, R6, 0x7632, R0 ;  /* 0x0000763206007816 */ /* 0x000fc60000000000 */
[----:B-1----:R-:W-:Y:S01]  /*2efe0*/  IMAD.WIDE R2, R15, 0x2, R18 ;  /* 0x000000020f027825 */ /* 0x002fe200078e0212 */
[----:B0-----:R-:W-:-:S03]  /*2eff0*/  PRMT R6, R26, 0x7632, R6 ;  /* 0x000076321a067816 */ /* 0x001fc60000000006 */
[----:B------:R-:W-:Y:S02]  /*2f000*/  IMAD.IADD R15, R21, 0x1, R148 ;  /* 0x00000001150f7824 */ /* 0x000fe400078e0294 */
[----:B------:R-:W-:Y:S01]  /*2f010*/  IMAD.WIDE R8, R11, 0x2, R18 ;  /* 0x000000020b087825 */ /* 0x000fe200078e0212 */
[----:B------:R-:W-:Y:S01]  /*2f020*/  PRMT R14, R7, 0x7632, R14 ;  /* 0x00007632070e7816 */ /* 0x000fe2000000000e */
[----:B------:R0:W-:Y:S02]  /*2f030*/  @P3 STG.E.U16 desc[UR60][R2.64], R0 ;  /* 0x0000000002003986 */ /* 0x0001e4000c10153c */
[C---:B------:R-:W-:Y:S02]  /*2f040*/  IMAD.WIDE R10, R21.reuse, 0x2, R16 ;  /* 0x00000002150a7825 */ /* 0x040fe400078e0210 */
[----:B------:R0:W-:Y:S02]  /*2f050*/  @P1 STG.E.U16 desc[UR60][R4.64], R26 ;  /* 0x0000001a04001986 */ /* 0x0001e4000c10153c */
[----:B------:R-:W-:-:S02]  /*2f060*/  IMAD.WIDE R12, R21, 0x2, R18 ;  /* 0x00000002150c7825 */ /* 0x000fc400078e0212 */
[----:B------:R0:W-:Y:S02]  /*2f070*/  @P4 STG.E.U16 desc[UR60][R8.64], R6 ;  /* 0x0000000608004986 */ /* 0x0001e4000c10153c */
[C---:B------:R-:W-:Y:S02]  /*2f080*/  IMAD.WIDE R16, R15.reuse, 0x2, R16 ;  /* 0x000000020f107825 */ /* 0x040fe400078e0210 */
[----:B------:R0:W-:Y:S04]  /*2f090*/  @P6 STG.E.U16 desc[UR60][R10.64], R7 ;  /* 0x000000070a006986 */ /* 0x0001e8000c10153c */
[----:B------:R0:W-:Y:S01]  /*2f0a0*/  @P2 STG.E.U16 desc[UR60][R12.64], R14 ;  /* 0x0000000e0c002986 */ /* 0x0001e2000c10153c */
[----:B------:R-:W-:-:S03]  /*2f0b0*/  IMAD.WIDE R18, R15, 0x2, R18 ;  /* 0x000000020f127825 */ /* 0x000fc600078e0212 */
[----:B------:R0:W-:Y:S01]  /*2f0c0*/  @P5 STG.E.U16 desc[UR60][R16.64], R27 ;  /* 0x0000001b10005986 */ /* 0x0001e2000c10153c */
[----:B------:R-:W-:Y:S05]  /*2f0d0*/  @!P0 EXIT ;  /* 0x000000000000894d */ /* 0x000fea0003800000 */
[----:B0-----:R-:W-:-:S05]  /*2f0e0*/  PRMT R9, R27, 0x7632, R9 ;  /* 0x000076321b097816 */ /* 0x001fca0000000009 */
[----:B------:R-:W-:Y:S01]  /*2f0f0*/  STG.E.U16 desc[UR60][R18.64], R9 ;  /* 0x0000000912007986 */ /* 0x000fe2000c10153c */
[----:B------:R-:W-:Y:S05]  /*2f100*/  EXIT ;  /* 0x000000000000794d */ /* 0x000fea0003800000 */
.L_x_2:
[----:B------:R-:W-:-:S00]  /*2f110*/  BRA `(.L_x_2) ;  /* 0xfffffffc00fc7947 */ /* 0x000fc0000383ffff */
[----:B------:R-:W-:-:S00]  /*2f120*/  NOP ;  /* 0x0000000000007918 */ /* 0x000fc00000000000 */
        /* <DEDUP_REMOVED lines=13> */
.L_x_3:


//--------------------- .nv.shared.matmul_kernel  --------------------------
	.section	.nv.shared.matmul_kernel,"aw",@nobits
	.sectionflags	@""
	.align	16
	.zero		1024


//--------------------- .nv.shared.reserved.0     --------------------------
	.section	.nv.shared.reserved.0,"aw",@nobits
	.weak		__nv_reservedSMEM_offset_0_alias
	.size		__nv_reservedSMEM_offset_0_alias, 0, 0
	.other		__nv_reservedSMEM_offset_0_alias,@"STO_CUDA_RESERVED_SHARED STV_DEFAULT"
__nv_reservedSMEM_offset_0_alias:
	.zero		0


//--------------------- .nv.constant0.matmul_kernel --------------------------
	.section	.nv.constant0.matmul_kernel,"a",@progbits
	.sectionflags	@""
	.align	4
.nv.constant0.matmul_kernel:
	.zero		608


//--------------------- SYMBOLS --------------------------

	.type		.nv.reservedSmem.offset0,@object
	.size		.nv.reservedSmem.offset0,0x4
